// auto-generated by cutlass_sweep.grouped_gemm — config: {"arch": "sm_90", "cluster_m": 2, "cluster_n": 1, "dtype": "fp16", "schedule": "pingpong", "tile_k": 128, "tile_m": 128, "tile_n": 128}
#include "cutlass/cutlass.h"
#include "cutlass/gemm/group_array_problem_shape.hpp"
#include "cutlass/gemm/collective/collective_builder.hpp"
#include "cutlass/gemm/device/gemm_universal_adapter.h"
#include "cutlass/gemm/kernel/gemm_universal.hpp"
#include "cutlass/epilogue/collective/collective_builder.hpp"

using Elem = cutlass::half_t;
using Acc  = float;
using ElemC = cutlass::half_t;
using TileShape    = cute::Shape<cute::_128, cute::_128, cute::_128>;
using ClusterShape = cute::Shape<cute::_2, cute::_1, cute::_1>;
using ProblemShape = cutlass::gemm::GroupProblemShape<cute::Shape<int,int,int>>;

using CollectiveEpilogue = typename cutlass::epilogue::collective::CollectiveBuilder<
    cutlass::arch::Sm90, cutlass::arch::OpClassTensorOp,
    TileShape, ClusterShape,
    cutlass::epilogue::collective::EpilogueTileAuto,
    Acc, Acc,
    ElemC, cutlass::layout::ColumnMajor *, 128 / cutlass::sizeof_bits<ElemC>::value,
    ElemC, cutlass::layout::ColumnMajor *, 128 / cutlass::sizeof_bits<ElemC>::value,
    cutlass::epilogue::PtrArrayTmaWarpSpecializedPingpong
  >::CollectiveOp;

using CollectiveMainloop = typename cutlass::gemm::collective::CollectiveBuilder<
    cutlass::arch::Sm90, cutlass::arch::OpClassTensorOp,
    Elem, cutlass::layout::RowMajor *, 128 / cutlass::sizeof_bits<Elem>::value,
    Elem, cutlass::layout::ColumnMajor *, 128 / cutlass::sizeof_bits<Elem>::value,
    Acc,
    TileShape, ClusterShape,
    cutlass::gemm::collective::StageCountAutoCarveout<
        static_cast<int>(sizeof(typename CollectiveEpilogue::SharedStorage))>,
    cutlass::gemm::KernelPtrArrayTmaWarpSpecializedPingpong
  >::CollectiveOp;

using GemmKernel = cutlass::gemm::kernel::GemmUniversal<
    ProblemShape, CollectiveMainloop, CollectiveEpilogue>;
using Gemm = cutlass::gemm::device::GemmUniversalAdapter<GemmKernel>;

auto* _anchor = &cutlass::device_kernel<GemmKernel>;


// ===== COMPILED SASS (sm_90a) =====

	.target	sm_90a

	.elftype	@"ET_EXEC"


//--------------------- .note.nv.tkinfo           --------------------------
	.section	.note.nv.tkinfo,"",@"SHT_NOTE"
	.sectionflags	@"SHF_NOTE_NV_TKINFO"
	.tkinfo
        /*0018*/ 	.word	0x00000002
        /*0030*/ 	.string	""
        /*0030*/ 	.string	"ptxas"
        /*0030*/ 	.string	"Cuda compilation tools, release 13.0, V13.0.88"
        /*0030*/ 	.string	"Build cuda_13.0.r13.0/compiler.36424714_0"
        /*0030*/ 	.string	"-arch sm_90a -m 64 "



//--------------------- .note.nv.cuinfo           --------------------------
	.section	.note.nv.cuinfo,"",@"SHT_NOTE"
	.sectionflags	@"SHF_NOTE_NV_CUINFO"
        /*0018*/ 	.short	0x0002
        /*001a*/ 	.short	0x005a
        /*001c*/ 	.short	0x0082
	.zero		2


//--------------------- .nv.info                  --------------------------
	.section	.nv.info,"",@"SHT_CUDA_INFO"
	.align	4


	//----- nvinfo : EIATTR_REGCOUNT
	.align		4
        /*0000*/ 	.byte	0x04, 0x2f
        /*0002*/ 	.short	(.L_15 - .L_14)
	.align		4
.L_14:
        /*0004*/ 	.word	index@(_ZN7cutlass13device_kernelINS_4gemm6kernel13GemmUniversalINS1_17GroupProblemShapeIN4cute5tupleIJiiiEEEEENS1_10collective13CollectiveMmaINS1_39MainloopSm90ArrayTmaGmmaWarpSpecializedILi3ENS6_IJNS5_1CILi2EEENSC_ILi1EEESE_EEENS1_40KernelPtrArrayTmaWarpSpecializedPingpongEEENS6_IJNSC_ILi128EEESI_SI_EEENS_6half_tEPNS6_IJlSE_NSC_ILi0EEEEEESK_SN_NS5_8TiledMMAINS5_8MMA_AtomIJNS5_4SM904GMMA26MMA_64x128x16_F32F16F16_SSILNSR_5MajorE0ELST_0ELNSR_7ScaleInE1ELSU_1EEEEEENS5_6LayoutINS6_IJSE_SE_SE_EEENS6_IJSL_SL_SL_EEEEENS6_IJNS5_10UnderscoreES11_S11_EEEEENS5_13SM90_TMA_LOADENS5_14ComposedLayoutINS5_7SwizzleILi3ELi4ELi3EEENS5_18smem_ptr_flag_bitsILi16EEENSX_INS6_IJNSC_ILi8EEENSC_ILi64EEEEEENS6_IJS1B_SE_EEEEEEEvNS5_8identityENS5_23SM90_TMA_LOAD_MULTICASTES1F_vS1G_EENS_8epilogue10collective18CollectiveEpilogueINS1J_30Sm90PtrArrayTmaWarpSpecializedILi4ELi2ELi16ELb1ELb0ELi2EEEJSJ_NS6_IJS1B_NSC_ILi32EEEEEESK_PNS6_IJSE_lSL_EEESK_S1R_NS1J_6fusion15FusionCallbacksIS1N_NS1S_17LinearCombinationISK_fSK_fLNS_15FloatRoundStyleE2EEESJ_S1P_JEEES14_NS15_IS17_S19_NSX_INS6_IJS1B_S1A_EEENS6_IJSE_S1B_EEEEEEENS5_17SM75_U16x8_LDSM_TENS5_14SM90_TMA_STOREES21_NS5_17SM90_U16x8_STSM_TENS5_9Copy_AtomIJNS5_17SM90_U32x4_STSM_NESK_EEEvEEEvvEEEEvNT_6ParamsE)
        /*0008*/ 	.word	0x000000a8


	//----- nvinfo : EIATTR_FRAME_SIZE
	.align		4
.L_15:
        /*000c*/ 	.byte	0x04, 0x11
        /*000e*/ 	.short	(.L_17 - .L_16)
	.align		4
.L_16:
        /*0010*/ 	.word	index@($__internal_0_$__cuda_sm20_div_u64)
        /*0014*/ 	.word	0x00000000


	//----- nvinfo : EIATTR_FRAME_SIZE
	.align		4
.L_17:
        /*0018*/ 	.byte	0x04, 0x11
        /*001a*/ 	.short	(.L_19 - .L_18)
	.align		4
.L_18:
        /*001c*/ 	.word	index@(_ZN7cutlass13device_kernelINS_4gemm6kernel13GemmUniversalINS1_17GroupProblemShapeIN4cute5tupleIJiiiEEEEENS1_10collective13CollectiveMmaINS1_39MainloopSm90ArrayTmaGmmaWarpSpecializedILi3ENS6_IJNS5_1CILi2EEENSC_ILi1EEESE_EEENS1_40KernelPtrArrayTmaWarpSpecializedPingpongEEENS6_IJNSC_ILi128EEESI_SI_EEENS_6half_tEPNS6_IJlSE_NSC_ILi0EEEEEESK_SN_NS5_8TiledMMAINS5_8MMA_AtomIJNS5_4SM904GMMA26MMA_64x128x16_F32F16F16_SSILNSR_5MajorE0ELST_0ELNSR_7ScaleInE1ELSU_1EEEEEENS5_6LayoutINS6_IJSE_SE_SE_EEENS6_IJSL_SL_SL_EEEEENS6_IJNS5_10UnderscoreES11_S11_EEEEENS5_13SM90_TMA_LOADENS5_14ComposedLayoutINS5_7SwizzleILi3ELi4ELi3EEENS5_18smem_ptr_flag_bitsILi16EEENSX_INS6_IJNSC_ILi8EEENSC_ILi64EEEEEENS6_IJS1B_SE_EEEEEEEvNS5_8identityENS5_23SM90_TMA_LOAD_MULTICASTES1F_vS1G_EENS_8epilogue10collective18CollectiveEpilogueINS1J_30Sm90PtrArrayTmaWarpSpecializedILi4ELi2ELi16ELb1ELb0ELi2EEEJSJ_NS6_IJS1B_NSC_ILi32EEEEEESK_PNS6_IJSE_lSL_EEESK_S1R_NS1J_6fusion15FusionCallbacksIS1N_NS1S_17LinearCombinationISK_fSK_fLNS_15FloatRoundStyleE2EEESJ_S1P_JEEES14_NS15_IS17_S19_NSX_INS6_IJS1B_S1A_EEENS6_IJSE_S1B_EEEEEEENS5_17SM75_U16x8_LDSM_TENS5_14SM90_TMA_STOREES21_NS5_17SM90_U16x8_STSM_TENS5_9Copy_AtomIJNS5_17SM90_U32x4_STSM_NESK_EEEvEEEvvEEEEvNT_6ParamsE)
        /*0020*/ 	.word	0x00000000


	//----- nvinfo : EIATTR_MIN_STACK_SIZE
	.align		4
.L_19:
        /*0024*/ 	.byte	0x04, 0x12
        /*0026*/ 	.short	(.L_21 - .L_20)
	.align		4
.L_20:
        /*0028*/ 	.word	index@(_ZN7cutlass13device_kernelINS_4gemm6kernel13GemmUniversalINS1_17GroupProblemShapeIN4cute5tupleIJiiiEEEEENS1_10collective13CollectiveMmaINS1_39MainloopSm90ArrayTmaGmmaWarpSpecializedILi3ENS6_IJNS5_1CILi2EEENSC_ILi1EEESE_EEENS1_40KernelPtrArrayTmaWarpSpecializedPingpongEEENS6_IJNSC_ILi128EEESI_SI_EEENS_6half_tEPNS6_IJlSE_NSC_ILi0EEEEEESK_SN_NS5_8TiledMMAINS5_8MMA_AtomIJNS5_4SM904GMMA26MMA_64x128x16_F32F16F16_SSILNSR_5MajorE0ELST_0ELNSR_7ScaleInE1ELSU_1EEEEEENS5_6LayoutINS6_IJSE_SE_SE_EEENS6_IJSL_SL_SL_EEEEENS6_IJNS5_10UnderscoreES11_S11_EEEEENS5_13SM90_TMA_LOADENS5_14ComposedLayoutINS5_7SwizzleILi3ELi4ELi3EEENS5_18smem_ptr_flag_bitsILi16EEENSX_INS6_IJNSC_ILi8EEENSC_ILi64EEEEEENS6_IJS1B_SE_EEEEEEEvNS5_8identityENS5_23SM90_TMA_LOAD_MULTICASTES1F_vS1G_EENS_8epilogue10collective18CollectiveEpilogueINS1J_30Sm90PtrArrayTmaWarpSpecializedILi4ELi2ELi16ELb1ELb0ELi2EEEJSJ_NS6_IJS1B_NSC_ILi32EEEEEESK_PNS6_IJSE_lSL_EEESK_S1R_NS1J_6fusion15FusionCallbacksIS1N_NS1S_17LinearCombinationISK_fSK_fLNS_15FloatRoundStyleE2EEESJ_S1P_JEEES14_NS15_IS17_S19_NSX_INS6_IJS1B_S1A_EEENS6_IJSE_S1B_EEEEEEENS5_17SM75_U16x8_LDSM_TENS5_14SM90_TMA_STOREES21_NS5_17SM90_U16x8_STSM_TENS5_9Copy_AtomIJNS5_17SM90_U32x4_STSM_NESK_EEEvEEEvvEEEEvNT_6ParamsE)
        /*002c*/ 	.word	0x00000000
.L_21:


//--------------------- .nv.compat                --------------------------
	.section	.nv.compat,"",@"SHT_CUDA_COMPAT_INFO"
	.align	4
        /*0000*/ 	.byte	0x02, 0x09, 0x01, 0x00, 0x02, 0x02, 0x04, 0x00, 0x02, 0x05, 0x05, 0x00, 0x03, 0x07, 0x01, 0x01
        /*0010*/ 	.byte	0x02, 0x03, 0x03, 0x00, 0x02, 0x06, 0x01, 0x00, 0x04, 0x0b, 0x08, 0x00, 0x00, 0x00, 0x00, 0x00
        /*0020*/ 	.byte	0x00, 0x00, 0x00, 0x00


//--------------------- .nv.info._ZN7cutlass13device_kernelINS_4gemm6kernel13GemmUniversalINS1_17GroupProblemShapeIN4cute5tupleIJiiiEEEEENS1_10collective13CollectiveMmaINS1_39MainloopSm90ArrayTmaGmmaWarpSpecializedILi3ENS6_IJNS5_1CILi2EEENSC_ILi1EEESE_EEENS1_40KernelPtrArrayTmaWarpSpecializedPingpongEEENS6_IJNSC_ILi128EEESI_SI_EEENS_6half_tEPNS6_IJlSE_NSC_ILi0EEEEEESK_SN_NS5_8TiledMMAINS5_8MMA_AtomIJNS5_4SM904GMMA26MMA_64x128x16_F32F16F16_SSILNSR_5MajorE0ELST_0ELNSR_7ScaleInE1ELSU_1EEEEEENS5_6LayoutINS6_IJSE_SE_SE_EEENS6_IJSL_SL_SL_EEEEENS6_IJNS5_10UnderscoreES11_S11_EEEEENS5_13SM90_TMA_LOADENS5_14ComposedLayoutINS5_7SwizzleILi3ELi4ELi3EEENS5_18smem_ptr_flag_bitsILi16EEENSX_INS6_IJNSC_ILi8EEENSC_ILi64EEEEEENS6_IJS1B_SE_EEEEEEEvNS5_8identityENS5_23SM90_TMA_LOAD_MULTICASTES1F_vS1G_EENS_8epilogue10collective18CollectiveEpilogueINS1J_30Sm90PtrArrayTmaWarpSpecializedILi4ELi2ELi16ELb1ELb0ELi2EEEJSJ_NS6_IJS1B_NSC_ILi32EEEEEESK_PNS6_IJSE_lSL_EEESK_S1R_NS1J_6fusion15FusionCallbacksIS1N_NS1S_17LinearCombinationISK_fSK_fLNS_15FloatRoundStyleE2EEESJ_S1P_JEEES14_NS15_IS17_S19_NSX_INS6_IJS1B_S1A_EEENS6_IJSE_S1B_EEEEEEENS5_17SM75_U16x8_LDSM_TENS5_14SM90_TMA_STOREES21_NS5_17SM90_U16x8_STSM_TENS5_9Copy_AtomIJNS5_17SM90_U32x4_STSM_NESK_EEEvEEEvvEEEEvNT_6ParamsE --------------------------
	.section	.nv.info._ZN7cutlass13device_kernelINS_4gemm6kernel13GemmUniversalINS1_17GroupProblemShapeIN4cute5tupleIJiiiEEEEENS1_10collective13CollectiveMmaINS1_39MainloopSm90ArrayTmaGmmaWarpSpecializedILi3ENS6_IJNS5_1CILi2EEENSC_ILi1EEESE_EEENS1_40KernelPtrArrayTmaWarpSpecializedPingpongEEENS6_IJNSC_ILi128EEESI_SI_EEENS_6half_tEPNS6_IJlSE_NSC_ILi0EEEEEESK_SN_NS5_8TiledMMAINS5_8MMA_AtomIJNS5_4SM904GMMA26MMA_64x128x16_F32F16F16_SSILNSR_5MajorE0ELST_0ELNSR_7ScaleInE1ELSU_1EEEEEENS5_6LayoutINS6_IJSE_SE_SE_EEENS6_IJSL_SL_SL_EEEEENS6_IJNS5_10UnderscoreES11_S11_EEEEENS5_13SM90_TMA_LOADENS5_14ComposedLayoutINS5_7SwizzleILi3ELi4ELi3EEENS5_18smem_ptr_flag_bitsILi16EEENSX_INS6_IJNSC_ILi8EEENSC_ILi64EEEEEENS6_IJS1B_SE_EEEEEEEvNS5_8identityENS5_23SM90_TMA_LOAD_MULTICASTES1F_vS1G_EENS_8epilogue10collective18CollectiveEpilogueINS1J_30Sm90PtrArrayTmaWarpSpecializedILi4ELi2ELi16ELb1ELb0ELi2EEEJSJ_NS6_IJS1B_NSC_ILi32EEEEEESK_PNS6_IJSE_lSL_EEESK_S1R_NS1J_6fusion15FusionCallbacksIS1N_NS1S_17LinearCombinationISK_fSK_fLNS_15FloatRoundStyleE2EEESJ_S1P_JEEES14_NS15_IS17_S19_NSX_INS6_IJS1B_S1A_EEENS6_IJSE_S1B_EEEEEEENS5_17SM75_U16x8_LDSM_TENS5_14SM90_TMA_STOREES21_NS5_17SM90_U16x8_STSM_TENS5_9Copy_AtomIJNS5_17SM90_U32x4_STSM_NESK_EEEvEEEvvEEEEvNT_6ParamsE,"",@"SHT_CUDA_INFO"
	.sectionflags	@""
	.align	4


	//----- nvinfo : EIATTR_CUDA_API_VERSION
	.align		4
        /*0000*/ 	.byte	0x04, 0x37
        /*0002*/ 	.short	(.L_23 - .L_22)
.L_22:
        /*0004*/ 	.word	0x00000082


	//----- nvinfo : EIATTR_KPARAM_INFO
	.align		4
.L_23:
        /*0008*/ 	.byte	0x04, 0x17
        /*000a*/ 	.short	(.L_25 - .L_24)
.L_24:
        /*000c*/ 	.word	0x00000000
        /*0010*/ 	.short	0x0000
        /*0012*/ 	.short	0x0070
        /*0014*/ 	.byte	0x00, 0xf0, 0x01, 0x1c


	//----- nvinfo : EIATTR_SPARSE_MMA_MASK
	.align		4
.L_25:
        /*0018*/ 	.byte	0x03, 0x50
        /*001a*/ 	.short	0x0000


	//----- nvinfo : EIATTR_MAXREG_COUNT
	.align		4
        /*001c*/ 	.byte	0x03, 0x1b
        /*001e*/ 	.short	0x00a8


	//----- nvinfo : EIATTR_NUM_BARRIERS
	.align		4
        /*0020*/ 	.byte	0x02, 0x4c
        /*0022*/ 	.byte	0x02
	.zero		1


	//----- nvinfo : EIATTR_EXTERNS
	.align		4
        /*0024*/ 	.byte	0x04, 0x0f
        /*0026*/ 	.short	(.L_27 - .L_26)


	//   ....[0]....
	.align		4
.L_26:
        /*0028*/ 	.word	index@(__assertfail)


	//----- nvinfo : EIATTR_MERCURY_ISA_VERSION
	.align		4
.L_27:
        /*002c*/ 	.byte	0x03, 0x5f
        /*002e*/ 	.short	0x0101


	//----- nvinfo : EIATTR_INT_WARP_WIDE_INSTR_OFFSETS
	.align		4
        /*0030*/ 	.byte	0x04, 0x31
        /*0032*/ 	.short	(.L_29 - .L_28)


	//   ....[0]....
.L_28:
        /*0034*/ 	.word	0x000012d0


	//   ....[1]....
        /*0038*/ 	.word	0x00001300


	//   ....[2]....
        /*003c*/ 	.word	0x00001430


	//   ....[3]....
        /*0040*/ 	.word	0x000014c0


	//   ....[4]....
        /*0044*/ 	.word	0x00001530


	//   ....[5]....
        /*0048*/ 	.word	0x00001560


	//   ....[6]....
        /*004c*/ 	.word	0x000015b0


	//   ....[7]....
        /*0050*/ 	.word	0x000015d0


	//----- nvinfo : EIATTR_COOP_GROUP_MASK_REGIDS
	.align		4
.L_29:
        /*0054*/ 	.byte	0x04, 0x29
        /*0056*/ 	.short	(.L_31 - .L_30)


	//   ....[0]....
.L_30:
        /*0058*/ 	.word	0xffffffff


	//   ....[1]....
        /*005c*/ 	.word	0xffffffff


	//   ....[2]....
        /*0060*/ 	.word	0xffffffff


	//   ....[3]....
        /*0064*/ 	.word	0xffffffff


	//   ....[4]....
        /*0068*/ 	.word	0xffffffff


	//   ....[5]....
        /*006c*/ 	.word	0xffffffff


	//   ....[6]....
        /*0070*/ 	.word	0xffffffff


	//   ....[7]....
        /*0074*/ 	.word	0xffffffff


	//   ....[8]....
        /*0078*/ 	.word	0xffffffff


	//   ....[9]....
        /*007c*/ 	.word	0xffffffff


	//   ....[10]....
        /*0080*/ 	.word	0xffffffff


	//   ....[11]....
        /*0084*/ 	.word	0xffffffff


	//   ....[12]....
        /*0088*/ 	.word	0xffffffff


	//   ....[13]....
        /*008c*/ 	.word	0xffffffff


	//   ....[14]....
        /*0090*/ 	.word	0xffffffff


	//   ....[15]....
        /*0094*/ 	.word	0xffffffff


	//   ....[16]....
        /*0098*/ 	.word	0xffffffff


	//   ....[17]....
        /*009c*/ 	.word	0xffffffff


	//   ....[18]....
        /*00a0*/ 	.word	0xffffffff


	//   ....[19]....
        /*00a4*/ 	.word	0xffffffff


	//   ....[20]....
        /*00a8*/ 	.word	0xffffffff


	//   ....[21]....
        /*00ac*/ 	.word	0xffffffff


	//   ....[22]....
        /*00b0*/ 	.word	0xffffffff


	//   ....[23]....
        /*00b4*/ 	.word	0xffffffff


	//   ....[24]....
        /*00b8*/ 	.word	0xffffffff


	//   ....[25]....
        /*00bc*/ 	.word	0xffffffff


	//   ....[26]....
        /*00c0*/ 	.word	0xffffffff


	//   ....[27]....
        /*00c4*/ 	.word	0xffffffff


	//   ....[28]....
        /*00c8*/ 	.word	0xffffffff


	//   ....[29]....
        /*00cc*/ 	.word	0xffffffff


	//   ....[30]....
        /*00d0*/ 	.word	0xffffffff


	//   ....[31]....
        /*00d4*/ 	.word	0xffffffff


	//   ....[32]....
        /*00d8*/ 	.word	0xffffffff


	//   ....[33]....
        /*00dc*/ 	.word	0xffffffff


	//   ....[34]....
        /*00e0*/ 	.word	0xffffffff


	//   ....[35]....
        /*00e4*/ 	.word	0xffffffff


	//   ....[36]....
        /*00e8*/ 	.word	0xffffffff


	//   ....[37]....
        /*00ec*/ 	.word	0xffffffff


	//   ....[38]....
        /*00f0*/ 	.word	0xffffffff


	//   ....[39]....
        /*00f4*/ 	.word	0xffffffff


	//   ....[40]....
        /*00f8*/ 	.word	0xffffffff


	//   ....[41]....
        /*00fc*/ 	.word	0xffffffff


	//   ....[42]....
        /*0100*/ 	.word	0xffffffff


	//   ....[43]....
        /*0104*/ 	.word	0xffffffff


	//   ....[44]....
        /*0108*/ 	.word	0xffffffff


	//   ....[45]....
        /*010c*/ 	.word	0xffffffff


	//   ....[46]....
        /*0110*/ 	.word	0xffffffff


	//   ....[47]....
        /*0114*/ 	.word	0xffffffff


	//   ....[48]....
        /*0118*/ 	.word	0xffffffff


	//   ....[49]....
        /*011c*/ 	.word	0xffffffff


	//   ....[50]....
        /*0120*/ 	.word	0xffffffff


	//   ....[51]....
        /*0124*/ 	.word	0xffffffff


	//   ....[52]....
        /*0128*/ 	.word	0xffffffff


	//   ....[53]....
        /*012c*/ 	.word	0xffffffff


	//   ....[54]....
        /*0130*/ 	.word	0xffffffff


	//   ....[55]....
        /*0134*/ 	.word	0xffffffff


	//   ....[56]....
        /*0138*/ 	.word	0xffffffff


	//   ....[57]....
        /*013c*/ 	.word	0xffffffff


	//   ....[58]....
        /*0140*/ 	.word	0xffffffff


	//   ....[59]....
        /*0144*/ 	.word	0xffffffff


	//   ....[60]....
        /*0148*/ 	.word	0xffffffff


	//   ....[61]....
        /*014c*/ 	.word	0xffffffff


	//   ....[62]....
        /*0150*/ 	.word	0xffffffff


	//   ....[63]....
        /*0154*/ 	.word	0xffffffff


	//   ....[64]....
        /*0158*/ 	.word	0xffffffff


	//   ....[65]....
        /*015c*/ 	.word	0xffffffff


	//   ....[66]....
        /*0160*/ 	.word	0xffffffff


	//   ....[67]....
        /*0164*/ 	.word	0xffffffff


	//   ....[68]....
        /*0168*/ 	.word	0xffffffff


	//   ....[69]....
        /*016c*/ 	.word	0xffffffff


	//   ....[70]....
        /*0170*/ 	.word	0xffffffff


	//   ....[71]....
        /*0174*/ 	.word	0xffffffff


	//   ....[72]....
        /*0178*/ 	.word	0xffffffff


	//   ....[73]....
        /*017c*/ 	.word	0xffffffff


	//   ....[74]....
        /*0180*/ 	.word	0xffffffff


	//   ....[75]....
        /*0184*/ 	.word	0xffffffff


	//   ....[76]....
        /*0188*/ 	.word	0xffffffff


	//   ....[77]....
        /*018c*/ 	.word	0xffffffff


	//   ....[78]....
        /*0190*/ 	.word	0xffffffff


	//   ....[79]....
        /*0194*/ 	.word	0x0500000f


	//----- nvinfo : EIATTR_COOP_GROUP_INSTR_OFFSETS
	.align		4
.L_31:
        /*0198*/ 	.byte	0x04, 0x28
        /*019a*/ 	.short	(.L_33 - .L_32)


	//   ....[0]....
.L_32:
        /*019c*/ 	.word	0x000007d0


	//   ....[1]....
        /*01a0*/ 	.word	0x000008a0


	//   ....[2]....
        /*01a4*/ 	.word	0x00000d30


	//   ....[3]....
        /*01a8*/ 	.word	0x00000f10


	//   ....[4]....
        /*01ac*/ 	.word	0x00001170


	//   ....[5]....
        /*01b0*/ 	.word	0x000011b0


	//   ....[6]....
        /*01b4*/ 	.word	0x00001690


	//   ....[7]....
        /*01b8*/ 	.word	0x00001dd0


	//   ....[8]....
        /*01bc*/ 	.word	0x00001e00


	//   ....[9]....
        /*01c0*/ 	.word	0x00001e80


	//   ....[10]....
        /*01c4*/ 	.word	0x00001e90


	//   ....[11]....
        /*01c8*/ 	.word	0x00001ed0


	//   ....[12]....
        /*01cc*/ 	.word	0x00001ef0


	//   ....[13]....
        /*01d0*/ 	.word	0x00001f30


	//   ....[14]....
        /*01d4*/ 	.word	0x00001f50


	//   ....[15]....
        /*01d8*/ 	.word	0x00001f90


	//   ....[16]....
        /*01dc*/ 	.word	0x00001fb0


	//   ....[17]....
        /*01e0*/ 	.word	0x00002020


	//   ....[18]....
        /*01e4*/ 	.word	0x00002140


	//   ....[19]....
        /*01e8*/ 	.word	0x00002160


	//   ....[20]....
        /*01ec*/ 	.word	0x000027c0


	//   ....[21]....
        /*01f0*/ 	.word	0x000027d0


	//   ....[22]....
        /*01f4*/ 	.word	0x00002820


	//   ....[23]....
        /*01f8*/ 	.word	0x00002830


	//   ....[24]....
        /*01fc*/ 	.word	0x00002880


	//   ....[25]....
        /*0200*/ 	.word	0x00002890


	//   ....[26]....
        /*0204*/ 	.word	0x000028e0


	//   ....[27]....
        /*0208*/ 	.word	0x000028f0


	//   ....[28]....
        /*020c*/ 	.word	0x00002940


	//   ....[29]....
        /*0210*/ 	.word	0x00002950


	//   ....[30]....
        /*0214*/ 	.word	0x000029e0


	//   ....[31]....
        /*0218*/ 	.word	0x00002a30


	//   ....[32]....
        /*021c*/ 	.word	0x00002ac0


	//   ....[33]....
        /*0220*/ 	.word	0x00002ae0


	//   ....[34]....
        /*0224*/ 	.word	0x00002af0


	//   ....[35]....
        /*0228*/ 	.word	0x00002b00


	//   ....[36]....
        /*022c*/ 	.word	0x00002b10


	//   ....[37]....
        /*0230*/ 	.word	0x00002b20


	//   ....[38]....
        /*0234*/ 	.word	0x00003430


	//   ....[39]....
        /*0238*/ 	.word	0x000036d0


	//   ....[40]....
        /*023c*/ 	.word	0x00003a40


	//   ....[41]....
        /*0240*/ 	.word	0x00009120


	//   ....[42]....
        /*0244*/ 	.word	0x00009520


	//   ....[43]....
        /*0248*/ 	.word	0x000098c0


	//   ....[44]....
        /*024c*/ 	.word	0x0000abf0


	//   ....[45]....
        /*0250*/ 	.word	0x0000b2c0


	//   ....[46]....
        /*0254*/ 	.word	0x0000b7b0


	//   ....[47]....
        /*0258*/ 	.word	0x0000c6d0


	//   ....[48]....
        /*025c*/ 	.word	0x0000d480


	//   ....[49]....
        /*0260*/ 	.word	0x0000d4a0


	//   ....[50]....
        /*0264*/ 	.word	0x0000d4f0


	//   ....[51]....
        /*0268*/ 	.word	0x0000d510


	//   ....[52]....
        /*026c*/ 	.word	0x0000d550


	//   ....[53]....
        /*0270*/ 	.word	0x0000d580


	//   ....[54]....
        /*0274*/ 	.word	0x0000d5c0


	//   ....[55]....
        /*0278*/ 	.word	0x0000d5f0


	//   ....[56]....
        /*027c*/ 	.word	0x0000d630


	//   ....[57]....
        /*0280*/ 	.word	0x0000d660


	//   ....[58]....
        /*0284*/ 	.word	0x0000d6f0


	//   ....[59]....
        /*0288*/ 	.word	0x0000d810


	//   ....[60]....
        /*028c*/ 	.word	0x0000d830


	//   ....[61]....
        /*0290*/ 	.word	0x0000de80


	//   ....[62]....
        /*0294*/ 	.word	0x0000de90


	//   ....[63]....
        /*0298*/ 	.word	0x0000dee0


	//   ....[64]....
        /*029c*/ 	.word	0x0000def0


	//   ....[65]....
        /*02a0*/ 	.word	0x0000df40


	//   ....[66]....
        /*02a4*/ 	.word	0x0000df50


	//   ....[67]....
        /*02a8*/ 	.word	0x0000dfa0


	//   ....[68]....
        /*02ac*/ 	.word	0x0000dfb0


	//   ....[69]....
        /*02b0*/ 	.word	0x0000e000


	//   ....[70]....
        /*02b4*/ 	.word	0x0000e010


	//   ....[71]....
        /*02b8*/ 	.word	0x0000e0a0


	//   ....[72]....
        /*02bc*/ 	.word	0x0000e110


	//   ....[73]....
        /*02c0*/ 	.word	0x0000e1a0


	//   ....[74]....
        /*02c4*/ 	.word	0x0000e1c0


	//   ....[75]....
        /*02c8*/ 	.word	0x0000e1d0


	//   ....[76]....
        /*02cc*/ 	.word	0x0000e1e0


	//   ....[77]....
        /*02d0*/ 	.word	0x0000e1f0


	//   ....[78]....
        /*02d4*/ 	.word	0x0000e200


	//   ....[79]....
        /*02d8*/ 	.word	0x0000fad0


	//----- nvinfo : EIATTR_REG_RECONFIG
	.align		4
.L_33:
        /*02dc*/ 	.byte	0x01, 0x54
	.zero		2


	//----- nvinfo : EIATTR_SYSCALL_OFFSETS
	.align		4
        /*02e0*/ 	.byte	0x04, 0x46
        /*02e2*/ 	.short	(.L_35 - .L_34)


	//   ....[0]....
.L_34:
        /*02e4*/ 	.word	0x00005870


	//   ....[1]....
        /*02e8*/ 	.word	0x00005960


	//----- nvinfo : EIATTR_MBARRIER_INSTR_OFFSETS
	.align		4
.L_35:
        /*02ec*/ 	.byte	0x04, 0x39
        /*02ee*/ 	.short	(.L_37 - .L_36)


	//   ....[0]....
.L_36:
        /*02f0*/ 	.word	0x00000c10
        /*02f4*/ 	.word	0x000000ff
        /*02f8*/ 	.word	0x00034400
        /*02fc*/ 	.short	0x0100
        /*02fe*/ 	.byte	0x0b
	.zero		1


	//   ....[1]....
        /*0300*/ 	.word	0x00000c20
        /*0304*/ 	.word	0x000000ff
        /*0308*/ 	.word	0x00034440
        /*030c*/ 	.short	0x0100
        /*030e*/ 	.byte	0x0b
	.zero		1


	//   ....[2]....
        /*0310*/ 	.word	0x00000c30
        /*0314*/ 	.word	0x000000ff
        /*0318*/ 	.word	0x00034408
        /*031c*/ 	.short	0x0100
        /*031e*/ 	.byte	0x0b
	.zero		1


	//   ....[3]....
        /*0320*/ 	.word	0x00000c40
        /*0324*/ 	.word	0x000000ff
        /*0328*/ 	.word	0x00034448
        /*032c*/ 	.short	0x0100
        /*032e*/ 	.byte	0x0b
	.zero		1


	//   ....[4]....
        /*0330*/ 	.word	0x00000c50
        /*0334*/ 	.word	0x000000ff
        /*0338*/ 	.word	0x00034410
        /*033c*/ 	.short	0x0100
        /*033e*/ 	.byte	0x0b
	.zero		1


	//   ....[5]....
        /*0340*/ 	.word	0x00000c60
        /*0344*/ 	.word	0x000000ff
        /*0348*/ 	.word	0x00034450
        /*034c*/ 	.short	0x0100
        /*034e*/ 	.byte	0x0b
	.zero		1


	//   ....[6]....
        /*0350*/ 	.word	0x00000c70
        /*0354*/ 	.word	0x000000ff
        /*0358*/ 	.word	0x00034418
        /*035c*/ 	.short	0x0100
        /*035e*/ 	.byte	0x0b
	.zero		1


	//   ....[7]....
        /*0360*/ 	.word	0x00000c80
        /*0364*/ 	.word	0x000000ff
        /*0368*/ 	.word	0x00034458
        /*036c*/ 	.short	0x0100
        /*036e*/ 	.byte	0x0b
	.zero		1


	//   ....[8]....
        /*0370*/ 	.word	0x00000c90
        /*0374*/ 	.word	0x000000ff
        /*0378*/ 	.word	0x00034420
        /*037c*/ 	.short	0x0100
        /*037e*/ 	.byte	0x0b
	.zero		1


	//   ....[9]....
        /*0380*/ 	.word	0x00000ca0
        /*0384*/ 	.word	0x000000ff
        /*0388*/ 	.word	0x00034460
        /*038c*/ 	.short	0x0100
        /*038e*/ 	.byte	0x0b
	.zero		1


	//   ....[10]....
        /*0390*/ 	.word	0x00000cb0
        /*0394*/ 	.word	0x000000ff
        /*0398*/ 	.word	0x00034428
        /*039c*/ 	.short	0x0100
        /*039e*/ 	.byte	0x0b
	.zero		1


	//   ....[11]....
        /*03a0*/ 	.word	0x00000cc0
        /*03a4*/ 	.word	0x000000ff
        /*03a8*/ 	.word	0x00034468
        /*03ac*/ 	.short	0x0100
        /*03ae*/ 	.byte	0x0b
	.zero		1


	//   ....[12]....
        /*03b0*/ 	.word	0x00000cd0
        /*03b4*/ 	.word	0x000000ff
        /*03b8*/ 	.word	0x00034430
        /*03bc*/ 	.short	0x0100
        /*03be*/ 	.byte	0x0b
	.zero		1


	//   ....[13]....
        /*03c0*/ 	.word	0x00000ce0
        /*03c4*/ 	.word	0x000000ff
        /*03c8*/ 	.word	0x00034470
        /*03cc*/ 	.short	0x0100
        /*03ce*/ 	.byte	0x0b
	.zero		1


	//   ....[14]....
        /*03d0*/ 	.word	0x00000cf0
        /*03d4*/ 	.word	0x000000ff
        /*03d8*/ 	.word	0x00034438
        /*03dc*/ 	.short	0x0100
        /*03de*/ 	.byte	0x0b
	.zero		1


	//   ....[15]....
        /*03e0*/ 	.word	0x00000d00
        /*03e4*/ 	.word	0x000000ff
        /*03e8*/ 	.word	0x00034478
        /*03ec*/ 	.short	0x0100
        /*03ee*/ 	.byte	0x0b
	.zero		1


	//   ....[16]....
        /*03f0*/ 	.word	0x00000ea0
        /*03f4*/ 	.word	0x000000ff
        /*03f8*/ 	.word	0x00034480
        /*03fc*/ 	.short	0x0100
        /*03fe*/ 	.byte	0x0b
	.zero		1


	//   ....[17]....
        /*0400*/ 	.word	0x00000eb0
        /*0404*/ 	.word	0x000000ff
        /*0408*/ 	.word	0x00034498
        /*040c*/ 	.short	0x0100
        /*040e*/ 	.byte	0x0b
	.zero		1


	//   ....[18]....
        /*0410*/ 	.word	0x00000ec0
        /*0414*/ 	.word	0x000000ff
        /*0418*/ 	.word	0x00034488
        /*041c*/ 	.short	0x0100
        /*041e*/ 	.byte	0x0b
	.zero		1


	//   ....[19]....
        /*0420*/ 	.word	0x00000ed0
        /*0424*/ 	.word	0x000000ff
        /*0428*/ 	.word	0x000344a0
        /*042c*/ 	.short	0x0100
        /*042e*/ 	.byte	0x0b
	.zero		1


	//   ....[20]....
        /*0430*/ 	.word	0x00000ee0
        /*0434*/ 	.word	0x000000ff
        /*0438*/ 	.word	0x00034490
        /*043c*/ 	.short	0x0100
        /*043e*/ 	.byte	0x0b
	.zero		1


	//   ....[21]....
        /*0440*/ 	.word	0x00000ef0
        /*0444*/ 	.word	0x000000ff
        /*0448*/ 	.word	0x000344a8
        /*044c*/ 	.short	0x0100
        /*044e*/ 	.byte	0x0b
	.zero		1


	//   ....[22]....
        /*0450*/ 	.word	0x000010e0
        /*0454*/ 	.word	0x000000ff
        /*0458*/ 	.word	0x000344b0
        /*045c*/ 	.short	0x0100
        /*045e*/ 	.byte	0x06
	.zero		1


	//   ....[23]....
        /*0460*/ 	.word	0x000010f0
        /*0464*/ 	.word	0x000000ff
        /*0468*/ 	.word	0x000344d0
        /*046c*/ 	.short	0x0100
        /*046e*/ 	.byte	0x06
	.zero		1


	//   ....[24]....
        /*0470*/ 	.word	0x00001100
        /*0474*/ 	.word	0x000000ff
        /*0478*/ 	.word	0x000344b8
        /*047c*/ 	.short	0x0100
        /*047e*/ 	.byte	0x06
	.zero		1


	//   ....[25]....
        /*0480*/ 	.word	0x00001110
        /*0484*/ 	.word	0x000000ff
        /*0488*/ 	.word	0x000344d8
        /*048c*/ 	.short	0x0100
        /*048e*/ 	.byte	0x06
	.zero		1


	//   ....[26]....
        /*0490*/ 	.word	0x00001120
        /*0494*/ 	.word	0x000000ff
        /*0498*/ 	.word	0x000344c0
        /*049c*/ 	.short	0x0100
        /*049e*/ 	.byte	0x06
	.zero		1


	//   ....[27]....
        /*04a0*/ 	.word	0x00001130
        /*04a4*/ 	.word	0x000000ff
        /*04a8*/ 	.word	0x000344e0
        /*04ac*/ 	.short	0x0100
        /*04ae*/ 	.byte	0x06
	.zero		1


	//   ....[28]....
        /*04b0*/ 	.word	0x00001140
        /*04b4*/ 	.word	0x000000ff
        /*04b8*/ 	.word	0x000344c8
        /*04bc*/ 	.short	0x0100
        /*04be*/ 	.byte	0x06
	.zero		1


	//   ....[29]....
        /*04c0*/ 	.word	0x00001150
        /*04c4*/ 	.word	0x000000ff
        /*04c8*/ 	.word	0x000344e8
        /*04cc*/ 	.short	0x0100
        /*04ce*/ 	.byte	0x06
	.zero		1


	//   ....[30]....
        /*04d0*/ 	.word	0x00001520
        /*04d4*/ 	.word	0x000000ff
        /*04d8*/ 	.word	0x000344f0
        /*04dc*/ 	.short	0x0100
        /*04de*/ 	.byte	0x06
	.zero		1


	//   ....[31]....
        /*04e0*/ 	.word	0x00001550
        /*04e4*/ 	.word	0x000000ff
        /*04e8*/ 	.word	0x000344f8
        /*04ec*/ 	.short	0x0100
        /*04ee*/ 	.byte	0x06
	.zero		1


	//   ....[32]....
        /*04f0*/ 	.word	0x000015a0
        /*04f4*/ 	.word	0x000000ff
        /*04f8*/ 	.word	0x00034500
        /*04fc*/ 	.short	0x0100
        /*04fe*/ 	.byte	0x0b
	.zero		1


	//   ....[33]....
        /*0500*/ 	.word	0x000015c0
        /*0504*/ 	.word	0x000000ff
        /*0508*/ 	.word	0x00034508
        /*050c*/ 	.short	0x0100
        /*050e*/ 	.byte	0x0b
	.zero		1


	//   ....[34]....
        /*0510*/ 	.word	0x00001630
        /*0514*/ 	.word	0x000000ff
        /*0518*/ 	.word	0x00034510
        /*051c*/ 	.short	0x0100
        /*051e*/ 	.byte	0x0b
	.zero		1


	//   ....[35]....
        /*0520*/ 	.word	0x00001640
        /*0524*/ 	.word	0x000000ff
        /*0528*/ 	.word	0x00034518
        /*052c*/ 	.short	0x0100
        /*052e*/ 	.byte	0x0b
	.zero		1


	//   ....[36]....
        /*0530*/ 	.word	0x00003160
        /*0534*/ 	.word	0x000000ff
        /*0538*/ 	.word	0x00034400
        /*053c*/ 	.short	0x010a
        /*053e*/ 	.byte	0x0b
	.zero		1


	//   ....[37]....
        /*0540*/ 	.word	0x00003270
        /*0544*/ 	.word	0x000000ff
        /*0548*/ 	.word	0x00000000
        /*054c*/ 	.short	0x0101
        /*054e*/ 	.byte	0x0b
	.zero		1


	//   ....[38]....
        /*0550*/ 	.word	0x00003e90
        /*0554*/ 	.word	0x0000000a
        /*0558*/ 	.word	0x00000000
        /*055c*/ 	.short	0x010a
        /*055e*/ 	.byte	0x32
	.zero		1


	//   ....[39]....
        /*0560*/ 	.word	0x000043c0
        /*0564*/ 	.word	0x000000ff
        /*0568*/ 	.word	0x00034480
        /*056c*/ 	.short	0x010a
        /*056e*/ 	.byte	0x04
	.zero		1


	//   ....[40]....
        /*0570*/ 	.word	0x00004400
        /*0574*/ 	.word	0x000000ff
        /*0578*/ 	.word	0x00034480
        /*057c*/ 	.short	0x010a
        /*057e*/ 	.byte	0x04
	.zero		1


	//   ....[41]....
        /*0580*/ 	.word	0x00004be0
        /*0584*/ 	.word	0x000000ff
        /*0588*/ 	.word	0x00034480
        /*058c*/ 	.short	0x010a
        /*058e*/ 	.byte	0x06
	.zero		1


	//   ....[42]....
        /*0590*/ 	.word	0x00004c20
        /*0594*/ 	.word	0x000000ff
        /*0598*/ 	.word	0x00034480
        /*059c*/ 	.short	0x010a
        /*059e*/ 	.byte	0x06
	.zero		1


	//   ....[43]....
        /*05a0*/ 	.word	0x00005350
        /*05a4*/ 	.word	0x00000005
        /*05a8*/ 	.word	0x00000000
        /*05ac*/ 	.short	0x0101
        /*05ae*/ 	.byte	0x3f
	.zero		1


	//   ....[44]....
        /*05b0*/ 	.word	0x00005460
        /*05b4*/ 	.word	0x00000003
        /*05b8*/ 	.word	0x00000000
        /*05bc*/ 	.short	0x0101
        /*05be*/ 	.byte	0x30
	.zero		1


	//   ....[45]....
        /*05c0*/ 	.word	0x00005550
        /*05c4*/ 	.word	0x00000003
        /*05c8*/ 	.word	0x00000000
        /*05cc*/ 	.short	0x0101
        /*05ce*/ 	.byte	0x3f
	.zero		1


	//   ....[46]....
        /*05d0*/ 	.word	0x000055b0
        /*05d4*/ 	.word	0x0000000a
        /*05d8*/ 	.word	0x00000010
        /*05dc*/ 	.short	0x010a
        /*05de*/ 	.byte	0x32
	.zero		1


	//   ....[47]....
        /*05e0*/ 	.word	0x00005d10
        /*05e4*/ 	.word	0x000000ff
        /*05e8*/ 	.word	0x000344b0
        /*05ec*/ 	.short	0x010a
        /*05ee*/ 	.byte	0x2f
	.zero		1


	//   ....[48]....
        /*05f0*/ 	.word	0x000062d0
        /*05f4*/ 	.word	0x000000ff
        /*05f8*/ 	.word	0x000344b8
        /*05fc*/ 	.short	0x010a
        /*05fe*/ 	.byte	0x2f
	.zero		1


	//   ....[49]....
        /*0600*/ 	.word	0x00006820
        /*0604*/ 	.word	0x000000ff
        /*0608*/ 	.word	0x00000000
        /*060c*/ 	.short	0x0101
        /*060e*/ 	.byte	0x08
	.zero		1


	//   ....[50]....
        /*0610*/ 	.word	0x00006850
        /*0614*/ 	.word	0x000000ff
        /*0618*/ 	.word	0x000344c0
        /*061c*/ 	.short	0x010a
        /*061e*/ 	.byte	0x2f
	.zero		1


	//   ....[51]....
        /*0620*/ 	.word	0x00006da0
        /*0624*/ 	.word	0x000000ff
        /*0628*/ 	.word	0x00000000
        /*062c*/ 	.short	0x0101
        /*062e*/ 	.byte	0x09
	.zero		1


	//   ....[52]....
        /*0630*/ 	.word	0x00006dd0
        /*0634*/ 	.word	0x000000ff
        /*0638*/ 	.word	0x000344c8
        /*063c*/ 	.short	0x010a
        /*063e*/ 	.byte	0x2f
	.zero		1


	//   ....[53]....
        /*0640*/ 	.word	0x00007320
        /*0644*/ 	.word	0x000000ff
        /*0648*/ 	.word	0x00000000
        /*064c*/ 	.short	0x0101
        /*064e*/ 	.byte	0x0a
	.zero		1


	//   ....[54]....
        /*0650*/ 	.word	0x00007370
        /*0654*/ 	.word	0x000000ff
        /*0658*/ 	.word	0x000344b0
        /*065c*/ 	.short	0x010a
        /*065e*/ 	.byte	0x2f
	.zero		1


	//   ....[55]....
        /*0660*/ 	.word	0x000078c0
        /*0664*/ 	.word	0x000000ff
        /*0668*/ 	.word	0x00000000
        /*066c*/ 	.short	0x0101
        /*066e*/ 	.byte	0x07
	.zero		1


	//   ....[56]....
        /*0670*/ 	.word	0x000078f0
        /*0674*/ 	.word	0x000000ff
        /*0678*/ 	.word	0x000344b8
        /*067c*/ 	.short	0x010a
        /*067e*/ 	.byte	0x2f
	.zero		1


	//   ....[57]....
        /*0680*/ 	.word	0x00007e20
        /*0684*/ 	.word	0x000000ff
        /*0688*/ 	.word	0x00000000
        /*068c*/ 	.short	0x0101
        /*068e*/ 	.byte	0x08
	.zero		1


	//   ....[58]....
        /*0690*/ 	.word	0x00007e50
        /*0694*/ 	.word	0x000000ff
        /*0698*/ 	.word	0x000344c0
        /*069c*/ 	.short	0x010a
        /*069e*/ 	.byte	0x2f
	.zero		1


	//   ....[59]....
        /*06a0*/ 	.word	0x00008380
        /*06a4*/ 	.word	0x000000ff
        /*06a8*/ 	.word	0x00000000
        /*06ac*/ 	.short	0x0101
        /*06ae*/ 	.byte	0x09
	.zero		1


	//   ....[60]....
        /*06b0*/ 	.word	0x000083b0
        /*06b4*/ 	.word	0x000000ff
        /*06b8*/ 	.word	0x000344c8
        /*06bc*/ 	.short	0x010a
        /*06be*/ 	.byte	0x2f
	.zero		1


	//   ....[61]....
        /*06c0*/ 	.word	0x000088f0
        /*06c4*/ 	.word	0x000000ff
        /*06c8*/ 	.word	0x00000000
        /*06cc*/ 	.short	0x0101
        /*06ce*/ 	.byte	0x0a
	.zero		1


	//   ....[62]....
        /*06d0*/ 	.word	0x00008970
        /*06d4*/ 	.word	0x000000ff
        /*06d8*/ 	.word	0x00034400
        /*06dc*/ 	.short	0x010a
        /*06de*/ 	.byte	0x04
	.zero		1


	//   ....[63]....
        /*06e0*/ 	.word	0x00008a90
        /*06e4*/ 	.word	0x000000ff
        /*06e8*/ 	.word	0x00000000
        /*06ec*/ 	.short	0x0101
        /*06ee*/ 	.byte	0x04
	.zero		1


	//   ....[64]....
        /*06f0*/ 	.word	0x00008c40
        /*06f4*/ 	.word	0x000000ff
        /*06f8*/ 	.word	0x00034400
        /*06fc*/ 	.short	0x010a
        /*06fe*/ 	.byte	0x04
	.zero		1


	//   ....[65]....
        /*0700*/ 	.word	0x00008d50
        /*0704*/ 	.word	0x000000ff
        /*0708*/ 	.word	0x00000000
        /*070c*/ 	.short	0x0101
        /*070e*/ 	.byte	0x04
	.zero		1


	//   ....[66]....
        /*0710*/ 	.word	0x00009210
        /*0714*/ 	.word	0x000000ff
        /*0718*/ 	.word	0x00000000
        /*071c*/ 	.short	0x0101
        /*071e*/ 	.byte	0x07
	.zero		1


	//   ....[67]....
        /*0720*/ 	.word	0x00009230
        /*0724*/ 	.word	0x00000000
        /*0728*/ 	.word	0x00000000
        /*072c*/ 	.short	0x0101
        /*072e*/ 	.byte	0x30
	.zero		1


	//   ....[68]....
        /*0730*/ 	.word	0x000099c0
        /*0734*/ 	.word	0x000000ff
        /*0738*/ 	.word	0x000344f8
        /*073c*/ 	.short	0x010a
        /*073e*/ 	.byte	0x06
	.zero		1


	//   ....[69]....
        /*0740*/ 	.word	0x00009ae0
        /*0744*/ 	.word	0x000000ff
        /*0748*/ 	.word	0x00034400
        /*074c*/ 	.short	0x010a
        /*074e*/ 	.byte	0x07
	.zero		1


	//   ....[70]....
        /*0750*/ 	.word	0x00009c00
        /*0754*/ 	.word	0x000000ff
        /*0758*/ 	.word	0x00000000
        /*075c*/ 	.short	0x0101
        /*075e*/ 	.byte	0x07
	.zero		1


	//   ....[71]....
        /*0760*/ 	.word	0x00009df0
        /*0764*/ 	.word	0x000000ff
        /*0768*/ 	.word	0x000344d0
        /*076c*/ 	.short	0x010a
        /*076e*/ 	.byte	0x06
	.zero		1


	//   ....[72]....
        /*0770*/ 	.word	0x00009eb0
        /*0774*/ 	.word	0x000000ff
        /*0778*/ 	.word	0x000344b0
        /*077c*/ 	.short	0x010b
        /*077e*/ 	.byte	0x06
	.zero		1


	//   ....[73]....
        /*0780*/ 	.word	0x00009f10
        /*0784*/ 	.word	0x000000ff
        /*0788*/ 	.word	0x00000000
        /*078c*/ 	.short	0x0101
        /*078e*/ 	.byte	0x07
	.zero		1


	//   ....[74]....
        /*0790*/ 	.word	0x00009f40
        /*0794*/ 	.word	0x000000ff
        /*0798*/ 	.word	0x000344d8
        /*079c*/ 	.short	0x010a
        /*079e*/ 	.byte	0x06
	.zero		1


	//   ....[75]....
        /*07a0*/ 	.word	0x0000a020
        /*07a4*/ 	.word	0x000000ff
        /*07a8*/ 	.word	0x000344b8
        /*07ac*/ 	.short	0x010b
        /*07ae*/ 	.byte	0x06
	.zero		1


	//   ....[76]....
        /*07b0*/ 	.word	0x0000a090
        /*07b4*/ 	.word	0x000000ff
        /*07b8*/ 	.word	0x00000000
        /*07bc*/ 	.short	0x0101
        /*07be*/ 	.byte	0x10
	.zero		1


	//   ....[77]....
        /*07c0*/ 	.word	0x0000a0c0
        /*07c4*/ 	.word	0x000000ff
        /*07c8*/ 	.word	0x000344e0
        /*07cc*/ 	.short	0x010a
        /*07ce*/ 	.byte	0x06
	.zero		1


	//   ....[78]....
        /*07d0*/ 	.word	0x0000a190
        /*07d4*/ 	.word	0x000000ff
        /*07d8*/ 	.word	0x000344c0
        /*07dc*/ 	.short	0x010b
        /*07de*/ 	.byte	0x06
	.zero		1


	//   ....[79]....
        /*07e0*/ 	.word	0x0000a1f0
        /*07e4*/ 	.word	0x000000ff
        /*07e8*/ 	.word	0x00000000
        /*07ec*/ 	.short	0x0101
        /*07ee*/ 	.byte	0x21
	.zero		1


	//   ....[80]....
        /*07f0*/ 	.word	0x0000a220
        /*07f4*/ 	.word	0x000000ff
        /*07f8*/ 	.word	0x000344e8
        /*07fc*/ 	.short	0x010a
        /*07fe*/ 	.byte	0x06
	.zero		1


	//   ....[81]....
        /*0800*/ 	.word	0x0000a2f0
        /*0804*/ 	.word	0x000000ff
        /*0808*/ 	.word	0x000344c8
        /*080c*/ 	.short	0x010b
        /*080e*/ 	.byte	0x06
	.zero		1


	//   ....[82]....
        /*0810*/ 	.word	0x0000a360
        /*0814*/ 	.word	0x000000ff
        /*0818*/ 	.word	0x00000000
        /*081c*/ 	.short	0x0101
        /*081e*/ 	.byte	0x22
	.zero		1


	//   ....[83]....
        /*0820*/ 	.word	0x0000a3a0
        /*0824*/ 	.word	0x000000ff
        /*0828*/ 	.word	0x000344d0
        /*082c*/ 	.short	0x010a
        /*082e*/ 	.byte	0x06
	.zero		1


	//   ....[84]....
        /*0830*/ 	.word	0x0000a460
        /*0834*/ 	.word	0x000000ff
        /*0838*/ 	.word	0x000344b0
        /*083c*/ 	.short	0x010b
        /*083e*/ 	.byte	0x06
	.zero		1


	//   ....[85]....
        /*0840*/ 	.word	0x0000a4a0
        /*0844*/ 	.word	0x000000ff
        /*0848*/ 	.word	0x00000000
        /*084c*/ 	.short	0x0101
        /*084e*/ 	.byte	0x07
	.zero		1


	//   ....[86]....
        /*0850*/ 	.word	0x0000a4d0
        /*0854*/ 	.word	0x000000ff
        /*0858*/ 	.word	0x000344d8
        /*085c*/ 	.short	0x010a
        /*085e*/ 	.byte	0x06
	.zero		1


	//   ....[87]....
        /*0860*/ 	.word	0x0000a5a0
        /*0864*/ 	.word	0x000000ff
        /*0868*/ 	.word	0x000344b8
        /*086c*/ 	.short	0x010b
        /*086e*/ 	.byte	0x06
	.zero		1


	//   ....[88]....
        /*0870*/ 	.word	0x0000a5e0
        /*0874*/ 	.word	0x000000ff
        /*0878*/ 	.word	0x00000000
        /*087c*/ 	.short	0x0101
        /*087e*/ 	.byte	0x10
	.zero		1


	//   ....[89]....
        /*0880*/ 	.word	0x0000a620
        /*0884*/ 	.word	0x000000ff
        /*0888*/ 	.word	0x000344e0
        /*088c*/ 	.short	0x010a
        /*088e*/ 	.byte	0x06
	.zero		1


	//   ....[90]....
        /*0890*/ 	.word	0x0000a6d0
        /*0894*/ 	.word	0x000000ff
        /*0898*/ 	.word	0x000344c0
        /*089c*/ 	.short	0x010b
        /*089e*/ 	.byte	0x06
	.zero		1


	//   ....[91]....
        /*08a0*/ 	.word	0x0000a710
        /*08a4*/ 	.word	0x000000ff
        /*08a8*/ 	.word	0x00000000
        /*08ac*/ 	.short	0x0101
        /*08ae*/ 	.byte	0x21
	.zero		1


	//   ....[92]....
        /*08b0*/ 	.word	0x0000a740
        /*08b4*/ 	.word	0x000000ff
        /*08b8*/ 	.word	0x000344e8
        /*08bc*/ 	.short	0x010a
        /*08be*/ 	.byte	0x06
	.zero		1


	//   ....[93]....
        /*08c0*/ 	.word	0x0000a810
        /*08c4*/ 	.word	0x000000ff
        /*08c8*/ 	.word	0x000344c8
        /*08cc*/ 	.short	0x010b
        /*08ce*/ 	.byte	0x06
	.zero		1


	//   ....[94]....
        /*08d0*/ 	.word	0x0000a860
        /*08d4*/ 	.word	0x000000ff
        /*08d8*/ 	.word	0x00000000
        /*08dc*/ 	.short	0x0101
        /*08de*/ 	.byte	0x22
	.zero		1


	//   ....[95]....
        /*08e0*/ 	.word	0x0000adb0
        /*08e4*/ 	.word	0x000000ff
        /*08e8*/ 	.word	0x000344d0
        /*08ec*/ 	.short	0x010a
        /*08ee*/ 	.byte	0x06
	.zero		1


	//   ....[96]....
        /*08f0*/ 	.word	0x0000adf0
        /*08f4*/ 	.word	0x000000ff
        /*08f8*/ 	.word	0x000344d8
        /*08fc*/ 	.short	0x010a
        /*08fe*/ 	.byte	0x06
	.zero		1


	//   ....[97]....
        /*0900*/ 	.word	0x0000ae30
        /*0904*/ 	.word	0x000000ff
        /*0908*/ 	.word	0x000344e0
        /*090c*/ 	.short	0x010a
        /*090e*/ 	.byte	0x06
	.zero		1


	//   ....[98]....
        /*0910*/ 	.word	0x0000aea0
        /*0914*/ 	.word	0x00000003
        /*0918*/ 	.word	0x000344e8
        /*091c*/ 	.short	0x010a
        /*091e*/ 	.byte	0x3f
	.zero		1


	//   ....[99]....
        /*0920*/ 	.word	0x0000bbc0
        /*0924*/ 	.word	0x0000000a
        /*0928*/ 	.word	0x00034498
        /*092c*/ 	.short	0x010a
        /*092e*/ 	.byte	0x3f
	.zero		1


	//   ....[100]....
        /*0930*/ 	.word	0x0000bf20
        /*0934*/ 	.word	0x000000ff
        /*0938*/ 	.word	0x000344f8
        /*093c*/ 	.short	0x0101
        /*093e*/ 	.byte	0x16
	.zero		1


	//   ....[101]....
        /*0940*/ 	.word	0x0000bfe0
        /*0944*/ 	.word	0x00000008
        /*0948*/ 	.word	0x00034400
        /*094c*/ 	.short	0x010a
        /*094e*/ 	.byte	0x3f
	.zero		1


	//   ....[102]....
        /*0950*/ 	.word	0x0000c120
        /*0954*/ 	.word	0x00000004
        /*0958*/ 	.word	0x00000000
        /*095c*/ 	.short	0x0101
        /*095e*/ 	.byte	0x3f
	.zero		1


	//   ....[103]....
        /*0960*/ 	.word	0x0000c960
        /*0964*/ 	.word	0x00000007
        /*0968*/ 	.word	0x00000000
        /*096c*/ 	.short	0x010a
        /*096e*/ 	.byte	0x3f
	.zero		1


	//   ....[104]....
        /*0970*/ 	.word	0x0000c9e0
        /*0974*/ 	.word	0x00000006
        /*0978*/ 	.word	0x00000000
        /*097c*/ 	.short	0x010a
        /*097e*/ 	.byte	0x3f
	.zero		1


	//   ....[105]....
        /*0980*/ 	.word	0x0000ca70
        /*0984*/ 	.word	0x00000005
        /*0988*/ 	.word	0x00000000
        /*098c*/ 	.short	0x010a
        /*098e*/ 	.byte	0x3f
	.zero		1


	//   ....[106]....
        /*0990*/ 	.word	0x0000e6f0
        /*0994*/ 	.word	0x00000011
        /*0998*/ 	.word	0x00034440
        /*099c*/ 	.short	0x010a
        /*099e*/ 	.byte	0x3f
	.zero		1


	//   ....[107]....
        /*09a0*/ 	.word	0x0000e810
        /*09a4*/ 	.word	0x00000011
        /*09a8*/ 	.word	0x00034400
        /*09ac*/ 	.short	0x0101
        /*09ae*/ 	.byte	0x3f
	.zero		1


	//   ....[108]....
        /*09b0*/ 	.word	0x0000e8e0
        /*09b4*/ 	.word	0x00000005
        /*09b8*/ 	.word	0x00034440
        /*09bc*/ 	.short	0x010a
        /*09be*/ 	.byte	0x3f
	.zero		1


	//   ....[109]....
        /*09c0*/ 	.word	0x0000e990
        /*09c4*/ 	.word	0x00000007
        /*09c8*/ 	.word	0x00034440
        /*09cc*/ 	.short	0x010a
        /*09ce*/ 	.byte	0x3f
	.zero		1


	//   ....[110]....
        /*09d0*/ 	.word	0x0000ea40
        /*09d4*/ 	.word	0x00000007
        /*09d8*/ 	.word	0x00034440
        /*09dc*/ 	.short	0x010a
        /*09de*/ 	.byte	0x3f
	.zero		1


	//   ....[111]....
        /*09e0*/ 	.word	0x0000eaf0
        /*09e4*/ 	.word	0x00000007
        /*09e8*/ 	.word	0x00034440
        /*09ec*/ 	.short	0x010a
        /*09ee*/ 	.byte	0x3f
	.zero		1


	//   ....[112]....
        /*09f0*/ 	.word	0x0000eba0
        /*09f4*/ 	.word	0x00000007
        /*09f8*/ 	.word	0x00034440
        /*09fc*/ 	.short	0x010a
        /*09fe*/ 	.byte	0x3f
	.zero		1


	//   ....[113]....
        /*0a00*/ 	.word	0x0000ec50
        /*0a04*/ 	.word	0x00000007
        /*0a08*/ 	.word	0x00034440
        /*0a0c*/ 	.short	0x010a
        /*0a0e*/ 	.byte	0x3f
	.zero		1


	//   ....[114]....
        /*0a10*/ 	.word	0x0000ed00
        /*0a14*/ 	.word	0x00000007
        /*0a18*/ 	.word	0x00034440
        /*0a1c*/ 	.short	0x010a
        /*0a1e*/ 	.byte	0x3f
	.zero		1


	//   ....[115]....
        /*0a20*/ 	.word	0x0000edb0
        /*0a24*/ 	.word	0x00000003
        /*0a28*/ 	.word	0x00034440
        /*0a2c*/ 	.short	0x010a
        /*0a2e*/ 	.byte	0x3f
	.zero		1


	//   ....[116]....
        /*0a30*/ 	.word	0x0000ee10
        /*0a34*/ 	.word	0x00000003
        /*0a38*/ 	.word	0x00034400
        /*0a3c*/ 	.short	0x010a
        /*0a3e*/ 	.byte	0x3f
	.zero		1


	//   ....[117]....
        /*0a40*/ 	.word	0x0000ee80
        /*0a44*/ 	.word	0x00000004
        /*0a48*/ 	.word	0x00000000
        /*0a4c*/ 	.short	0x010a
        /*0a4e*/ 	.byte	0x3f
	.zero		1


	//   ....[118]....
        /*0a50*/ 	.word	0x0000eee0
        /*0a54*/ 	.word	0x00000004
        /*0a58*/ 	.word	0x00034480
        /*0a5c*/ 	.short	0x010a
        /*0a5e*/ 	.byte	0x3f
	.zero		1


	//   ....[119]....
        /*0a60*/ 	.word	0x0000ef40
        /*0a64*/ 	.word	0x0000000c
        /*0a68*/ 	.word	0x00034480
        /*0a6c*/ 	.short	0x010a
        /*0a6e*/ 	.byte	0x3f
	.zero		1


	//   ....[120]....
        /*0a70*/ 	.word	0x0000efb0
        /*0a74*/ 	.word	0x00000004
        /*0a78*/ 	.word	0x00000010
        /*0a7c*/ 	.short	0x010a
        /*0a7e*/ 	.byte	0x3f
	.zero		1


	//   ....[121]....
        /*0a80*/ 	.word	0x0000f070
        /*0a84*/ 	.word	0x00000005
        /*0a88*/ 	.word	0x000344b0
        /*0a8c*/ 	.short	0x010a
        /*0a8e*/ 	.byte	0x3f
	.zero		1


	//   ....[122]....
        /*0a90*/ 	.word	0x0000f0d0
        /*0a94*/ 	.word	0x0000000d
        /*0a98*/ 	.word	0x000344b8
        /*0a9c*/ 	.short	0x010a
        /*0a9e*/ 	.byte	0x3f
	.zero		1


	//   ....[123]....
        /*0aa0*/ 	.word	0x0000f130
        /*0aa4*/ 	.word	0x0000000d
        /*0aa8*/ 	.word	0x000344c0
        /*0aac*/ 	.short	0x010a
        /*0aae*/ 	.byte	0x3f
	.zero		1


	//   ....[124]....
        /*0ab0*/ 	.word	0x0000f190
        /*0ab4*/ 	.word	0x0000000d
        /*0ab8*/ 	.word	0x000344c8
        /*0abc*/ 	.short	0x010a
        /*0abe*/ 	.byte	0x3f
	.zero		1


	//   ....[125]....
        /*0ac0*/ 	.word	0x0000f1f0
        /*0ac4*/ 	.word	0x0000000d
        /*0ac8*/ 	.word	0x000344b0
        /*0acc*/ 	.short	0x010a
        /*0ace*/ 	.byte	0x3f
	.zero		1


	//   ....[126]....
        /*0ad0*/ 	.word	0x0000f250
        /*0ad4*/ 	.word	0x0000000d
        /*0ad8*/ 	.word	0x000344b8
        /*0adc*/ 	.short	0x010a
        /*0ade*/ 	.byte	0x3f
	.zero		1


	//   ....[127]....
        /*0ae0*/ 	.word	0x0000f2b0
        /*0ae4*/ 	.word	0x0000000d
        /*0ae8*/ 	.word	0x000344c0
        /*0aec*/ 	.short	0x010a
        /*0aee*/ 	.byte	0x3f
	.zero		1


	//   ....[128]....
        /*0af0*/ 	.word	0x0000f310
        /*0af4*/ 	.word	0x0000000d
        /*0af8*/ 	.word	0x000344c8
        /*0afc*/ 	.short	0x010a
        /*0afe*/ 	.byte	0x3f
	.zero		1


	//   ....[129]....
        /*0b00*/ 	.word	0x0000f370
        /*0b04*/ 	.word	0x00000003
        /*0b08*/ 	.word	0x00034400
        /*0b0c*/ 	.short	0x010a
        /*0b0e*/ 	.byte	0x3f
	.zero		1


	//   ....[130]....
        /*0b10*/ 	.word	0x0000f3d0
        /*0b14*/ 	.word	0x00000004
        /*0b18*/ 	.word	0x00034400
        /*0b1c*/ 	.short	0x010a
        /*0b1e*/ 	.byte	0x3f
	.zero		1


	//   ....[131]....
        /*0b20*/ 	.word	0x0000f430
        /*0b24*/ 	.word	0x00000003
        /*0b28*/ 	.word	0x000344f8
        /*0b2c*/ 	.short	0x010a
        /*0b2e*/ 	.byte	0x3f
	.zero		1


	//   ....[132]....
        /*0b30*/ 	.word	0x0000f490
        /*0b34*/ 	.word	0x00000006
        /*0b38*/ 	.word	0x00034400
        /*0b3c*/ 	.short	0x010a
        /*0b3e*/ 	.byte	0x3f
	.zero		1


	//   ....[133]....
        /*0b40*/ 	.word	0x0000f4f0
        /*0b44*/ 	.word	0x00000004
        /*0b48*/ 	.word	0x000344d0
        /*0b4c*/ 	.short	0x010a
        /*0b4e*/ 	.byte	0x3f
	.zero		1


	//   ....[134]....
        /*0b50*/ 	.word	0x0000f550
        /*0b54*/ 	.word	0x00000004
        /*0b58*/ 	.word	0x000344d8
        /*0b5c*/ 	.short	0x010a
        /*0b5e*/ 	.byte	0x3f
	.zero		1


	//   ....[135]....
        /*0b60*/ 	.word	0x0000f5b0
        /*0b64*/ 	.word	0x00000004
        /*0b68*/ 	.word	0x000344e0
        /*0b6c*/ 	.short	0x010a
        /*0b6e*/ 	.byte	0x3f
	.zero		1


	//   ....[136]....
        /*0b70*/ 	.word	0x0000f610
        /*0b74*/ 	.word	0x00000004
        /*0b78*/ 	.word	0x000344e8
        /*0b7c*/ 	.short	0x010a
        /*0b7e*/ 	.byte	0x3f
	.zero		1


	//   ....[137]....
        /*0b80*/ 	.word	0x0000f670
        /*0b84*/ 	.word	0x00000005
        /*0b88*/ 	.word	0x000344d0
        /*0b8c*/ 	.short	0x010a
        /*0b8e*/ 	.byte	0x3f
	.zero		1


	//   ....[138]....
        /*0b90*/ 	.word	0x0000f6d0
        /*0b94*/ 	.word	0x00000005
        /*0b98*/ 	.word	0x000344d8
        /*0b9c*/ 	.short	0x010a
        /*0b9e*/ 	.byte	0x3f
	.zero		1


	//   ....[139]....
        /*0ba0*/ 	.word	0x0000f730
        /*0ba4*/ 	.word	0x00000005
        /*0ba8*/ 	.word	0x000344e0
        /*0bac*/ 	.short	0x010a
        /*0bae*/ 	.byte	0x3f
	.zero		1


	//   ....[140]....
        /*0bb0*/ 	.word	0x0000f790
        /*0bb4*/ 	.word	0x00000005
        /*0bb8*/ 	.word	0x000344e8
        /*0bbc*/ 	.short	0x010a
        /*0bbe*/ 	.byte	0x3f
	.zero		1


	//   ....[141]....
        /*0bc0*/ 	.word	0x0000f7f0
        /*0bc4*/ 	.word	0x00000000
        /*0bc8*/ 	.word	0x000344d0
        /*0bcc*/ 	.short	0x010a
        /*0bce*/ 	.byte	0x3f
	.zero		1


	//   ....[142]....
        /*0bd0*/ 	.word	0x0000f850
        /*0bd4*/ 	.word	0x00000000
        /*0bd8*/ 	.word	0x000344d8
        /*0bdc*/ 	.short	0x010a
        /*0bde*/ 	.byte	0x3f
	.zero		1


	//   ....[143]....
        /*0be0*/ 	.word	0x0000f8b0
        /*0be4*/ 	.word	0x00000000
        /*0be8*/ 	.word	0x000344e0
        /*0bec*/ 	.short	0x010a
        /*0bee*/ 	.byte	0x3f
	.zero		1


	//   ....[144]....
        /*0bf0*/ 	.word	0x0000f980
        /*0bf4*/ 	.word	0x0000000a
        /*0bf8*/ 	.word	0x00034498
        /*0bfc*/ 	.short	0x010a
        /*0bfe*/ 	.byte	0x3f
	.zero		1


	//   ....[145]....
        /*0c00*/ 	.word	0x0000f9d0
        /*0c04*/ 	.word	0x00000008
        /*0c08*/ 	.word	0x00034400
        /*0c0c*/ 	.short	0x010a
        /*0c0e*/ 	.byte	0x3f
	.zero		1


	//   ....[146]....
        /*0c10*/ 	.word	0x0000fbe0
        /*0c14*/ 	.word	0x00000007
        /*0c18*/ 	.word	0x00000000
        /*0c1c*/ 	.short	0x010a
        /*0c1e*/ 	.byte	0x3f
	.zero		1


	//   ....[147]....
        /*0c20*/ 	.word	0x0000fc30
        /*0c24*/ 	.word	0x00000006
        /*0c28*/ 	.word	0x00000000
        /*0c2c*/ 	.short	0x010a
        /*0c2e*/ 	.byte	0x3f
	.zero		1


	//   ....[148]....
        /*0c30*/ 	.word	0x0000fc80
        /*0c34*/ 	.word	0x00000011
        /*0c38*/ 	.word	0x00034440
        /*0c3c*/ 	.short	0x010a
        /*0c3e*/ 	.byte	0x3f
	.zero		1


	//   ....[149]....
        /*0c40*/ 	.word	0x0000fcd0
        /*0c44*/ 	.word	0x00000005
        /*0c48*/ 	.word	0x00034440
        /*0c4c*/ 	.short	0x010a
        /*0c4e*/ 	.byte	0x3f
	.zero		1


	//   ....[150]....
        /*0c50*/ 	.word	0x0000fd20
        /*0c54*/ 	.word	0x00000007
        /*0c58*/ 	.word	0x00034440
        /*0c5c*/ 	.short	0x010a
        /*0c5e*/ 	.byte	0x3f
	.zero		1


	//   ....[151]....
        /*0c60*/ 	.word	0x0000fd70
        /*0c64*/ 	.word	0x00000007
        /*0c68*/ 	.word	0x00034440
        /*0c6c*/ 	.short	0x010a
        /*0c6e*/ 	.byte	0x3f
	.zero		1


	//   ....[152]....
        /*0c70*/ 	.word	0x0000fdc0
        /*0c74*/ 	.word	0x00000007
        /*0c78*/ 	.word	0x00034440
        /*0c7c*/ 	.short	0x010a
        /*0c7e*/ 	.byte	0x3f
	.zero		1


	//   ....[153]....
        /*0c80*/ 	.word	0x0000fe10
        /*0c84*/ 	.word	0x00000007
        /*0c88*/ 	.word	0x00034440
        /*0c8c*/ 	.short	0x010a
        /*0c8e*/ 	.byte	0x3f
	.zero		1


	//   ....[154]....
        /*0c90*/ 	.word	0x0000fe60
        /*0c94*/ 	.word	0x00000007
        /*0c98*/ 	.word	0x00034440
        /*0c9c*/ 	.short	0x010a
        /*0c9e*/ 	.byte	0x3f
	.zero		1


	//   ....[155]....
        /*0ca0*/ 	.word	0x0000feb0
        /*0ca4*/ 	.word	0x00000007
        /*0ca8*/ 	.word	0x00034440
        /*0cac*/ 	.short	0x010a
        /*0cae*/ 	.byte	0x3f
	.zero		1


	//----- nvinfo : EIATTR_NUM_MBARRIERS
	.align		4
.L_37:
        /*0cb0*/ 	.byte	0x03, 0x38
        /*0cb2*/ 	.short	0x0024


	//----- nvinfo : EIATTR_EXIT_INSTR_OFFSETS
	.align		4
        /*0cb4*/ 	.byte	0x04, 0x1c
        /*0cb6*/ 	.short	(.L_39 - .L_38)


	//   ....[0]....
.L_38:
        /*0cb8*/ 	.word	0x00002fc0


	//   ....[1]....
        /*0cbc*/ 	.word	0x00003280


	//   ....[2]....
        /*0cc0*/ 	.word	0x000033e0


	//   ....[3]....
        /*0cc4*/ 	.word	0x00009260


	//   ....[4]....
        /*0cc8*/ 	.word	0x00009300


	//   ....[5]....
        /*0ccc*/ 	.word	0x0000aef0


	//   ....[6]....
        /*0cd0*/ 	.word	0x0000cac0


	//   ....[7]....
        /*0cd4*/ 	.word	0x0000ede0


	//----- nvinfo : EIATTR_MAX_THREADS
	.align		4
.L_39:
        /*0cd8*/ 	.byte	0x04, 0x05
        /*0cda*/ 	.short	(.L_41 - .L_40)
.L_40:
        /*0cdc*/ 	.word	0x00000180
        /*0ce0*/ 	.word	0x00000001
        /*0ce4*/ 	.word	0x00000001


	//----- nvinfo : EIATTR_CRS_STACK_SIZE
	.align		4
.L_41:
        /*0ce8*/ 	.byte	0x04, 0x1e
        /*0cea*/ 	.short	(.L_43 - .L_42)
.L_42:
        /*0cec*/ 	.word	0x00000000


	//----- nvinfo : EIATTR_CBANK_PARAM_SIZE
	.align		4
.L_43:
        /*0cf0*/ 	.byte	0x03, 0x19
        /*0cf2*/ 	.short	0x0770


	//----- nvinfo : EIATTR_PARAM_CBANK
	.align		4
        /*0cf4*/ 	.byte	0x04, 0x0a
        /*0cf6*/ 	.short	(.L_45 - .L_44)
	.align		4
.L_44:
        /*0cf8*/ 	.word	index@(.nv.constant0._ZN7cutlass13device_kernelINS_4gemm6kernel13GemmUniversalINS1_17GroupProblemShapeIN4cute5tupleIJiiiEEEEENS1_10collective13CollectiveMmaINS1_39MainloopSm90ArrayTmaGmmaWarpSpecializedILi3ENS6_IJNS5_1CILi2EEENSC_ILi1EEESE_EEENS1_40KernelPtrArrayTmaWarpSpecializedPingpongEEENS6_IJNSC_ILi128EEESI_SI_EEENS_6half_tEPNS6_IJlSE_NSC_ILi0EEEEEESK_SN_NS5_8TiledMMAINS5_8MMA_AtomIJNS5_4SM904GMMA26MMA_64x128x16_F32F16F16_SSILNSR_5MajorE0ELST_0ELNSR_7ScaleInE1ELSU_1EEEEEENS5_6LayoutINS6_IJSE_SE_SE_EEENS6_IJSL_SL_SL_EEEEENS6_IJNS5_10UnderscoreES11_S11_EEEEENS5_13SM90_TMA_LOADENS5_14ComposedLayoutINS5_7SwizzleILi3ELi4ELi3EEENS5_18smem_ptr_flag_bitsILi16EEENSX_INS6_IJNSC_ILi8EEENSC_ILi64EEEEEENS6_IJS1B_SE_EEEEEEEvNS5_8identityENS5_23SM90_TMA_LOAD_MULTICASTES1F_vS1G_EENS_8epilogue10collective18CollectiveEpilogueINS1J_30Sm90PtrArrayTmaWarpSpecializedILi4ELi2ELi16ELb1ELb0ELi2EEEJSJ_NS6_IJS1B_NSC_ILi32EEEEEESK_PNS6_IJSE_lSL_EEESK_S1R_NS1J_6fusion15FusionCallbacksIS1N_NS1S_17LinearCombinationISK_fSK_fLNS_15FloatRoundStyleE2EEESJ_S1P_JEEES14_NS15_IS17_S19_NSX_INS6_IJS1B_S1A_EEENS6_IJSE_S1B_EEEEEEENS5_17SM75_U16x8_LDSM_TENS5_14SM90_TMA_STOREES21_NS5_17SM90_U16x8_STSM_TENS5_9Copy_AtomIJNS5_17SM90_U32x4_STSM_NESK_EEEvEEEvvEEEEvNT_6ParamsE)
        /*0cfc*/ 	.short	0x0210
        /*0cfe*/ 	.short	0x0770


	//----- nvinfo : EIATTR_SW_WAR
	.align		4
.L_45:
        /*0d00*/ 	.byte	0x04, 0x36
        /*0d02*/ 	.short	(.L_47 - .L_46)
.L_46:
        /*0d04*/ 	.word	0x00000008
.L_47:


//--------------------- .nv.callgraph             --------------------------
	.section	.nv.callgraph,"",@"SHT_CUDA_CALLGRAPH"
	.align	4
	.sectionentsize	8
	.align		4
        /*0000*/ 	.word	0x00000000
	.align		4
        /*0004*/ 	.word	0xffffffff
	.align		4
        /*0008*/ 	.word	index@(_ZN7cutlass13device_kernelINS_4gemm6kernel13GemmUniversalINS1_17GroupProblemShapeIN4cute5tupleIJiiiEEEEENS1_10collective13CollectiveMmaINS1_39MainloopSm90ArrayTmaGmmaWarpSpecializedILi3ENS6_IJNS5_1CILi2EEENSC_ILi1EEESE_EEENS1_40KernelPtrArrayTmaWarpSpecializedPingpongEEENS6_IJNSC_ILi128EEESI_SI_EEENS_6half_tEPNS6_IJlSE_NSC_ILi0EEEEEESK_SN_NS5_8TiledMMAINS5_8MMA_AtomIJNS5_4SM904GMMA26MMA_64x128x16_F32F16F16_SSILNSR_5MajorE0ELST_0ELNSR_7ScaleInE1ELSU_1EEEEEENS5_6LayoutINS6_IJSE_SE_SE_EEENS6_IJSL_SL_SL_EEEEENS6_IJNS5_10UnderscoreES11_S11_EEEEENS5_13SM90_TMA_LOADENS5_14ComposedLayoutINS5_7SwizzleILi3ELi4ELi3EEENS5_18smem_ptr_flag_bitsILi16EEENSX_INS6_IJNSC_ILi8EEENSC_ILi64EEEEEENS6_IJS1B_SE_EEEEEEEvNS5_8identityENS5_23SM90_TMA_LOAD_MULTICASTES1F_vS1G_EENS_8epilogue10collective18CollectiveEpilogueINS1J_30Sm90PtrArrayTmaWarpSpecializedILi4ELi2ELi16ELb1ELb0ELi2EEEJSJ_NS6_IJS1B_NSC_ILi32EEEEEESK_PNS6_IJSE_lSL_EEESK_S1R_NS1J_6fusion15FusionCallbacksIS1N_NS1S_17LinearCombinationISK_fSK_fLNS_15FloatRoundStyleE2EEESJ_S1P_JEEES14_NS15_IS17_S19_NSX_INS6_IJS1B_S1A_EEENS6_IJSE_S1B_EEEEEEENS5_17SM75_U16x8_LDSM_TENS5_14SM90_TMA_STOREES21_NS5_17SM90_U16x8_STSM_TENS5_9Copy_AtomIJNS5_17SM90_U32x4_STSM_NESK_EEEvEEEvvEEEEvNT_6ParamsE)
	.align		4
        /*000c*/ 	.word	index@(__assertfail)
	.align		4
        /*0010*/ 	.word	0x00000000
	.align		4
        /*0014*/ 	.word	0xfffffffe
	.align		4
        /*0018*/ 	.word	0x00000000
	.align		4
        /*001c*/ 	.word	0xfffffffd
	.align		4
        /*0020*/ 	.word	0x00000000
	.align		4
        /*0024*/ 	.word	0xfffffffc


//--------------------- .nv.constant4             --------------------------
	.section	.nv.constant4,"a",@progbits
	.align	8
	.align		8
.nv.constant4:
        /*0000*/ 	.dword	__assertfail
	.align		8
        /*0008*/ 	.dword	__unnamed_1
	.align		8
        /*0010*/ 	.dword	_ZN39_INTERNAL_58445f6e_4_k_cu_667cedd6_27274cuda3std3__45__cpo5beginE
	.align		8
        /*0018*/ 	.dword	_ZN39_INTERNAL_58445f6e_4_k_cu_667cedd6_27274cuda3std3__45__cpo3endE
	.align		8
        /*0020*/ 	.dword	_ZN39_INTERNAL_58445f6e_4_k_cu_667cedd6_27274cuda3std3__45__cpo6cbeginE
	.align		8
        /*0028*/ 	.dword	_ZN39_INTERNAL_58445f6e_4_k_cu_667cedd6_27274cuda3std3__45__cpo4cendE
	.align		8
        /*0030*/ 	.dword	_ZN39_INTERNAL_58445f6e_4_k_cu_667cedd6_27274cuda3std3__441_GLOBAL__N__58445f6e_4_k_cu_667cedd6_27276ignoreE
	.align		8
        /*0038*/ 	.dword	_ZN39_INTERNAL_58445f6e_4_k_cu_667cedd6_27274cuda3std3__419piecewise_constructE
	.align		8
        /*0040*/ 	.dword	_ZN39_INTERNAL_58445f6e_4_k_cu_667cedd6_27274cuda3std3__48in_placeE
	.align		8
        /*0048*/ 	.dword	_ZN39_INTERNAL_58445f6e_4_k_cu_667cedd6_27274cuda3std6ranges3__45__cpo4swapE
	.align		8
        /*0050*/ 	.dword	_ZN39_INTERNAL_58445f6e_4_k_cu_667cedd6_27274cuda3std6ranges3__45__cpo9iter_moveE
	.align		8
        /*0058*/ 	.dword	_ZN39_INTERNAL_58445f6e_4_k_cu_667cedd6_27274cute7productE
	.align		8
        /*0060*/ 	.dword	_ZN39_INTERNAL_58445f6e_4_k_cu_667cedd6_27274cute1_E
	.align		8
        /*0068*/ 	.dword	$str$24
	.align		8
        /*0070*/ 	.dword	$str$25


//--------------------- .text._ZN7cutlass13device_kernelINS_4gemm6kernel13GemmUniversalINS1_17GroupProblemShapeIN4cute5tupleIJiiiEEEEENS1_10collective13CollectiveMmaINS1_39MainloopSm90ArrayTmaGmmaWarpSpecializedILi3ENS6_IJNS5_1CILi2EEENSC_ILi1EEESE_EEENS1_40KernelPtrArrayTmaWarpSpecializedPingpongEEENS6_IJNSC_ILi128EEESI_SI_EEENS_6half_tEPNS6_IJlSE_NSC_ILi0EEEEEESK_SN_NS5_8TiledMMAINS5_8MMA_AtomIJNS5_4SM904GMMA26MMA_64x128x16_F32F16F16_SSILNSR_5MajorE0ELST_0ELNSR_7ScaleInE1ELSU_1EEEEEENS5_6LayoutINS6_IJSE_SE_SE_EEENS6_IJSL_SL_SL_EEEEENS6_IJNS5_10UnderscoreES11_S11_EEEEENS5_13SM90_TMA_LOADENS5_14ComposedLayoutINS5_7SwizzleILi3ELi4ELi3EEENS5_18smem_ptr_flag_bitsILi16EEENSX_INS6_IJNSC_ILi8EEENSC_ILi64EEEEEENS6_IJS1B_SE_EEEEEEEvNS5_8identityENS5_23SM90_TMA_LOAD_MULTICASTES1F_vS1G_EENS_8epilogue10collective18CollectiveEpilogueINS1J_30Sm90PtrArrayTmaWarpSpecializedILi4ELi2ELi16ELb1ELb0ELi2EEEJSJ_NS6_IJS1B_NSC_ILi32EEEEEESK_PNS6_IJSE_lSL_EEESK_S1R_NS1J_6fusion15FusionCallbacksIS1N_NS1S_17LinearCombinationISK_fSK_fLNS_15FloatRoundStyleE2EEESJ_S1P_JEEES14_NS15_IS17_S19_NSX_INS6_IJS1B_S1A_EEENS6_IJSE_S1B_EEEEEEENS5_17SM75_U16x8_LDSM_TENS5_14SM90_TMA_STOREES21_NS5_17SM90_U16x8_STSM_TENS5_9Copy_AtomIJNS5_17SM90_U32x4_STSM_NESK_EEEvEEEvvEEEEvNT_6ParamsE --------------------------
	.section	.text._ZN7cutlass13device_kernelINS_4gemm6kernel13GemmUniversalINS1_17GroupProblemShapeIN4cute5tupleIJiiiEEEEENS1_10collective13CollectiveMmaINS1_39MainloopSm90ArrayTmaGmmaWarpSpecializedILi3ENS6_IJNS5_1CILi2EEENSC_ILi1EEESE_EEENS1_40KernelPtrArrayTmaWarpSpecializedPingpongEEENS6_IJNSC_ILi128EEESI_SI_EEENS_6half_tEPNS6_IJlSE_NSC_ILi0EEEEEESK_SN_NS5_8TiledMMAINS5_8MMA_AtomIJNS5_4SM904GMMA26MMA_64x128x16_F32F16F16_SSILNSR_5MajorE0ELST_0ELNSR_7ScaleInE1ELSU_1EEEEEENS5_6LayoutINS6_IJSE_SE_SE_EEENS6_IJSL_SL_SL_EEEEENS6_IJNS5_10UnderscoreES11_S11_EEEEENS5_13SM90_TMA_LOADENS5_14ComposedLayoutINS5_7SwizzleILi3ELi4ELi3EEENS5_18smem_ptr_flag_bitsILi16EEENSX_INS6_IJNSC_ILi8EEENSC_ILi64EEEEEENS6_IJS1B_SE_EEEEEEEvNS5_8identityENS5_23SM90_TMA_LOAD_MULTICASTES1F_vS1G_EENS_8epilogue10collective18CollectiveEpilogueINS1J_30Sm90PtrArrayTmaWarpSpecializedILi4ELi2ELi16ELb1ELb0ELi2EEEJSJ_NS6_IJS1B_NSC_ILi32EEEEEESK_PNS6_IJSE_lSL_EEESK_S1R_NS1J_6fusion15FusionCallbacksIS1N_NS1S_17LinearCombinationISK_fSK_fLNS_15FloatRoundStyleE2EEESJ_S1P_JEEES14_NS15_IS17_S19_NSX_INS6_IJS1B_S1A_EEENS6_IJSE_S1B_EEEEEEENS5_17SM75_U16x8_LDSM_TENS5_14SM90_TMA_STOREES21_NS5_17SM90_U16x8_STSM_TENS5_9Copy_AtomIJNS5_17SM90_U32x4_STSM_NESK_EEEvEEEvvEEEEvNT_6ParamsE,"ax",@progbits
	.align	128
.text._ZN7cutlass13device_kernelINS_4gemm6kernel13GemmUniversalINS1_17GroupProblemShapeIN4cute5tupleIJiiiEEEEENS1_10collective13CollectiveMmaINS1_39MainloopSm90ArrayTmaGmmaWarpSpecializedILi3ENS6_IJNS5_1CILi2EEENSC_ILi1EEESE_EEENS1_40KernelPtrArrayTmaWarpSpecializedPingpongEEENS6_IJNSC_ILi128EEESI_SI_EEENS_6half_tEPNS6_IJlSE_NSC_ILi0EEEEEESK_SN_NS5_8TiledMMAINS5_8MMA_AtomIJNS5_4SM904GMMA26MMA_64x128x16_F32F16F16_SSILNSR_5MajorE0ELST_0ELNSR_7ScaleInE1ELSU_1EEEEEENS5_6LayoutINS6_IJSE_SE_SE_EEENS6_IJSL_SL_SL_EEEEENS6_IJNS5_10UnderscoreES11_S11_EEEEENS5_13SM90_TMA_LOADENS5_14ComposedLayoutINS5_7SwizzleILi3ELi4ELi3EEENS5_18smem_ptr_flag_bitsILi16EEENSX_INS6_IJNSC_ILi8EEENSC_ILi64EEEEEENS6_IJS1B_SE_EEEEEEEvNS5_8identityENS5_23SM90_TMA_LOAD_MULTICASTES1F_vS1G_EENS_8epilogue10collective18CollectiveEpilogueINS1J_30Sm90PtrArrayTmaWarpSpecializedILi4ELi2ELi16ELb1ELb0ELi2EEEJSJ_NS6_IJS1B_NSC_ILi32EEEEEESK_PNS6_IJSE_lSL_EEESK_S1R_NS1J_6fusion15FusionCallbacksIS1N_NS1S_17LinearCombinationISK_fSK_fLNS_15FloatRoundStyleE2EEESJ_S1P_JEEES14_NS15_IS17_S19_NSX_INS6_IJS1B_S1A_EEENS6_IJSE_S1B_EEEEEEENS5_17SM75_U16x8_LDSM_TENS5_14SM90_TMA_STOREES21_NS5_17SM90_U16x8_STSM_TENS5_9Copy_AtomIJNS5_17SM90_U32x4_STSM_NESK_EEEvEEEvvEEEEvNT_6ParamsE:
        .type           _ZN7cutlass13device_kernelINS_4gemm6kernel13GemmUniversalINS1_17GroupProblemShapeIN4cute5tupleIJiiiEEEEENS1_10collective13CollectiveMmaINS1_39MainloopSm90ArrayTmaGmmaWarpSpecializedILi3ENS6_IJNS5_1CILi2EEENSC_ILi1EEESE_EEENS1_40KernelPtrArrayTmaWarpSpecializedPingpongEEENS6_IJNSC_ILi128EEESI_SI_EEENS_6half_tEPNS6_IJlSE_NSC_ILi0EEEEEESK_SN_NS5_8TiledMMAINS5_8MMA_AtomIJNS5_4SM904GMMA26MMA_64x128x16_F32F16F16_SSILNSR_5MajorE0ELST_0ELNSR_7ScaleInE1ELSU_1EEEEEENS5_6LayoutINS6_IJSE_SE_SE_EEENS6_IJSL_SL_SL_EEEEENS6_IJNS5_10UnderscoreES11_S11_EEEEENS5_13SM90_TMA_LOADENS5_14ComposedLayoutINS5_7SwizzleILi3ELi4ELi3EEENS5_18smem_ptr_flag_bitsILi16EEENSX_INS6_IJNSC_ILi8EEENSC_ILi64EEEEEENS6_IJS1B_SE_EEEEEEEvNS5_8identityENS5_23SM90_TMA_LOAD_MULTICASTES1F_vS1G_EENS_8epilogue10collective18CollectiveEpilogueINS1J_30Sm90PtrArrayTmaWarpSpecializedILi4ELi2ELi16ELb1ELb0ELi2EEEJSJ_NS6_IJS1B_NSC_ILi32EEEEEESK_PNS6_IJSE_lSL_EEESK_S1R_NS1J_6fusion15FusionCallbacksIS1N_NS1S_17LinearCombinationISK_fSK_fLNS_15FloatRoundStyleE2EEESJ_S1P_JEEES14_NS15_IS17_S19_NSX_INS6_IJS1B_S1A_EEENS6_IJSE_S1B_EEEEEEENS5_17SM75_U16x8_LDSM_TENS5_14SM90_TMA_STOREES21_NS5_17SM90_U16x8_STSM_TENS5_9Copy_AtomIJNS5_17SM90_U32x4_STSM_NESK_EEEvEEEvvEEEEvNT_6ParamsE,@function
        .size           _ZN7cutlass13device_kernelINS_4gemm6kernel13GemmUniversalINS1_17GroupProblemShapeIN4cute5tupleIJiiiEEEEENS1_10collective13CollectiveMmaINS1_39MainloopSm90ArrayTmaGmmaWarpSpecializedILi3ENS6_IJNS5_1CILi2EEENSC_ILi1EEESE_EEENS1_40KernelPtrArrayTmaWarpSpecializedPingpongEEENS6_IJNSC_ILi128EEESI_SI_EEENS_6half_tEPNS6_IJlSE_NSC_ILi0EEEEEESK_SN_NS5_8TiledMMAINS5_8MMA_AtomIJNS5_4SM904GMMA26MMA_64x128x16_F32F16F16_SSILNSR_5MajorE0ELST_0ELNSR_7ScaleInE1ELSU_1EEEEEENS5_6LayoutINS6_IJSE_SE_SE_EEENS6_IJSL_SL_SL_EEEEENS6_IJNS5_10UnderscoreES11_S11_EEEEENS5_13SM90_TMA_LOADENS5_14ComposedLayoutINS5_7SwizzleILi3ELi4ELi3EEENS5_18smem_ptr_flag_bitsILi16EEENSX_INS6_IJNSC_ILi8EEENSC_ILi64EEEEEENS6_IJS1B_SE_EEEEEEEvNS5_8identityENS5_23SM90_TMA_LOAD_MULTICASTES1F_vS1G_EENS_8epilogue10collective18CollectiveEpilogueINS1J_30Sm90PtrArrayTmaWarpSpecializedILi4ELi2ELi16ELb1ELb0ELi2EEEJSJ_NS6_IJS1B_NSC_ILi32EEEEEESK_PNS6_IJSE_lSL_EEESK_S1R_NS1J_6fusion15FusionCallbacksIS1N_NS1S_17LinearCombinationISK_fSK_fLNS_15FloatRoundStyleE2EEESJ_S1P_JEEES14_NS15_IS17_S19_NSX_INS6_IJS1B_S1A_EEENS6_IJSE_S1B_EEEEEEENS5_17SM75_U16x8_LDSM_TENS5_14SM90_TMA_STOREES21_NS5_17SM90_U16x8_STSM_TENS5_9Copy_AtomIJNS5_17SM90_U32x4_STSM_NESK_EEEvEEEvvEEEEvNT_6ParamsE,(.L_x_326 - _ZN7cutlass13device_kernelINS_4gemm6kernel13GemmUniversalINS1_17GroupProblemShapeIN4cute5tupleIJiiiEEEEENS1_10collective13CollectiveMmaINS1_39MainloopSm90ArrayTmaGmmaWarpSpecializedILi3ENS6_IJNS5_1CILi2EEENSC_ILi1EEESE_EEENS1_40KernelPtrArrayTmaWarpSpecializedPingpongEEENS6_IJNSC_ILi128EEESI_SI_EEENS_6half_tEPNS6_IJlSE_NSC_ILi0EEEEEESK_SN_NS5_8TiledMMAINS5_8MMA_AtomIJNS5_4SM904GMMA26MMA_64x128x16_F32F16F16_SSILNSR_5MajorE0ELST_0ELNSR_7ScaleInE1ELSU_1EEEEEENS5_6LayoutINS6_IJSE_SE_SE_EEENS6_IJSL_SL_SL_EEEEENS6_IJNS5_10UnderscoreES11_S11_EEEEENS5_13SM90_TMA_LOADENS5_14ComposedLayoutINS5_7SwizzleILi3ELi4ELi3EEENS5_18smem_ptr_flag_bitsILi16EEENSX_INS6_IJNSC_ILi8EEENSC_ILi64EEEEEENS6_IJS1B_SE_EEEEEEEvNS5_8identityENS5_23SM90_TMA_LOAD_MULTICASTES1F_vS1G_EENS_8epilogue10collective18CollectiveEpilogueINS1J_30Sm90PtrArrayTmaWarpSpecializedILi4ELi2ELi16ELb1ELb0ELi2EEEJSJ_NS6_IJS1B_NSC_ILi32EEEEEESK_PNS6_IJSE_lSL_EEESK_S1R_NS1J_6fusion15FusionCallbacksIS1N_NS1S_17LinearCombinationISK_fSK_fLNS_15FloatRoundStyleE2EEESJ_S1P_JEEES14_NS15_IS17_S19_NSX_INS6_IJS1B_S1A_EEENS6_IJSE_S1B_EEEEEEENS5_17SM75_U16x8_LDSM_TENS5_14SM90_TMA_STOREES21_NS5_17SM90_U16x8_STSM_TENS5_9Copy_AtomIJNS5_17SM90_U32x4_STSM_NESK_EEEvEEEvvEEEEvNT_6ParamsE)
        .other          _ZN7cutlass13device_kernelINS_4gemm6kernel13GemmUniversalINS1_17GroupProblemShapeIN4cute5tupleIJiiiEEEEENS1_10collective13CollectiveMmaINS1_39MainloopSm90ArrayTmaGmmaWarpSpecializedILi3ENS6_IJNS5_1CILi2EEENSC_ILi1EEESE_EEENS1_40KernelPtrArrayTmaWarpSpecializedPingpongEEENS6_IJNSC_ILi128EEESI_SI_EEENS_6half_tEPNS6_IJlSE_NSC_ILi0EEEEEESK_SN_NS5_8TiledMMAINS5_8MMA_AtomIJNS5_4SM904GMMA26MMA_64x128x16_F32F16F16_SSILNSR_5MajorE0ELST_0ELNSR_7ScaleInE1ELSU_1EEEEEENS5_6LayoutINS6_IJSE_SE_SE_EEENS6_IJSL_SL_SL_EEEEENS6_IJNS5_10UnderscoreES11_S11_EEEEENS5_13SM90_TMA_LOADENS5_14ComposedLayoutINS5_7SwizzleILi3ELi4ELi3EEENS5_18smem_ptr_flag_bitsILi16EEENSX_INS6_IJNSC_ILi8EEENSC_ILi64EEEEEENS6_IJS1B_SE_EEEEEEEvNS5_8identityENS5_23SM90_TMA_LOAD_MULTICASTES1F_vS1G_EENS_8epilogue10collective18CollectiveEpilogueINS1J_30Sm90PtrArrayTmaWarpSpecializedILi4ELi2ELi16ELb1ELb0ELi2EEEJSJ_NS6_IJS1B_NSC_ILi32EEEEEESK_PNS6_IJSE_lSL_EEESK_S1R_NS1J_6fusion15FusionCallbacksIS1N_NS1S_17LinearCombinationISK_fSK_fLNS_15FloatRoundStyleE2EEESJ_S1P_JEEES14_NS15_IS17_S19_NSX_INS6_IJS1B_S1A_EEENS6_IJSE_S1B_EEEEEEENS5_17SM75_U16x8_LDSM_TENS5_14SM90_TMA_STOREES21_NS5_17SM90_U16x8_STSM_TENS5_9Copy_AtomIJNS5_17SM90_U32x4_STSM_NESK_EEEvEEEvvEEEEvNT_6ParamsE,@"STO_CUDA_ENTRY STV_DEFAULT"
_ZN7cutlass13device_kernelINS_4gemm6kernel13GemmUniversalINS1_17GroupProblemShapeIN4cute5tupleIJiiiEEEEENS1_10collective13CollectiveMmaINS1_39MainloopSm90ArrayTmaGmmaWarpSpecializedILi3ENS6_IJNS5_1CILi2EEENSC_ILi1EEESE_EEENS1_40KernelPtrArrayTmaWarpSpecializedPingpongEEENS6_IJNSC_ILi128EEESI_SI_EEENS_6half_tEPNS6_IJlSE_NSC_ILi0EEEEEESK_SN_NS5_8TiledMMAINS5_8MMA_AtomIJNS5_4SM904GMMA26MMA_64x128x16_F32F16F16_SSILNSR_5MajorE0ELST_0ELNSR_7ScaleInE1ELSU_1EEEEEENS5_6LayoutINS6_IJSE_SE_SE_EEENS6_IJSL_SL_SL_EEEEENS6_IJNS5_10UnderscoreES11_S11_EEEEENS5_13SM90_TMA_LOADENS5_14ComposedLayoutINS5_7SwizzleILi3ELi4ELi3EEENS5_18smem_ptr_flag_bitsILi16EEENSX_INS6_IJNSC_ILi8EEENSC_ILi64EEEEEENS6_IJS1B_SE_EEEEEEEvNS5_8identityENS5_23SM90_TMA_LOAD_MULTICASTES1F_vS1G_EENS_8epilogue10collective18CollectiveEpilogueINS1J_30Sm90PtrArrayTmaWarpSpecializedILi4ELi2ELi16ELb1ELb0ELi2EEEJSJ_NS6_IJS1B_NSC_ILi32EEEEEESK_PNS6_IJSE_lSL_EEESK_S1R_NS1J_6fusion15FusionCallbacksIS1N_NS1S_17LinearCombinationISK_fSK_fLNS_15FloatRoundStyleE2EEESJ_S1P_JEEES14_NS15_IS17_S19_NSX_INS6_IJS1B_S1A_EEENS6_IJSE_S1B_EEEEEEENS5_17SM75_U16x8_LDSM_TENS5_14SM90_TMA_STOREES21_NS5_17SM90_U16x8_STSM_TENS5_9Copy_AtomIJNS5_17SM90_U32x4_STSM_NESK_EEEvEEEvvEEEEvNT_6ParamsE:
[----:B------:R-:W1:Y:S08]  /*0000*/  LDC R1, c[0x0][0x28] ;  /* 0x00000a00ff017b82 */ /* 0x000e700000000800 */
[----:B------:R-:W2:Y:S01]  /*0010*/  LDC.64 R4, c[0x0][0x918] ;  /* 0x00024600ff047b82 */ /* 0x000ea20000000a00 */
[----:B------:R-:W-:Y:S01]  /*0020*/  ULDC.64 UR38, c[0x0][0x208] ;  /* 0x0000820000267ab9 */ /* 0x000fe20000000a00 */
[----:B------:R-:W3:Y:S01]  /*0030*/  S2R R19, SR_TID.X ;  /* 0x0000000000137919 */ /* 0x000ee20000002100 */
[----:B------:R-:W-:Y:S01]  /*0040*/  ULDC UR4, c[0x0][0x910] ;  /* 0x0002440000047ab9 */ /* 0x000fe20000000800 */
[----:B------:R-:W-:Y:S01]  /*0050*/  ULDC.64 UR20, c[0x0][0x8d0] ;  /* 0x0002340000147ab9 */ /* 0x000fe20000000a00 */
[----:B------:R-:W-:Y:S01]  /*0060*/  ULDC.64 UR14, c[0x0][0x8c8] ;  /* 0x00023200000e7ab9 */ /* 0x000fe20000000a00 */
[----:B------:R-:W-:Y:S01]  /*0070*/  IMAD.MOV.U32 R8, RZ, RZ, RZ ;  /* 0x000000ffff087224 */ /* 0x000fe200078e00ff */
[----:B------:R-:W-:Y:S01]  /*0080*/  ULDC.64 UR16, c[0x0][0x8e0] ;  /* 0x0002380000107ab9 */ /* 0x000fe20000000a00 */
[----:B------:R-:W4:Y:S01]  /*0090*/  S2UR UR24, SR_CTAID.Y ;  /* 0x00000000001879c3 */ /* 0x000f220000002600 */
[----:B------:R-:W-:Y:S01]  /*00a0*/  IMAD.MOV.U32 R10, RZ, RZ, RZ ;  /* 0x000000ffff0a7224 */ /* 0x000fe200078e00ff */
[----:B------:R-:W-:Y:S01]  /*00b0*/  ULDC.64 UR22, c[0x0][0x8e8] ;  /* 0x00023a0000167ab9 */ /* 0x000fe20000000a00 */
[----:B--2---:R-:W2:Y:S01]  /*00c0*/  LDG.E R7, desc[UR38][R4.64] ;  /* 0x0000002604077981 */ /* 0x004ea2000c1e1900 */
[----:B------:R-:W-:-:S03]  /*00d0*/  IMAD.U32 R0, RZ, RZ, UR4 ;  /* 0x00000004ff007e24 */ /* 0x000fc6000f8e00ff */
[----:B------:R-:W2:Y:S01]  /*00e0*/  LDG.E R6, desc[UR38][R4.64+0x4] ;  /* 0x0000042604067981 */ /* 0x000ea2000c1e1900 */
[----:B---3--:R-:W-:Y:S01]  /*00f0*/  LOP3.LUT R9, R19, 0x1f, RZ, 0xc0, !PT ;  /* 0x0000001f13097812 */ /* 0x008fe200078ec0ff */
[----:B------:R-:W-:Y:S01]  /*0100*/  UISETP.NE.U32.AND UP0, UPT, UR20, URZ, UPT ;  /* 0x0000003f1400728c */ /* 0x000fe2000bf05070 */
[----:B------:R-:W3:Y:S01]  /*0110*/  S2UR UR51, SR_CTAID.X ;  /* 0x00000000003379c3 */ /* 0x000ee20000002500 */
[----:B------:R-:W-:Y:S01]  /*0120*/  ULDC UR4, c[0x0][0x908] ;  /* 0x0002420000047ab9 */ /* 0x000fe20000000800 */
[----:B------:R-:W-:Y:S01]  /*0130*/  ISETP.GE.AND P0, PT, R9, R0, PT ;  /* 0x000000000900720c */ /* 0x000fe20003f06270 */
[----:B------:R-:W-:Y:S02]  /*0140*/  UISETP.NE.AND.EX UP0, UPT, UR21, URZ, UPT, UP0 ;  /* 0x0000003f1500728c */ /* 0x000fe4000bf05300 */
[----:B------:R-:W-:-:S09]  /*0150*/  UISETP.NE.AND UP3, UPT, UR4, 0x1, UPT ;  /* 0x000000010400788c */ /* 0x000fd2000bf65270 */
[----:B------:R-:W-:Y:S01]  /*0160*/  @UP0 ULDC UR26, c[0x0][0x8dc] ;  /* 0x00023700001a0ab9 */ /* 0x000fe20000000800 */
[----:B------:R-:W1:Y:S01]  /*0170*/  @!P0 LDC.64 R2, c[0x0][0x918] ;  /* 0x00024600ff028b82 */ /* 0x000e620000000a00 */
[----:B----4-:R-:W-:Y:S02]  /*0180*/  @UP3 UMOV UR6, UR24 ;  /* 0x0000001800063c82 */ /* 0x010fe40008000000 */
[----:B------:R-:W-:Y:S01]  /*0190*/  @UP3 UMOV UR4, UR6 ;  /* 0x0000000600043c82 */ /* 0x000fe20008000000 */
[----:B------:R-:W-:Y:S01]  /*01a0*/  @!UP3 UMOV UR6, UR24 ;  /* 0x000000180006bc82 */ /* 0x000fe20008000000 */
[----:B------:R-:W-:Y:S01]  /*01b0*/  @UP3 ULDC UR8, c[0x0][0x10] ;  /* 0x0000040000083ab9 */ /* 0x000fe20000000800 */
[----:B------:R-:W-:Y:S01]  /*01c0*/  @UP3 UMOV UR5, URZ ;  /* 0x0000003f00053c82 */ /* 0x000fe20008000000 */
[----:B------:R-:W-:Y:S01]  /*01d0*/  @UP3 UMOV UR7, URZ ;  /* 0x0000003f00073c82 */ /* 0x000fe20008000000 */
[----:B---3--:R-:W-:Y:S01]  /*01e0*/  @UP3 UIMAD.WIDE.U32 UR8, UR51, UR8, UR4 ;  /* 0x00000008330832a5 */ /* 0x008fe2000f8e0004 */
[----:B------:R-:W-:Y:S01]  /*01f0*/  @!UP3 ULDC UR10, c[0x0][0xc] ;  /* 0x00000300000abab9 */ /* 0x000fe20000000800 */
[----:B-1----:R-:W-:-:S05]  /*0200*/  @!P0 IMAD.WIDE.U32 R2, R9, 0xc, R2 ;  /* 0x0000000c09028825 */ /* 0x002fca00078e0002 */
[----:B------:R1:W5:Y:S04]  /*0210*/  @!P0 LDG.E R8, desc[UR38][R2.64] ;  /* 0x0000002602088981 */ /* 0x000368000c1e1900 */
[----:B------:R1:W5:Y:S01]  /*0220*/  @!P0 LDG.E R10, desc[UR38][R2.64+0x4] ;  /* 0x00000426020a8981 */ /* 0x000362000c1e1900 */
[----:B------:R-:W-:Y:S01]  /*0230*/  ISETP.NE.U32.AND P0, PT, RZ, UR22, PT ;  /* 0x00000016ff007c0c */ /* 0x000fe2000bf05070 */
[----:B------:R-:W-:-:S03]  /*0240*/  UMOV UR4, UR51 ;  /* 0x0000003300047c82 */ /* 0x000fc60008000000 */
[----:B------:R-:W-:Y:S01]  /*0250*/  ISETP.NE.AND.EX P0, PT, RZ, UR23, PT, P0 ;  /* 0x00000017ff007c0c */ /* 0x000fe2000bf05300 */
[----:B------:R-:W-:Y:S01]  /*0260*/  UMOV UR5, URZ ;  /* 0x0000003f00057c82 */ /* 0x000fe20008000000 */
[----:B------:R-:W-:Y:S02]  /*0270*/  @UP3 UIADD3 UR7, UR9, UR7, URZ ;  /* 0x0000000709073290 */ /* 0x000fe4000fffe03f */
[----:B------:R-:W-:-:S07]  /*0280*/  @!UP3 UIMAD.WIDE.U32 UR4, UR10, UR6, UR4 ;  /* 0x000000060a04b2a5 */ /* 0x000fce000f8e0004 */
[----:B------:R-:W-:Y:S01]  /*0290*/  @!UP3 UMOV UR8, UR4 ;  /* 0x000000040008bc82 */ /* 0x000fe20008000000 */
[----:B------:R-:W-:Y:S01]  /*02a0*/  @!UP3 UMOV UR7, UR5 ;  /* 0x000000050007bc82 */ /* 0x000fe20008000000 */
[----:B--2---:R-:W-:Y:S02]  /*02b0*/  R2UR UR12, R7 ;  /* 0x00000000070c72ca */ /* 0x004fe400000e0000 */
[----:B------:R-:W-:-:S11]  /*02c0*/  R2UR UR28, R6 ;  /* 0x00000000061c72ca */ /* 0x000fd600000e0000 */
[----:B------:R-:W-:-:S04]  /*02d0*/  UIADD3 UR11, UP1, UR12, UR14, URZ ;  /* 0x0000000e0c0b7290 */ /* 0x000fc8000ff3e03f */
[----:B------:R-:W-:Y:S02]  /*02e0*/  ULEA.HI.X.SX32 UR12, UR12, UR15, 0x1, UP1 ;  /* 0x0000000f0c0c7291 */ /* 0x000fe400088f0e3f */
[----:B------:R-:W-:-:S04]  /*02f0*/  UIADD3 UR11, UP1, UR11, -0x1, URZ ;  /* 0xffffffff0b0b7890 */ /* 0x000fc8000ff3e03f */
[----:B------:R-:W-:Y:S02]  /*0300*/  UIADD3.X UR12, UR12, -0x1, URZ, UP1, !UPT ;  /* 0xffffffff0c0c7890 */ /* 0x000fe40008ffe43f */
[----:B------:R-:W-:-:S04]  /*0310*/  @UP0 UIADD3 UR26, UP1, UR11, UR26, URZ ;  /* 0x0000001a0b1a0290 */ /* 0x000fc8000ff3e03f */
[----:B------:R-:W-:Y:S02]  /*0320*/  @UP0 UIADD3.X UR29, URZ, UR12, URZ, UP1, !UPT ;  /* 0x0000000c3f1d0290 */ /* 0x000fe40008ffe43f */
[----:B------:R-:W-:Y:S02]  /*0330*/  UIADD3 UR13, UP1, UR28, UR16, URZ ;  /* 0x000000101c0d7290 */ /* 0x000fe4000ff3e03f */
[----:B------:R-:W-:Y:S02]  /*0340*/  @UP0 UIMAD.WIDE.U32 UR18, UR29, UR20, URZ ;  /* 0x000000141d1202a5 */ /* 0x000fe4000f8e003f */
[----:B------:R-:W-:Y:S02]  /*0350*/  ULEA.HI.X.SX32 UR28, UR28, UR17, 0x1, UP1 ;  /* 0x000000111c1c7291 */ /* 0x000fe400088f0e3f */
[----:B------:R-:W-:Y:S02]  /*0360*/  @UP0 UIMAD.WIDE.U32 UR24, UP1, UR26, UR21, UR18 ;  /* 0x000000151a1802a5 */ /* 0x000fe4000f820012 */
[----:B------:R-:W-:-:S02]  /*0370*/  @UP0 UIMAD.WIDE.U32 UR18, UR26, UR20, URZ ;  /* 0x000000141a1202a5 */ /* 0x000fc4000f8e003f */
[----:B------:R-:W-:Y:S02]  /*0380*/  @UP0 UIADD3.X UR27, URZ, URZ, URZ, UP1, !UPT ;  /* 0x0000003f3f1b0290 */ /* 0x000fe40008ffe43f */
[----:B------:R-:W-:Y:S01]  /*0390*/  @UP0 UIADD3 URZ, UP1, UR19, UR24, URZ ;  /* 0x00000018133f0290 */ /* 0x000fe2000ff3e03f */
[----:B------:R-:W-:-:S03]  /*03a0*/  @UP0 UMOV UR26, UR25 ;  /* 0x00000019001a0c82 */ /* 0x000fc60008000000 */
[----:B------:R-:W-:Y:S02]  /*03b0*/  @UP0 UIMAD.WIDE.U32.X UR18, UR29, UR21, UR26, UP1 ;  /* 0x000000151d1202a5 */ /* 0x000fe400088e041a */
[----:B------:R-:W-:-:S04]  /*03c0*/  UIADD3 UR13, UP2, UR13, -0x1, URZ ;  /* 0xffffffff0d0d7890 */ /* 0x000fc8000ff5e03f */
[----:B------:R-:W-:Y:S01]  /*03d0*/  UIADD3.X UR24, UR28, -0x1, URZ, UP2, !UPT ;  /* 0xffffffff1c187890 */ /* 0x000fe200097fe43f */
[----:B------:R-:W-:Y:S01]  /*03e0*/  @UP0 UMOV UR11, UR18 ;  /* 0x00000012000b0c82 */ /* 0x000fe20008000000 */
[----:B------:R-:W-:Y:S01]  /*03f0*/  @UP0 UMOV UR12, UR19 ;  /* 0x00000013000c0c82 */ /* 0x000fe20008000000 */
[----:B-1----:R-:W-:Y:S09]  /*0400*/  @!P0 BRA `(.L_x_0) ;  /* 0x0000000000308947 */ /* 0x002ff20003800000 */
[----:B------:R-:W-:Y:S02]  /*0410*/  ULDC UR9, c[0x0][0x8f4] ;  /* 0x00023d0000097ab9 */ /* 0x000fe40000000800 */
[----:B------:R-:W-:-:S04]  /*0420*/  UIADD3 UR9, UP1, UR13, UR9, URZ ;  /* 0x000000090d097290 */ /* 0x000fc8000ff3e03f */
[----:B------:R-:W-:-:S04]  /*0430*/  UIADD3.X UR10, URZ, UR24, URZ, UP1, !UPT ;  /* 0x000000183f0a7290 */ /* 0x000fc80008ffe43f */
[----:B------:R-:W-:-:S04]  /*0440*/  UIMAD.WIDE.U32 UR4, UR10, UR22, URZ ;  /* 0x000000160a0472a5 */ /* 0x000fc8000f8e003f */
[----:B------:R-:W-:Y:S02]  /*0450*/  UIMAD.WIDE.U32 UR18, UP1, UR9, UR23, UR4 ;  /* 0x00000017091272a5 */ /* 0x000fe4000f820004 */
[----:B------:R-:W-:Y:S02]  /*0460*/  UIMAD.WIDE.U32 UR4, UR9, UR22, URZ ;  /* 0x00000016090472a5 */ /* 0x000fe4000f8e003f */
[----:B------:R-:W-:Y:S02]  /*0470*/  UIADD3.X UR25, URZ, URZ, URZ, UP1, !UPT ;  /* 0x0000003f3f197290 */ /* 0x000fe40008ffe43f */
[----:B------:R-:W-:Y:S01]  /*0480*/  UIADD3 URZ, UP1, UR5, UR18, URZ ;  /* 0x00000012053f7290 */ /* 0x000fe2000ff3e03f */
[----:B------:R-:W-:-:S03]  /*0490*/  UMOV UR24, UR19 ;  /* 0x0000001300187c82 */ /* 0x000fc60008000000 */
[----:B------:R-:W-:-:S07]  /*04a0*/  UIMAD.WIDE.U32.X UR4, UR10, UR23, UR24, UP1 ;  /* 0x000000170a0472a5 */ /* 0x000fce00088e0418 */
[----:B------:R-:W-:Y:S01]  /*04b0*/  UMOV UR13, UR4 ;  /* 0x00000004000d7c82 */ /* 0x000fe20008000000 */
[----:B------:R-:W-:-:S05]  /*04c0*/  UMOV UR24, UR5 ;  /* 0x0000000500187c82 */ /* 0x000fca0008000000 */
.L_x_0:
[----:B------:R-:W-:Y:S01]  /*04d0*/  ULDC UR9, c[0x0][0x934] ;  /* 0x00024d0000097ab9 */ /* 0x000fe20000000800 */
[----:B------:R-:W-:Y:S01]  /*04e0*/  ULDC UR10, c[0x0][0x904] ;  /* 0x00024100000a7ab9 */ /* 0x000fe20000000800 */
[----:B------:R-:W-:Y:S01]  /*04f0*/  ULDC UR4, c[0x0][0x938] ;  /* 0x00024e0000047ab9 */ /* 0x000fe20000000800 */
[----:B------:R-:W-:Y:S01]  /*0500*/  USHF.L.U32 UR9, UR9, UR10, URZ ;  /* 0x0000000a09097299 */ /* 0x000fe2000800063f */
[----:B------:R-:W-:Y:S01]  /*0510*/  SHF.R.U32.HI R24, RZ, 0x5, R19 ;  /* 0x00000005ff187819 */ /* 0x000fe20000011613 */
[----:B------:R-:W-:Y:S01]  /*0520*/  USHF.L.U32 UR10, UR4, UR10, URZ ;  /* 0x0000000a040a7299 */ /* 0x000fe2000800063f */
[----:B------:R-:W-:Y:S01]  /*0530*/  ULDC UR27, c[0x0][0x8d8] ;  /* 0x00023600001b7ab9 */ /* 0x000fe20000000800 */
[----:B------:R-:W-:Y:S02]  /*0540*/  ULDC UR31, c[0x0][0x8f0] ;  /* 0x00023c00001f7ab9 */ /* 0x000fe40000000800 */
[----:B------:R-:W-:Y:S01]  /*0550*/  IMAD.U32 R11, RZ, RZ, UR9 ;  /* 0x00000009ff0b7e24 */ /* 0x000fe2000f8e00ff */
[----:B------:R-:W-:Y:S01]  /*0560*/  USHF.R.U64 UR18, UR11, UR27, UR12 ;  /* 0x0000001b0b127299 */ /* 0x000fe2000800120c */
[----:B------:R-:W-:Y:S01]  /*0570*/  IMAD.U32 R20, RZ, RZ, UR10 ;  /* 0x0000000aff147e24 */ /* 0x000fe2000f8e00ff */
[----:B------:R-:W-:-:S02]  /*0580*/  USHF.R.U64 UR11, UR13, UR31, UR24 ;  /* 0x0000001f0d0b7299 */ /* 0x000fc40008001218 */
[----:B------:R-:W-:Y:S01]  /*0590*/  IABS R2, R11 ;  /* 0x0000000b00027213 */ /* 0x000fe20000000000 */
[----:B------:R-:W-:Y:S01]  /*05a0*/  UIADD3 UR18, UR18, -0x1, UR9 ;  /* 0xffffffff12127890 */ /* 0x000fe2000fffe009 */
[----:B------:R-:W-:Y:S01]  /*05b0*/  IABS R3, R20 ;  /* 0x0000001400037213 */ /* 0x000fe20000000000 */
[----:B------:R-:W-:Y:S01]  /*05c0*/  UIADD3 UR11, UR11, -0x1, UR10 ;  /* 0xffffffff0b0b7890 */ /* 0x000fe2000fffe00a */
[----:B------:R-:W-:Y:S01]  /*05d0*/  R2UR UR29, R2 ;  /* 0x00000000021d72ca */ /* 0x000fe200000e0000 */
[----:B------:R-:W-:Y:S01]  /*05e0*/  UMOV UR12, URZ ;  /* 0x0000003f000c7c82 */ /* 0x000fe20008000000 */
[----:B------:R-:W-:Y:S01]  /*05f0*/  UMOV UR4, URZ ;  /* 0x0000003f00047c82 */ /* 0x000fe20008000000 */
[----:B------:R-:W-:Y:S01]  /*0600*/  IMAD.MOV.U32 R2, RZ, RZ, R3 ;  /* 0x000000ffff027224 */ /* 0x000fe200078e0003 */
[----:B------:R-:W-:Y:S02]  /*0610*/  UISETP.GE.AND UP5, UPT, UR18, URZ, UPT ;  /* 0x0000003f1200728c */ /* 0x000fe4000bfa6270 */
[----:B------:R-:W-:-:S02]  /*0620*/  UISETP.NE.AND UP4, UPT, UR9, URZ, UPT ;  /* 0x0000003f0900728c */ /* 0x000fc4000bf85270 */
[----:B------:R-:W-:Y:S01]  /*0630*/  R2UR UR28, R2 ;  /* 0x00000000021c72ca */ /* 0x000fe200000e0000 */
[----:B------:R-:W-:-:S04]  /*0640*/  UMOV UR59, 0x1 ;  /* 0x00000001003b7882 */ /* 0x000fc80000000000 */
[----:B------:R-:W1:Y:S08]  /*0650*/  I2F.RP R2, UR29 ;  /* 0x0000001d00027d06 */ /* 0x000e700008209400 */
[----:B------:R-:W2:Y:S08]  /*0660*/  I2F.RP R4, UR28 ;  /* 0x0000001c00047d06 */ /* 0x000eb00008209400 */
[----:B-1----:R-:W1:Y:S08]  /*0670*/  MUFU.RCP R2, R2 ;  /* 0x0000000200027308 */ /* 0x002e700000001000 */
[----:B--2---:R-:W2:Y:S01]  /*0680*/  MUFU.RCP R4, R4 ;  /* 0x0000000400047308 */ /* 0x004ea20000001000 */
[----:B-1----:R-:W-:-:S02]  /*0690*/  VIADD R3, R2, 0xffffffe ;  /* 0x0ffffffe02037836 */ /* 0x002fc40000000000 */
[----:B------:R-:W-:-:S05]  /*06a0*/  IMAD.U32 R2, RZ, RZ, UR18 ;  /* 0x00000012ff027e24 */ /* 0x000fca000f8e00ff */
[----:B------:R-:W1:Y:S01]  /*06b0*/  F2I.FTZ.U32.TRUNC.NTZ R3, R3 ;  /* 0x0000000300037305 */ /* 0x000e62000021f000 */
[----:B------:R-:W-:Y:S01]  /*06c0*/  IABS R2, R2 ;  /* 0x0000000200027213 */ /* 0x000fe20000000000 */
[----:B--2---:R-:W-:Y:S01]  /*06d0*/  VIADD R5, R4, 0xffffffe ;  /* 0x0ffffffe04057836 */ /* 0x004fe20000000000 */
[----:B------:R-:W-:Y:S02]  /*06e0*/  IABS R4, R11 ;  /* 0x0000000b00047213 */ /* 0x000fe40000000000 */
[----:B------:R-:W-:-:S03]  /*06f0*/  R2UR UR26, R2 ;  /* 0x00000000021a72ca */ /* 0x000fc600000e0000 */
[----:B------:R-:W2:Y:S01]  /*0700*/  F2I.FTZ.U32.TRUNC.NTZ R5, R5 ;  /* 0x0000000500057305 */ /* 0x000ea2000021f000 */
[----:B------:R-:W-:Y:S01]  /*0710*/  IMAD.MOV R4, RZ, RZ, -R4 ;  /* 0x000000ffff047224 */ /* 0x000fe200078e0a04 */
[----:B-1----:R-:W-:Y:S02]  /*0720*/  R2UR UR13, R3 ;  /* 0x00000000030d72ca */ /* 0x002fe400000e0000 */
[----:B------:R-:W-:Y:S02]  /*0730*/  MOV R3, UR11 ;  /* 0x0000000b00037c02 */ /* 0x000fe40008000f00 */
[----:B--2---:R-:W-:Y:S02]  /*0740*/  R2UR UR5, R5 ;  /* 0x00000000050572ca */ /* 0x004fe400000e0000 */
[----:B------:R-:W-:Y:S01]  /*0750*/  IABS R5, R3 ;  /* 0x0000000300057213 */ /* 0x000fe20000000000 */
[----:B------:R-:W-:Y:S01]  /*0760*/  IMAD.MOV.U32 R3, RZ, RZ, R4 ;  /* 0x000000ffff037224 */ /* 0x000fe200078e0004 */
[----:B------:R-:W-:-:S05]  /*0770*/  IABS R4, R20 ;  /* 0x0000001400047213 */ /* 0x000fca0000000000 */
[----:B------:R-:W-:Y:S01]  /*0780*/  UIADD3 UR24, URZ, -UR13, URZ ;  /* 0x8000000d3f187290 */ /* 0x000fe2000fffe03f */
[----:B------:R-:W-:Y:S01]  /*0790*/  IMAD.MOV.U32 R2, RZ, RZ, R5 ;  /* 0x000000ffff027224 */ /* 0x000fe200078e0005 */
[----:B------:R-:W-:Y:S02]  /*07a0*/  R2UR UR30, R3 ;  /* 0x00000000031e72ca */ /* 0x000fe400000e0000 */
[----:B------:R-:W-:Y:S01]  /*07b0*/  UIMAD UR24, UR24, UR29, URZ ;  /* 0x0000001d181872a4 */ /* 0x000fe2000f8e023f */
[----:B------:R-:W-:Y:S01]  /*07c0*/  IMAD.MOV R4, RZ, RZ, -R4 ;  /* 0x000000ffff047224 */ /* 0x000fe200078e0a04 */
[----:B------:R-:W1:Y:S01]  /*07d0*/  SHFL.IDX PT, R3, R24, RZ, 0x1f ;  /* 0x00001fff18037589 */ /* 0x000e6200000e0000 */
[----:B------:R-:W-:Y:S01]  /*07e0*/  R2UR UR34, R2 ;  /* 0x00000000022272ca */ /* 0x000fe200000e0000 */
[----:B------:R-:W-:Y:S01]  /*07f0*/  UIADD3 UR32, URZ, -UR5, URZ ;  /* 0x800000053f207290 */ /* 0x000fe2000fffe03f */
[----:B------:R-:W-:Y:S01]  /*0800*/  IMAD.MOV.U32 R2, RZ, RZ, R4 ;  /* 0x000000ffff027224 */ /* 0x000fe200078e0004 */
[----:B------:R-:W-:-:S02]  /*0810*/  UIMAD.WIDE.U32 UR24, UR13, UR24, UR12 ;  /* 0x000000180d1872a5 */ /* 0x000fc4000f8e000c */
[----:B------:R-:W-:Y:S02]  /*0820*/  UIMAD UR32, UR32, UR28, URZ ;  /* 0x0000001c202072a4 */ /* 0x000fe4000f8e023f */
[----:B------:R-:W-:Y:S02]  /*0830*/  R2UR UR12, R2 ;  /* 0x00000000020c72ca */ /* 0x000fe400000e0000 */
[----:B------:R-:W-:Y:S01]  /*0840*/  UIMAD.WIDE.U32 UR32, UR5, UR32, UR4 ;  /* 0x00000020052072a5 */ /* 0x000fe2000f8e0004 */
[----:B------:R-:W-:Y:S01]  /*0850*/  SHF.R.U32.HI R2, RZ, 0x7, R19 ;  /* 0x00000007ff027819 */ /* 0x000fe20000011613 */
[----:B------:R-:W-:Y:S01]  /*0860*/  UMOV UR13, UR25 ;  /* 0x00000019000d7c82 */ /* 0x000fe20008000000 */
[----:B------:R-:W-:Y:S02]  /*0870*/  ULOP3.LUT UR32, URZ, UR9, URZ, 0x33, !UPT ;  /* 0x000000093f207292 */ /* 0x000fe4000f8e333f */
[----:B------:R-:W-:Y:S02]  /*0880*/  UIMAD.WIDE.U32 UR4, UR13, UR26, URZ ;  /* 0x0000001a0d0472a5 */ /* 0x000fe4000f8e003f */
[----:B------:R-:W-:Y:S01]  /*0890*/  UMOV UR19, UR33 ;  /* 0x0000002100137c82 */ /* 0x000fe20008000000 */
[----:B------:R-:W2:Y:S01]  /*08a0*/  SHFL.IDX PT, R2, R2, RZ, 0x1f ;  /* 0x00001fff02027589 */ /* 0x000ea200000e0000 */
[----:B------:R-:W-:-:S02]  /*08b0*/  UIMAD UR5, UR5, UR30, UR26 ;  /* 0x0000001e050572a4 */ /* 0x000fc4000f8e021a */
[----:B------:R-:W-:Y:S02]  /*08c0*/  UIMAD.WIDE.U32 UR24, UR19, UR34, URZ ;  /* 0x00000022131872a5 */ /* 0x000fe4000f8e003f */
[----:B------:R-:W-:Y:S02]  /*08d0*/  UISETP.GT.U32.AND UP1, UPT, UR29, UR5, UPT ;  /* 0x000000051d00728c */ /* 0x000fe4000bf24070 */
[----:B------:R-:W-:Y:S01]  /*08e0*/  UIMAD UR25, UR25, UR12, UR34 ;  /* 0x0000000c191972a4 */ /* 0x000fe2000f8e0222 */
[----:B-1----:R-:W-:Y:S01]  /*08f0*/  R2UR UR34, R3 ;  /* 0x00000000032272ca */ /* 0x002fe200000e0000 */
[----:B------:R-:W-:Y:S02]  /*0900*/  ULOP3.LUT UR33, URZ, UR10, URZ, 0x33, !UPT ;  /* 0x0000000a3f217292 */ /* 0x000fe4000f8e333f */
[----:B------:R-:W-:-:S05]  /*0910*/  UISETP.GT.U32.AND UP2, UPT, UR28, UR25, UPT ;  /* 0x000000191c00728c */ /* 0x000fca000bf44070 */
[----:B------:R-:W-:-:S04]  /*0920*/  @!UP1 UIADD3 UR5, UR5, -UR29, URZ ;  /* 0x8000001d05059290 */ /* 0x000fc8000fffe03f */
[----:B------:R-:W-:Y:S01]  /*0930*/  UISETP.GT.U32.AND UP6, UPT, UR29, UR5, UPT ;  /* 0x000000051d00728c */ /* 0x000fe2000bfc4070 */
[----:B------:R-:W-:Y:S01]  /*0940*/  ISETP.NE.AND P1, PT, RZ, UR34, PT ;  /* 0x00000022ff007c0c */ /* 0x000fe2000bf25270 */
[----:B------:R-:W-:Y:S02]  /*0950*/  @!UP2 UIADD3 UR25, UR25, -UR28, URZ ;  /* 0x8000001c1919a290 */ /* 0x000fe4000fffe03f */
[----:B------:R-:W-:Y:S01]  /*0960*/  USHF.R.S32.HI UR4, URZ, 0x1f, UR34 ;  /* 0x0000001f3f047899 */ /* 0x000fe20008011422 */
[----:B--2---:R-:W-:Y:S01]  /*0970*/  R2UR UR26, R2 ;  /* 0x00000000021a72ca */ /* 0x004fe200000e0000 */
[----:B------:R-:W-:Y:S02]  /*0980*/  UISETP.GT.U32.AND UP1, UPT, UR28, UR25, UPT ;  /* 0x000000191c00728c */ /* 0x000fe4000bf24070 */
[----:B------:R-:W-:Y:S02]  /*0990*/  UISETP.NE.AND UP2, UPT, UR10, URZ, UPT ;  /* 0x0000003f0a00728c */ /* 0x000fe4000bf45270 */
[----:B------:R-:W-:-:S02]  /*09a0*/  ULEA.HI UR4, UR4, UR34, URZ, 0x2 ;  /* 0x0000002204047291 */ /* 0x000fc4000f8f103f */
[----:B------:R-:W-:Y:S02]  /*09b0*/  @!UP6 UIADD3 UR5, UR5, -UR29, URZ ;  /* 0x8000001d0505e290 */ /* 0x000fe4000fffe03f */
[----:B------:R-:W-:Y:S02]  /*09c0*/  UISETP.GE.AND UP6, UPT, UR11, URZ, UPT ;  /* 0x0000003f0b00728c */ /* 0x000fe4000bfc6270 */
[----:B------:R-:W-:Y:S02]  /*09d0*/  @!UP5 UIADD3 UR5, -UR5, URZ, URZ ;  /* 0x0000003f0505d290 */ /* 0x000fe4000fffe13f */
[----:B------:R-:W-:Y:S02]  /*09e0*/  @!UP1 UIADD3 UR25, UR25, -UR28, URZ ;  /* 0x8000001c19199290 */ /* 0x000fe4000fffe03f */
[----:B------:R-:W-:Y:S02]  /*09f0*/  USEL UR5, UR32, UR5, !UP4 ;  /* 0x0000000520057287 */ /* 0x000fe4000e000000 */
[----:B------:R-:W-:-:S02]  /*0a00*/  ULOP3.LUT UR4, UR4, 0xfffffffc, URZ, 0xc0, !UPT ;  /* 0xfffffffc04047892 */ /* 0x000fc4000f8ec03f */
[----:B------:R-:W-:Y:S02]  /*0a10*/  UIADD3 UR5, UR18, -UR5, URZ ;  /* 0x8000000512057290 */ /* 0x000fe4000fffe03f */
[----:B------:R-:W-:Y:S02]  /*0a20*/  @!UP6 UIADD3 UR25, -UR25, URZ, URZ ;  /* 0x0000003f1919e290 */ /* 0x000fe4000fffe13f */
[----:B------:R-:W-:Y:S02]  /*0a30*/  UIADD3 UR52, UR34, -UR4, URZ ;  /* 0x8000000422347290 */ /* 0x000fe4000fffe03f */
[----:B------:R-:W-:Y:S02]  /*0a40*/  USEL UR25, UR33, UR25, !UP2 ;  /* 0x0000001921197287 */ /* 0x000fe4000d000000 */
[----:B------:R-:W-:Y:S02]  /*0a50*/  UISETP.NE.AND UP1, UPT, UR26, URZ, UPT ;  /* 0x0000003f1a00728c */ /* 0x000fe4000bf25270 */
[----:B------:R-:W-:-:S02]  /*0a60*/  UIADD3 UR25, UR11, -UR25, URZ ;  /* 0x800000190b197290 */ /* 0x000fc4000fffe03f */
[----:B------:R-:W-:Y:S02]  /*0a70*/  UISETP.EQ.AND UP5, UPT, UR52, 0x3, !UP1 ;  /* 0x000000033400788c */ /* 0x000fe4000cfa2270 */
[----:B------:R-:W-:Y:S02]  /*0a80*/  UIMAD UR24, UR5, UR25, URZ ;  /* 0x00000019051872a4 */ /* 0x000fe4000f8e023f */
[----:B------:R-:W-:Y:S02]  /*0a90*/  USEL UR4, UR25, UR5, !UP3 ;  /* 0x0000000519047287 */ /* 0x000fe4000d800000 */
[----:B------:R-:W-:Y:S02]  /*0aa0*/  USHF.R.S32.HI UR25, URZ, 0x1f, UR24 ;  /* 0x0000001f3f197899 */ /* 0x000fe40008011418 */
[----:B------:R-:W-:Y:S01]  /*0ab0*/  USHF.R.S32.HI UR5, URZ, 0x1f, UR4 ;  /* 0x0000001f3f057899 */ /* 0x000fe20008011404 */
[----:B------:R-:W-:Y:S01]  /*0ac0*/  IMAD.U32 R6, RZ, RZ, UR24 ;  /* 0x00000018ff067e24 */ /* 0x000fe2000f8e00ff */
[----:B------:R-:W-:Y:S01]  /*0ad0*/  USEL UR59, UR59, 0x2, UP5 ;  /* 0x000000023b3b7887 */ /* 0x000fe2000a800000 */
[----:B------:R-:W-:-:S02]  /*0ae0*/  IMAD.U32 R4, RZ, RZ, UR4 ;  /* 0x00000004ff047e24 */ /* 0x000fc4000f8e00ff */
[----:B------:R-:W-:Y:S01]  /*0af0*/  IMAD.U32 R7, RZ, RZ, UR25 ;  /* 0x00000019ff077e24 */ /* 0x000fe2000f8e00ff */
[----:B------:R-:W-:Y:S01]  /*0b00*/  MOV R5, UR5 ;  /* 0x0000000500057c02 */ /* 0x000fe20008000f00 */
[----:B------:R-:W-:Y:S07]  /*0b10*/  @P1 BRA `(.L_x_1) ;  /* 0x0000000000841947 */ /* 0x000fee0003800000 */
[----:B------:R-:W-:Y:S01]  /*0b20*/  ELECT P1, URZ, PT ;  /* 0x00000000003f782f */ /* 0x000fe20003820000 */
[----:B------:R-:W-:-:S12]  /*0b30*/  BSSY B0, `(.L_x_1) ;  /* 0x000001f000007945 */ /* 0x000fd80003800000 */
[----:B------:R-:W-:Y:S05]  /*0b40*/  @!P1 BRA `(.L_x_2) ;  /* 0x0000000000749947 */ /* 0x000fea0003800000 */
[----:B------:R-:W1:Y:S01]  /*0b50*/  S2UR UR11, SR_CgaCtaId ;  /* 0x00000000000b79c3 */ /* 0x000e620000008800 */
[----:B------:R-:W-:Y:S01]  /*0b60*/  UMOV UR4, 0x400 ;  /* 0x0000040000047882 */ /* 0x000fe20000000000 */
[----:B------:R-:W-:Y:S01]  /*0b70*/  UMOV UR5, 0x1 ;  /* 0x0000000100057882 */ /* 0x000fe20000000000 */
[----:B------:R-:W-:Y:S02]  /*0b80*/  UMOV UR24, 0x140 ;  /* 0x0000014000187882 */ /* 0x000fe40000000000 */
[----:B------:R-:W-:-:S04]  /*0b90*/  UIADD3 UR24, -UR24, 0x100000, URZ ;  /* 0x0010000018187890 */ /* 0x000fc8000fffe13f */
[----:B------:R-:W-:Y:S02]  /*0ba0*/  USHF.L.U32 UR25, UR24, 0xb, URZ ;  /* 0x0000000b18197899 */ /* 0x000fe4000800063f */
[----:B------:R-:W-:Y:S02]  /*0bb0*/  USHF.L.U32 UR24, UR24, 0x1, URZ ;  /* 0x0000000118187899 */ /* 0x000fe4000800063f */
[----:B-1----:R-:W-:Y:S02]  /*0bc0*/  ULEA UR11, UR11, UR4, 0x18 ;  /* 0x000000040b0b7291 */ /* 0x002fe4000f8ec03f */
[----:B------:R-:W-:-:S04]  /*0bd0*/  UIADD3 UR4, -UR5, 0x100000, URZ ;  /* 0x0010000005047890 */ /* 0x000fc8000fffe13f */
[----:B------:R-:W-:Y:S02]  /*0be0*/  USHF.L.U32 UR5, UR4, 0xb, URZ ;  /* 0x0000000b04057899 */ /* 0x000fe4000800063f */
[----:B------:R-:W-:Y:S01]  /*0bf0*/  USHF.L.U32 UR4, UR4, 0x1, URZ ;  /* 0x0000000104047899 */ /* 0x000fe2000800063f */
[----:B------:R-:W1:Y:S11]  /*0c00*/  FENCE.VIEW.ASYNC.S ;  /* 0x00000000000073c6 */ /* 0x000e760000000000 */
[----:B-1----:R1:W2:Y:S01]  /*0c10*/  SYNCS.EXCH.64 URZ, [UR11+0x34400], UR4 ;  /* 0x034400040b3f75b2 */ /* 0x0022a20008000100 */
[----:B------:R1:W3:Y:S01]  /*0c20*/  SYNCS.EXCH.64 URZ, [UR11+0x34440], UR24 ;  /* 0x034440180b3f75b2 */ /* 0x0002e20008000100 */
[----:B------:R1:W4:Y:S01]  /*0c30*/  SYNCS.EXCH.64 URZ, [UR11+0x34408], UR4 ;  /* 0x034408040b3f75b2 */ /* 0x0003220008000100 */
[----:B------:R1:W1:Y:S01]  /*0c40*/  SYNCS.EXCH.64 URZ, [UR11+0x34448], UR24 ;  /* 0x034448180b3f75b2 */ /* 0x0002620008000100 */
        /* <DEDUP_REMOVED lines=12> */
[----:B------:R-:W-:Y:S01]  /*0d10*/  NOP ;  /* 0x0000000000007918 */ /* 0x000fe20000000000 */
.L_x_2:
[----:B-1----:R-:W-:Y:S05]  /*0d20*/  BSYNC B0 ;  /* 0x0000000000007941 */ /* 0x002fea0003800000 */
.L_x_1:
[----:B------:R-:W1:Y:S01]  /*0d30*/  SHFL.IDX PT, R3, R24, RZ, 0x1f ;  /* 0x00001fff18037589 */ /* 0x000e6200000e0000 */
[----:B------:R-:W-:Y:S01]  /*0d40*/  UIADD3 UR18, UR26, -0x1, URZ ;  /* 0xffffffff1a127890 */ /* 0x000fe2000fffe03f */
[----:B------:R-:W-:Y:S01]  /*0d50*/  I2FP.F32.U32 R2, UR6 ;  /* 0x0000000600027c45 */ /* 0x000fe20008201000 */
[----:B------:R-:W-:Y:S01]  /*0d60*/  UISETP.LT.U32.AND UP6, UPT, UR52, 0x2, !UP1 ;  /* 0x000000023400788c */ /* 0x000fe2000cfc1070 */
[----:B------:R-:W-:Y:S01]  /*0d70*/  NOP ;  /* 0x0000000000007918 */ /* 0x000fe20000000000 */
[----:B------:R-:W-:Y:S02]  /*0d80*/  UISETP.GE.U32.AND UP5, UPT, UR18, 0x2, UPT ;  /* 0x000000021200788c */ /* 0x000fe4000bfa6070 */
[----:B------:R-:W-:-:S04]  /*0d90*/  USEL UR42, URZ, 0x1, !UP6 ;  /* 0x000000013f2a7887 */ /* 0x000fc8000f000000 */
[----:B------:R-:W-:Y:S01]  /*0da0*/  USEL UR42, UR42, 0x2, UP5 ;  /* 0x000000022a2a7887 */ /* 0x000fe2000a800000 */
[----:B-1----:R-:W-:-:S13]  /*0db0*/  ISETP.NE.AND P1, PT, R3, RZ, PT ;  /* 0x000000ff0300720c */ /* 0x002fda0003f25270 */
[----:B------:R-:W-:Y:S05]  /*0dc0*/  @P1 BRA `(.L_x_3) ;  /* 0x0000000000501947 */ /* 0x000fea0003800000 */
[----:B------:R-:W1:Y:S01]  /*0dd0*/  S2UR UR5, SR_CgaCtaId ;  /* 0x00000000000579c3 */ /* 0x000e620000008800 */
[----:B------:R-:W-:Y:S01]  /*0de0*/  UMOV UR4, 0x400 ;  /* 0x0000040000047882 */ /* 0x000fe20000000000 */
[----:B------:R-:W-:Y:S01]  /*0df0*/  UMOV UR24, 0x1 ;  /* 0x0000000100187882 */ /* 0x000fe20000000000 */
[----:B------:R-:W-:Y:S01]  /*0e00*/  UMOV UR25, 0x2 ;  /* 0x0000000200197882 */ /* 0x000fe20000000000 */
[----:B------:R-:W-:Y:S01]  /*0e10*/  ELECT P1, URZ, PT ;  /* 0x00000000003f782f */ /* 0x000fe20003820000 */
[----:B-1----:R-:W-:Y:S02]  /*0e20*/  ULEA UR11, UR5, UR4, 0x18 ;  /* 0x00000004050b7291 */ /* 0x002fe4000f8ec03f */
[----:B------:R-:W-:-:S04]  /*0e30*/  UIADD3 UR4, -UR24, 0x100000, URZ ;  /* 0x0010000018047890 */ /* 0x000fc8000fffe13f */
[----:B------:R-:W-:Y:S02]  /*0e40*/  USHF.L.U32 UR5, UR4, 0xb, URZ ;  /* 0x0000000b04057899 */ /* 0x000fe4000800063f */
[----:B------:R-:W-:Y:S02]  /*0e50*/  USHF.L.U32 UR4, UR4, 0x1, URZ ;  /* 0x0000000104047899 */ /* 0x000fe4000800063f */
[----:B------:R-:W-:-:S04]  /*0e60*/  UIADD3 UR24, -UR25, 0x100000, URZ ;  /* 0x0010000019187890 */ /* 0x000fc8000fffe13f */
[----:B------:R-:W-:Y:S02]  /*0e70*/  USHF.L.U32 UR25, UR24, 0xb, URZ ;  /* 0x0000000b18197899 */ /* 0x000fe4000800063f */
[----:B------:R-:W-:Y:S01]  /*0e80*/  USHF.L.U32 UR24, UR24, 0x1, URZ ;  /* 0x0000000118187899 */ /* 0x000fe2000800063f */
[----:B------:R-:W1:Y:S03]  /*0e90*/  FENCE.VIEW.ASYNC.S ;  /* 0x00000000000073c6 */ /* 0x000e660000000000 */
[----:B-1----:R1:W1:Y:S08]  /*0ea0*/  SYNCS.EXCH.64 URZ, [UR11+0x34480], UR4 ;  /* 0x034480040b3f75b2 */ /* 0x0022700008000100 */
[----:B------:R1:W1:Y:S01]  /*0eb0*/  SYNCS.EXCH.64 URZ, [UR11+0x34498], UR24 ;  /* 0x034498180b3f75b2 */ /* 0x0002620008000100 */
[----:B------:R1:W1:Y:S01]  /*0ec0*/  SYNCS.EXCH.64 URZ, [UR11+0x34488], UR4 ;  /* 0x034488040b3f75b2 */ /* 0x0002620008000100 */
[----:B------:R1:W1:Y:S01]  /*0ed0*/  SYNCS.EXCH.64 URZ, [UR11+0x344a0], UR24 ;  /* 0x0344a0180b3f75b2 */ /* 0x0002620008000100 */
[----:B------:R1:W1:Y:S01]  /*0ee0*/  SYNCS.EXCH.64 URZ, [UR11+0x34490], UR4 ;  /* 0x034490040b3f75b2 */ /* 0x0002620008000100 */
[----:B------:R1:W1:Y:S01]  /*0ef0*/  SYNCS.EXCH.64 URZ, [UR11+0x344a8], UR24 ;  /* 0x0344a8180b3f75b2 */ /* 0x0002620008000100 */
[----:B------:R-:W-:Y:S01]  /*0f00*/  NOP ;  /* 0x0000000000007918 */ /* 0x000fe20000000000 */
.L_x_3:
[----:B------:R-:W2:Y:S01]  /*0f10*/  SHFL.IDX PT, R15, R24, RZ, 0x1f ;  /* 0x00001fff180f7589 */ /* 0x000ea200000e0000 */
[----:B-1----:R-:W-:Y:S01]  /*0f20*/  ULDC UR4, c[0x0][0x154] ;  /* 0x0000550000047ab9 */ /* 0x002fe20000000800 */
[----:B------:R-:W1:Y:S01]  /*0f30*/  LDC R13, c[0x0][0x148] ;  /* 0x00005200ff0d7b82 */ /* 0x000e620000000800 */
[----:B------:R-:W-:Y:S01]  /*0f40*/  FMUL R12, R2, UR4 ;  /* 0x00000004020c7c20 */ /* 0x000fe20008400000 */
[----:B------:R-:W-:Y:S01]  /*0f50*/  UISETP.EQ.AND UP6, UPT, UR52, 0x2, !UP1 ;  /* 0x000000023400788c */ /* 0x000fe2000cfc2270 */
[----:B------:R-:W-:Y:S01]  /*0f60*/  I2FP.F32.U32 R2, UR51 ;  /* 0x0000003300027c45 */ /* 0x000fe20008201000 */
[----:B------:R-:W-:Y:S01]  /*0f70*/  ULDC UR4, c[0x0][0x150] ;  /* 0x0000540000047ab9 */ /* 0x000fe20000000800 */
[----:B------:R-:W-:Y:S01]  /*0f80*/  NOP ;  /* 0x0000000000007918 */ /* 0x000fe20000000000 */
[----:B------:R-:W-:Y:S01]  /*0f90*/  USEL UR61, URZ, 0x1, !UP6 ;  /* 0x000000013f3d7887 */ /* 0x000fe2000f000000 */
[----:B------:R-:W3:Y:S01]  /*0fa0*/  F2I.U32.TRUNC.NTZ R12, R12 ;  /* 0x0000000c000c7305 */ /* 0x000ee2000020f000 */
[----:B------:R-:W-:-:S02]  /*0fb0*/  FMUL R16, R2, UR4 ;  /* 0x0000000402107c20 */ /* 0x000fc40008400000 */
[----:B------:R-:W-:Y:S01]  /*0fc0*/  USEL UR61, UR61, 0x2, UP5 ;  /* 0x000000023d3d7887 */ /* 0x000fe2000a800000 */
[----:B--2---:R-:W-:Y:S01]  /*0fd0*/  ISETP.NE.AND P1, PT, R15, RZ, PT ;  /* 0x000000ff0f00720c */ /* 0x004fe20003f25270 */
[----:B---3--:R-:W-:-:S04]  /*0fe0*/  IMAD.MOV R14, RZ, RZ, -R12 ;  /* 0x000000ffff0e7224 */ /* 0x008fc800078e0a0c */
[----:B-1----:R-:W-:-:S08]  /*0ff0*/  IMAD R21, R13, R14, UR6 ;  /* 0x000000060d157e24 */ /* 0x002fd0000f8e020e */
[----:B------:R-:W-:Y:S05]  /*1000*/  @P1 BRA `(.L_x_4) ;  /* 0x0000000000581947 */ /* 0x000fea0003800000 */
[----:B------:R-:W1:Y:S01]  /*1010*/  S2UR UR5, SR_CgaCtaId ;  /* 0x00000000000579c3 */ /* 0x000e620000008800 */
[----:B------:R-:W-:Y:S01]  /*1020*/  UMOV UR4, 0x400 ;  /* 0x0000040000047882 */ /* 0x000fe20000000000 */
[----:B------:R-:W-:Y:S01]  /*1030*/  UMOV UR11, 0x20 ;  /* 0x00000020000b7882 */ /* 0x000fe20000000000 */
[----:B------:R-:W-:Y:S01]  /*1040*/  UMOV UR24, 0x80 ;  /* 0x0000008000187882 */ /* 0x000fe20000000000 */
[----:B------:R-:W-:Y:S01]  /*1050*/  ELECT P1, URZ, PT ;  /* 0x00000000003f782f */ /* 0x000fe20003820000 */
        /* <DEDUP_REMOVED lines=10> */
[----:B------:R1:W1:Y:S01]  /*1100*/  SYNCS.EXCH.64 URZ, [UR6+0x344b8], UR4 ;  /* 0x0344b804063f75b2 */ /* 0x0002620008000100 */
[----:B------:R1:W1:Y:S01]  /*1110*/  SYNCS.EXCH.64 URZ, [UR6+0x344d8], UR24 ;  /* 0x0344d818063f75b2 */ /* 0x0002620008000100 */
[----:B------:R1:W1:Y:S01]  /*1120*/  SYNCS.EXCH.64 URZ, [UR6+0x344c0], UR4 ;  /* 0x0344c004063f75b2 */ /* 0x0002620008000100 */
[----:B------:R1:W1:Y:S01]  /*1130*/  SYNCS.EXCH.64 URZ, [UR6+0x344e0], UR24 ;  /* 0x0344e018063f75b2 */ /* 0x0002620008000100 */
[----:B------:R1:W1:Y:S01]  /*1140*/  SYNCS.EXCH.64 URZ, [UR6+0x344c8], UR4 ;  /* 0x0344c804063f75b2 */ /* 0x0002620008000100 */
[----:B------:R1:W1:Y:S01]  /*1150*/  SYNCS.EXCH.64 URZ, [UR6+0x344e8], UR24 ;  /* 0x0344e818063f75b2 */ /* 0x0002620008000100 */
[----:B------:R-:W-:Y:S01]  /*1160*/  NOP ;  /* 0x0000000000007918 */ /* 0x000fe20000000000 */
.L_x_4:
[----:B------:R-:W4:Y:S01]  /*1170*/  SHFL.IDX PT, R14, R24, RZ, 0x1f ;  /* 0x00001fff180e7589 */ /* 0x000f2200000e0000 */
[----:B------:R-:W-:Y:S02]  /*1180*/  SHF.R.S32.HI R2, RZ, 0x1f, R19 ;  /* 0x0000001fff027819 */ /* 0x000fe40000011413 */
[----:B------:R-:W-:Y:S01]  /*1190*/  ELECT P1, URZ, PT ;  /* 0x00000000003f782f */ /* 0x000fe20003820000 */
[----:B------:R-:W2:Y:S01]  /*11a0*/  LDC R17, c[0x0][0x144] ;  /* 0x00005100ff117b82 */ /* 0x000ea20000000800 */
[----:B------:R-:W3:Y:S01]  /*11b0*/  SHFL.IDX PT, R12, R24, RZ, 0x1f ;  /* 0x00001fff180c7589 */ /* 0x000ee200000e0000 */
[----:B------:R-:W-:Y:S02]  /*11c0*/  LEA.HI R2, R2, R19, RZ, 0x7 ;  /* 0x0000001302027211 */ /* 0x000fe400078f38ff */
[----:B------:R-:W-:Y:S01]  /*11d0*/  ELECT P2, URZ, PT ;  /* 0x00000000003f782f */ /* 0x000fe20003840000 */
[----:B------:R-:W3:Y:S01]  /*11e0*/  F2I.U32.TRUNC.NTZ R16, R16 ;  /* 0x0000001000107305 */ /* 0x000ee2000020f000 */
[----:B------:R-:W-:Y:S01]  /*11f0*/  UMOV UR11, 0x20 ;  /* 0x00000020000b7882 */ /* 0x000fe20000000000 */
[----:B------:R-:W-:Y:S01]  /*1200*/  LOP3.LUT R2, R2, 0xffffff80, RZ, 0xc0, !PT ;  /* 0xffffff8002027812 */ /* 0x000fe200078ec0ff */
[----:B-1----:R-:W-:Y:S01]  /*1210*/  UMOV UR25, 0x80 ;  /* 0x0000008000197882 */ /* 0x002fe20000000000 */
[----:B------:R-:W-:Y:S01]  /*1220*/  NOP ;  /* 0x0000000000007918 */ /* 0x000fe20000000000 */
[----:B------:R-:W-:Y:S01]  /*1230*/  MOV R23, 0x1 ;  /* 0x0000000100177802 */ /* 0x000fe20000000f00 */
[----:B------:R-:W-:Y:S01]  /*1240*/  ULDC UR60, c[0x0][0xc] ;  /* 0x00000300003c7ab9 */ /* 0x000fe20000000800 */
[----:B------:R-:W-:Y:S01]  /*1250*/  IMAD.IADD R13, R19, 0x1, -R2 ;  /* 0x00000001130d7824 */ /* 0x000fe200078e0a02 */
[----:B----4-:R-:W-:-:S04]  /*1260*/  ISETP.NE.OR P1, PT, R14, RZ, !P1 ;  /* 0x000000ff0e00720c */ /* 0x010fc80004f25670 */
[----:B------:R-:W-:Y:S02]  /*1270*/  SHF.R.S32.HI R14, RZ, 0x1f, R13 ;  /* 0x0000001fff0e7819 */ /* 0x000fe4000001140d */
[----:B---3--:R-:W-:Y:S02]  /*1280*/  ISETP.NE.OR P2, PT, R12, RZ, !P2 ;  /* 0x000000ff0c00720c */ /* 0x008fe40005745670 */
[----:B------:R-:W-:Y:S02]  /*1290*/  LEA.HI R2, R14, R13, RZ, 0x3 ;  /* 0x0000000d0e027211 */ /* 0x000fe400078f18ff */
[----:B------:R-:W-:Y:S02]  /*12a0*/  SHF.R.S32.HI R12, RZ, 0x1f, R3 ;  /* 0x0000001fff0c7819 */ /* 0x000fe40000011403 */
[--C-:B------:R-:W-:Y:S02]  /*12b0*/  SHF.R.S32.HI R15, RZ, 0x3, R2.reuse ;  /* 0x00000003ff0f7819 */ /* 0x100fe40000011402 */
[----:B------:R-:W-:Y:S01]  /*12c0*/  SHF.R.S32.HI R2, RZ, 0x1f, R2 ;  /* 0x0000001fff027819 */ /* 0x000fe20000011402 */
[----:B------:R-:W-:Y:S01]  /*12d0*/  VOTEU.ALL UP6, P1 ;  /* 0x00000000003f7886 */ /* 0x000fe200008c0000 */
[----:B------:R-:W-:-:S02]  /*12e0*/  LEA.HI R12, R12, R3, RZ, 0x2 ;  /* 0x000000030c0c7211 */ /* 0x000fc400078f10ff */
[----:B------:R-:W-:Y:S01]  /*12f0*/  LEA.HI R2, R2, R15, RZ, 0x2 ;  /* 0x0000000f02027211 */ /* 0x000fe200078f10ff */
[----:B------:R-:W-:Y:S01]  /*1300*/  VOTEU.ALL UP5, P2 ;  /* 0x00000000003f7886 */ /* 0x000fe200010a0000 */
[----:B------:R-:W-:Y:S01]  /*1310*/  LOP3.LUT R12, R12, 0x3ffffffc, RZ, 0xc0, !PT ;  /* 0x3ffffffc0c0c7812 */ /* 0x000fe200078ec0ff */
[----:B------:R-:W1:Y:S01]  /*1320*/  @!UP6 S2UR UR5, SR_CgaCtaId ;  /* 0x000000000005e9c3 */ /* 0x000e620000008800 */
[----:B------:R-:W-:Y:S01]  /*1330*/  LOP3.LUT R2, R2, 0xfffffffc, RZ, 0xc0, !PT ;  /* 0xfffffffc02027812 */ /* 0x000fe200078ec0ff */
[----:B------:R-:W-:Y:S02]  /*1340*/  @!UP6 UMOV UR4, 0x400 ;  /* 0x000004000004e882 */ /* 0x000fe40000000000 */
[----:B------:R-:W-:Y:S02]  /*1350*/  IMAD.IADD R3, R3, 0x1, -R12 ;  /* 0x0000000103037824 */ /* 0x000fe400078e0a0c */
[----:B------:R-:W-:Y:S02]  /*1360*/  IMAD.IADD R2, R15, 0x1, -R2 ;  /* 0x000000010f027824 */ /* 0x000fe400078e0a02 */
[----:B------:R-:W3:Y:S01]  /*1370*/  @!UP5 S2UR UR24, SR_CgaCtaId ;  /* 0x000000000018d9c3 */ /* 0x000ee20000008800 */
[----:B------:R-:W-:-:S02]  /*1380*/  IMAD.MOV R12, RZ, RZ, -R16 ;  /* 0x000000ffff0c7224 */ /* 0x000fc400078e0a10 */
[----:B------:R-:W-:Y:S02]  /*1390*/  IMAD R2, R3, 0x4, R2 ;  /* 0x0000000403027824 */ /* 0x000fe400078e0202 */
[----:B--2---:R-:W-:Y:S02]  /*13a0*/  IMAD R12, R17, R12, UR51 ;  /* 0x00000033110c7e24 */ /* 0x004fe4000f8e020c */
[----:B------:R-:W-:Y:S01]  /*13b0*/  IMAD.MOV.U32 R16, RZ, RZ, -0x1 ;  /* 0xffffffffff107424 */ /* 0x000fe200078e00ff */
[----:B------:R-:W-:-:S04]  /*13c0*/  LEA.HI R3, R2, R2, RZ, 0x1 ;  /* 0x0000000202037211 */ /* 0x000fc800078f08ff */
[----:B------:R-:W-:Y:S01]  /*13d0*/  LOP3.LUT R3, R3, 0xfffffffe, RZ, 0xc0, !PT ;  /* 0xfffffffe03037812 */ /* 0x000fe200078ec0ff */
[----:B-1----:R-:W-:-:S04]  /*13e0*/  @!UP6 ULEA UR6, UR5, UR4, 0x18 ;  /* 0x000000040506e291 */ /* 0x002fc8000f8ec03f */
[----:B------:R-:W-:Y:S01]  /*13f0*/  IMAD.IADD R3, R2, 0x1, -R3 ;  /* 0x0000000102037824 */ /* 0x000fe200078e0a03 */
[----:B------:R-:W-:-:S04]  /*1400*/  @!UP6 UIADD3 UR4, -UR11, 0x100000, URZ ;  /* 0x001000000b04e890 */ /* 0x000fc8000fffe13f */
[----:B------:R-:W-:Y:S02]  /*1410*/  @!UP6 USHF.L.U32 UR5, UR4, 0xb, URZ ;  /* 0x0000000b0405e899 */ /* 0x000fe4000800063f */
[----:B------:R-:W-:Y:S01]  /*1420*/  @!UP6 USHF.L.U32 UR4, UR4, 0x1, URZ ;  /* 0x000000010404e899 */ /* 0x000fe2000800063f */
[----:B------:R-:W-:Y:S01]  /*1430*/  VOTEU.ALL UP6, P1 ;  /* 0x00000000003f7886 */ /* 0x000fe200008c0000 */
[----:B------:R-:W-:Y:S01]  /*1440*/  @!UP5 UMOV UR11, 0x400 ;  /* 0x00000400000bd882 */ /* 0x000fe20000000000 */
[----:B------:R-:W-:Y:S01]  /*1450*/  ISETP.NE.AND P3, PT, R3, R12, PT ;  /* 0x0000000c0300720c */ /* 0x000fe20003f65270 */
[----:B------:R-:W-:Y:S01]  /*1460*/  IMAD.SHL.U32 R3, R2, 0x4, RZ ;  /* 0x0000000402037824 */ /* 0x000fe200078e00ff */
[----:B---3--:R-:W-:Y:S02]  /*1470*/  @!UP5 ULEA UR11, UR24, UR11, 0x18 ;  /* 0x0000000b180bd291 */ /* 0x008fe4000f8ec03f */
[----:B------:R-:W-:-:S04]  /*1480*/  @!UP5 UIADD3 UR24, -UR25, 0x100000, URZ ;  /* 0x001000001918d890 */ /* 0x000fc8000fffe13f */
[----:B------:R-:W-:Y:S02]  /*1490*/  @!UP5 USHF.L.U32 UR25, UR24, 0xb, URZ ;  /* 0x0000000b1819d899 */ /* 0x000fe4000800063f */
[----:B------:R-:W-:Y:S01]  /*14a0*/  @!UP5 USHF.L.U32 UR24, UR24, 0x1, URZ ;  /* 0x000000011818d899 */ /* 0x000fe2000800063f */
[----:B------:R-:W-:Y:S01]  /*14b0*/  LOP3.LUT R22, R2, 0xc, R3, 0x78, !PT ;  /* 0x0000000c02167812 */ /* 0x000fe200078e7803 */
[----:B------:R-:W-:Y:S01]  /*14c0*/  VOTEU.ALL UP5, P1 ;  /* 0x00000000003f7886 */ /* 0x000fe200008a0000 */
[----:B------:R-:W1:Y:S01]  /*14d0*/  LDC R3, c[0x0][0x140] ;  /* 0x00005000ff037b82 */ /* 0x000e620000000800 */
[----:B------:R-:W-:Y:S02]  /*14e0*/  LOP3.LUT P1, RZ, R13, 0x7, RZ, 0xc0, !PT ;  /* 0x000000070dff7812 */ /* 0x000fe4000782c0ff */
[C---:B------:R-:W-:Y:S02]  /*14f0*/  @P3 LEA.HI R2, R22.reuse, R22, RZ, 0x1 ;  /* 0x0000001616023211 */ /* 0x040fe400078f08ff */
[----:B------:R-:W-:Y:S01]  /*1500*/  ISETP.LT.U32.AND P1, PT, R22, 0x2, !P1 ;  /* 0x000000021600780c */ /* 0x000fe20004f21070 */
[----:B------:R-:W2:Y:S02]  /*1510*/  FENCE.VIEW.ASYNC.S ;  /* 0x00000000000073c6 */ /* 0x000ea40000000000 */
[----:B--2---:R-:W2:Y:S01]  /*1520*/  @!UP6 SYNCS.EXCH.64 URZ, [UR6+0x344f0], UR4 ;  /* 0x0344f004063fe5b2 */ /* 0x004ea20008000100 */
[----:B------:R-:W-:Y:S01]  /*1530*/  VOTEU.ALL UP6, P2 ;  /* 0x00000000003f7886 */ /* 0x000fe200010c0000 */
[----:B------:R-:W-:Y:S01]  /*1540*/  @P3 SHF.R.S32.HI R2, RZ, 0x1, R2 ;  /* 0x00000001ff023819 */ /* 0x000fe20000011402 */
[----:B------:R3:W4:Y:S01]  /*1550*/  @!UP5 SYNCS.EXCH.64 URZ, [UR6+0x344f8], UR4 ;  /* 0x0344f804063fd5b2 */ /* 0x0007220008000100 */
[----:B------:R-:W-:Y:S01]  /*1560*/  VOTEU.ALL UP5, P2 ;  /* 0x00000000003f7886 */ /* 0x000fe200010a0000 */
[----:B------:R-:W-:Y:S01]  /*1570*/  NOP ;  /* 0x0000000000007918 */ /* 0x000fe20000000000 */
[----:B---3--:R-:W-:Y:S01]  /*1580*/  UMOV UR4, URZ ;  /* 0x0000003f00047c82 */ /* 0x008fe20008000000 */
[----:B------:R-:W-:Y:S01]  /*1590*/  ULDC.U8 UR5, c[0x0][0x900] ;  /* 0x0002400000057ab9 */ /* 0x000fe20000000000 */
[----:B------:R3:W1:Y:S01]  /*15a0*/  @!UP6 SYNCS.EXCH.64 URZ, [UR11+0x34500], UR24 ;  /* 0x034500180b3fe5b2 */ /* 0x0006620008000100 */
[----:B------:R-:W-:Y:S01]  /*15b0*/  VOTEU.ALL UP6, P2 ;  /* 0x00000000003f7886 */ /* 0x000fe200010c0000 */
[----:B------:R3:W1:Y:S01]  /*15c0*/  @!UP5 SYNCS.EXCH.64 URZ, [UR11+0x34508], UR24 ;  /* 0x034508180b3fd5b2 */ /* 0x0006620008000100 */
[----:B------:R-:W-:Y:S01]  /*15d0*/  VOTEU.ALL UP5, P2 ;  /* 0x00000000003f7886 */ /* 0x000fe200010a0000 */
[----:B------:R-:W-:-:S02]  /*15e0*/  @P3 ISETP.NE.AND P2, PT, R2, R21, PT ;  /* 0x000000150200320c */ /* 0x000fc40003f45270 */
[----:B------:R-:W-:Y:S02]  /*15f0*/  SEL R2, RZ, 0x1, !P1 ;  /* 0x00000001ff027807 */ /* 0x000fe40004800000 */
[----:B-1----:R-:W-:Y:S02]  /*1600*/  ISETP.EQ.U32.AND P1, PT, R3, 0x1, PT ;  /* 0x000000010300780c */ /* 0x002fe40003f22070 */
[----:B------:R-:W-:-:S04]  /*1610*/  @P3 SEL R23, RZ, 0x1, P2 ;  /* 0x00000001ff173807 */ /* 0x000fc80001000000 */
[----:B------:R-:W-:Y:S01]  /*1620*/  LOP3.LUT R23, R23, R2, RZ, 0xc0, !PT ;  /* 0x0000000217177212 */ /* 0x000fe200078ec0ff */
[----:B------:R3:W1:Y:S01]  /*1630*/  @!UP6 SYNCS.EXCH.64 URZ, [UR11+0x34510], UR24 ;  /* 0x034510180b3fe5b2 */ /* 0x0006620008000100 */
[----:B------:R3:W1:Y:S01]  /*1640*/  @!UP5 SYNCS.EXCH.64 URZ, [UR11+0x34518], UR24 ;  /* 0x034518180b3fd5b2 */ /* 0x0006620008000100 */
[----:B------:R-:W-:-:S04]  /*1650*/  NOP ;  /* 0x0000000000007918 */ /* 0x000fc80000000000 */
[----:B--234-:R-:W-:Y:S05]  /*1660*/  @!P1 BRA `(.L_x_5) ;  /* 0x0000000000089947 */ /* 0x01cfea0003800000 */
[----:B-1----:R-:W-:Y:S01]  /*1670*/  UCGABAR_ARV ;  /* 0x00000000000079c7 */ /* 0x002fe20008000000 */
[----:B------:R-:W-:Y:S05]  /*1680*/  BRA `(.L_x_6) ;  /* 0x0000000000047947 */ /* 0x000fea0003800000 */
.L_x_5:
[----:B-1----:R-:W-:Y:S01]  /*1690*/  NOP ;  /* 0x0000000000007918 */ /* 0x002fe20000000000 */
.L_x_6:
[----:B------:R-:W-:Y:S05]  /*16a0*/  @!P1 BRA `(.L_x_7) ;  /* 0x00000000000c9947 */ /* 0x000fea0003800000 */
[----:B------:R-:W-:Y:S01]  /*16b0*/  UCGABAR_WAIT ;  /* 0x0000000000007dc7 */ /* 0x000fe20008000000 */
[----:B------:R-:W-:Y:S01]  /*16c0*/  CCTL.IVALL ;  /* 0x00000000ff00798f */ /* 0x000fe20002000000 */
[----:B------:R-:W-:Y:S05]  /*16d0*/  BRA `(.L_x_8) ;  /* 0x0000000000047947 */ /* 0x000fea0003800000 */
.L_x_7:
[----:B------:R-:W-:Y:S06]  /*16e0*/  BAR.SYNC.DEFER_BLOCKING 0x0 ;  /* 0x0000000000007b1d */ /* 0x000fec0000010000 */
.L_x_8:
[----:B------:R-:W1:Y:S01]  /*16f0*/  LDC.64 R26, c[0x0][0x8f8] ;  /* 0x00023e00ff1a7b82 */ /* 0x000e620000000a00 */
[----:B------:R-:W-:Y:S01]  /*1700*/  IMAD.U32 R2, RZ, RZ, UR7 ;  /* 0x00000007ff027e24 */ /* 0x000fe2000f8e00ff */
[----:B------:R-:W-:Y:S01]  /*1710*/  ISETP.NE.AND P2, PT, RZ, UR5, PT ;  /* 0x00000005ff007c0c */ /* 0x000fe2000bf45270 */
[----:B------:R-:W-:Y:S01]  /*1720*/  UMOV UR5, URZ ;  /* 0x0000003f00057c82 */ /* 0x000fe20008000000 */
[----:B------:R-:W-:Y:S01]  /*1730*/  UMOV UR6, URZ ;  /* 0x0000003f00067c82 */ /* 0x000fe20008000000 */
[----:B------:R-:W-:Y:S01]  /*1740*/  UMOV UR11, URZ ;  /* 0x0000003f000b7c82 */ /* 0x000fe20008000000 */
[----:B------:R-:W-:Y:S01]  /*1750*/  IMAD.MOV.U32 R17, RZ, RZ, -0x1 ;  /* 0xffffffffff117424 */ /* 0x000fe200078e00ff */
[----:B------:R-:W-:Y:S01]  /*1760*/  P2R R21, PR, RZ, 0x4 ;  /* 0x00000004ff157803 */ /* 0x000fe20000000000 */
[----:B------:R-:W-:Y:S01]  /*1770*/  IMAD.MOV.U32 R18, RZ, RZ, -0x1 ;  /* 0xffffffffff127424 */ /* 0x000fe200078e00ff */
[----:B-1----:R-:W-:-:S04]  /*1780*/  ISETP.LE.U32.AND P1, PT, R26, UR8, PT ;  /* 0x000000081a007c0c */ /* 0x002fc8000bf23070 */
[----:B------:R-:W-:-:S13]  /*1790*/  ISETP.GE.U32.AND.EX P1, PT, R2, R27, PT, P1 ;  /* 0x0000001b0200720c */ /* 0x000fda0003f26110 */
[----:B------:R-:W-:Y:S05]  /*17a0*/  @P2 BRA P1, `(.L_x_9) ;  /* 0x0000001800002947 */ /* 0x000fea0000800000 */
[----:B------:R-:W-:Y:S01]  /*17b0*/  IMAD.U32 R3, RZ, RZ, UR7 ;  /* 0x00000007ff037e24 */ /* 0x000fe2000f8e00ff */
[----:B------:R-:W-:Y:S01]  /*17c0*/  ISETP.LE.U32.AND P1, PT, R6, UR8, PT ;  /* 0x0000000806007c0c */ /* 0x000fe2000bf23070 */
[----:B------:R-:W-:Y:S01]  /*17d0*/  UMOV UR5, URZ ;  /* 0x0000003f00057c82 */ /* 0x000fe20008000000 */
[----:B------:R-:W-:Y:S01]  /*17e0*/  UMOV UR6, URZ ;  /* 0x0000003f00067c82 */ /* 0x000fe20008000000 */
[----:B------:R-:W-:Y:S01]  /*17f0*/  UMOV UR11, URZ ;  /* 0x0000003f000b7c82 */ /* 0x000fe20008000000 */
[----:B------:R-:W-:Y:S01]  /*1800*/  ISETP.GE.U32.AND.EX P1, PT, R3, R7, PT, P1 ;  /* 0x000000070300720c */ /* 0x000fe20003f26110 */
[----:B------:R-:W-:-:S12]  /*1810*/  UMOV UR4, URZ ;  /* 0x0000003f00047c82 */ /* 0x000fd80008000000 */
[----:B------:R-:W-:Y:S05]  /*1820*/  @!P1 BRA `(.L_x_10) ;  /* 0x0000001000cc9947 */ /* 0x000fea0003800000 */
[----:B------:R-:W-:Y:S01]  /*1830*/  VIADD R7, R9, 0x20 ;  /* 0x0000002009077836 */ /* 0x000fe20000000000 */
[----:B-----5:R-:W-:Y:S01]  /*1840*/  MOV R12, R8 ;  /* 0x00000008000c7202 */ /* 0x020fe20000000f00 */
[----:B------:R-:W-:-:S03]  /*1850*/  IMAD.MOV.U32 R3, RZ, RZ, R9 ;  /* 0x000000ffff037224 */ /* 0x000fc600078e0009 */
[----:B------:R-:W-:-:S13]  /*1860*/  ISETP.GE.AND P1, PT, R7, R0, PT ;  /* 0x000000000700720c */ /* 0x000fda0003f26270 */
[----:B------:R-:W1:Y:S01]  /*1870*/  @!P1 LDC.64 R26, c[0x0][0x918] ;  /* 0x00024600ff1a9b82 */ /* 0x000e620000000a00 */
[----:B------:R-:W-:Y:S01]  /*1880*/  @!P1 VIADD R17, R3, 0x20 ;  /* 0x0000002003119836 */ /* 0x000fe20000000000 */
[----:B------:R-:W-:Y:S02]  /*1890*/  UIADD3 UR16, UP5, UR16, -0x1, URZ ;  /* 0xffffffff10107890 */ /* 0x000fe4000ffbe03f */
[----:B------:R-:W-:Y:S01]  /*18a0*/  UIADD3 UR14, UP6, UR14, -0x1, URZ ;  /* 0xffffffff0e0e7890 */ /* 0x000fe2000ffde03f */
[----:B------:R-:W-:Y:S01]  /*18b0*/  BSSY B0, `(.L_x_11) ;  /* 0x0000051000007945 */ /* 0x000fe20003800000 */
[----:B------:R-:W-:Y:S01]  /*18c0*/  UIADD3.X UR17, UR17, -0x1, URZ, UP5, !UPT ;  /* 0xffffffff11117890 */ /* 0x000fe2000affe43f */
[----:B-1----:R-:W-:-:S04]  /*18d0*/  @!P1 IMAD.WIDE R26, R17, 0xc, R26 ;  /* 0x0000000c111a9825 */ /* 0x002fc800078e021a */
[----:B------:R-:W-:Y:S01]  /*18e0*/  IMAD.MOV.U32 R17, RZ, RZ, R10 ;  /* 0x000000ffff117224 */ /* 0x000fe200078e000a */
[----:B------:R1:W5:Y:S04]  /*18f0*/  @!P1 LDG.E R8, desc[UR38][R26.64] ;  /* 0x000000261a089981 */ /* 0x000368000c1e1900 */
[----:B------:R1:W5:Y:S01]  /*1900*/  @!P1 LDG.E R10, desc[UR38][R26.64+0x4] ;  /* 0x000004261a0a9981 */ /* 0x000362000c1e1900 */
[----:B------:R-:W-:Y:S01]  /*1910*/  ISETP.GE.AND P1, PT, R3, R0, PT ;  /* 0x000000000300720c */ /* 0x000fe20003f26270 */
[----:B------:R-:W-:Y:S01]  /*1920*/  UIADD3.X UR15, UR15, -0x1, URZ, UP6, !UPT ;  /* 0xffffffff0f0f7890 */ /* 0x000fe2000b7fe43f */
[----:B------:R-:W-:Y:S01]  /*1930*/  IMAD.MOV.U32 R6, RZ, RZ, RZ ;  /* 0x000000ffff067224 */ /* 0x000fe200078e00ff */
[----:B------:R-:W-:Y:S01]  /*1940*/  UIADD3 UR4, UR9, -0x1, URZ ;  /* 0xffffffff09047890 */ /* 0x000fe2000fffe03f */
[----:B------:R-:W-:Y:S01]  /*1950*/  IMAD.MOV.U32 R2, RZ, RZ, RZ ;  /* 0x000000ffff027224 */ /* 0x000fe200078e00ff */
[----:B------:R-:W-:Y:S01]  /*1960*/  UIADD3 UR5, UR10, -0x1, URZ ;  /* 0xffffffff0a057890 */ /* 0x000fe2000fffe03f */
[----:B------:R-:W-:-:S02]  /*1970*/  IMAD.MOV.U32 R30, RZ, RZ, 0x7fffffff ;  /* 0x7fffffffff1e7424 */ /* 0x000fc400078e00ff */
[----:B------:R-:W-:-:S05]  /*1980*/  IMAD.MOV.U32 R31, RZ, RZ, RZ ;  /* 0x000000ffff1f7224 */ /* 0x000fca00078e00ff */
[----:B-1----:R-:W-:Y:S05]  /*1990*/  @P1 BRA `(.L_x_12) ;  /* 0x0000000400081947 */ /* 0x002fea0003800000 */
[----:B------:R-:W-:Y:S02]  /*19a0*/  PLOP3.LUT P3, PT, PT, PT, UP0, 0x80, 0x0 ;  /* 0x000000000000781c */ /* 0x000fe40003f6f008 */
[C---:B------:R-:W-:Y:S02]  /*19b0*/  IADD3 R18, P2, R17.reuse, UR16, RZ ;  /* 0x0000001011127c10 */ /* 0x040fe4000ff5e0ff */
[C---:B------:R-:W-:Y:S02]  /*19c0*/  IADD3 R30, P1, R12.reuse, UR14, RZ ;  /* 0x0000000e0c1e7c10 */ /* 0x040fe4000ff3e0ff */
[----:B------:R-:W-:Y:S02]  /*19d0*/  LEA.HI.X.SX32 R25, R17, UR17, 0x1, P2 ;  /* 0x0000001111197c11 */ /* 0x000fe400090f0eff */
[----:B------:R-:W-:-:S05]  /*19e0*/  LEA.HI.X.SX32 R31, R12, UR15, 0x1, P1 ;  /* 0x0000000f0c1f7c11 */ /* 0x000fca00088f0eff */
[----:B------:R-:W-:Y:S05]  /*19f0*/  @!P3 BRA `(.L_x_13) ;  /* 0x000000000030b947 */ /* 0x000fea0003800000 */
[----:B------:R-:W-:Y:S02]  /*1a00*/  ULDC UR6, c[0x0][0x8dc] ;  /* 0x0002370000067ab9 */ /* 0x000fe40000000800 */
[----:B------:R-:W-:-:S05]  /*1a10*/  IADD3 R17, P1, R30, UR6, RZ ;  /* 0x000000061e117c10 */ /* 0x000fca000ff3e0ff */
[----:B------:R-:W-:-:S04]  /*1a20*/  IMAD.X R31, RZ, RZ, R31, P1 ;  /* 0x000000ffff1f7224 */ /* 0x000fc800008e061f */
[----:B------:R-:W-:-:S04]  /*1a30*/  IMAD.WIDE.U32 R4, R31, UR20, RZ ;  /* 0x000000141f047c25 */ /* 0x000fc8000f8e00ff */
[----:B------:R-:W-:-:S04]  /*1a40*/  IMAD.WIDE.U32 R26, P1, R17, UR21, R4 ;  /* 0x00000015111a7c25 */ /* 0x000fc8000f820004 */
[----:B------:R-:W-:-:S04]  /*1a50*/  IMAD.WIDE.U32 R4, R17, UR20, RZ ;  /* 0x0000001411047c25 */ /* 0x000fc8000f8e00ff */
[----:B------:R-:W-:Y:S01]  /*1a60*/  IMAD.X R29, RZ, RZ, RZ, P1 ;  /* 0x000000ffff1d7224 */ /* 0x000fe200008e06ff */
[----:B------:R-:W-:Y:S01]  /*1a70*/  IADD3 RZ, P1, R5, R26, RZ ;  /* 0x0000001a05ff7210 */ /* 0x000fe20007f3e0ff */
[----:B------:R-:W-:-:S04]  /*1a80*/  IMAD.MOV.U32 R28, RZ, RZ, R27 ;  /* 0x000000ffff1c7224 */ /* 0x000fc800078e001b */
[----:B------:R-:W-:-:S04]  /*1a90*/  IMAD.WIDE.U32.X R4, R31, UR21, R28, P1 ;  /* 0x000000151f047c25 */ /* 0x000fc800088e041c */
[----:B------:R-:W-:Y:S01]  /*1aa0*/  IMAD.MOV.U32 R31, RZ, RZ, R5 ;  /* 0x000000ffff1f7224 */ /* 0x000fe200078e0005 */
[----:B------:R-:W-:-:S07]  /*1ab0*/  MOV R30, R4 ;  /* 0x00000004001e7202 */ /* 0x000fce0000000f00 */
.L_x_13:
        /* <DEDUP_REMOVED lines=11> */
[----:B------:R-:W-:Y:S02]  /*1b70*/  IMAD.MOV.U32 R18, RZ, RZ, R4 ;  /* 0x000000ffff127224 */ /* 0x000fe400078e0004 */
[----:B------:R-:W-:-:S07]  /*1b80*/  IMAD.MOV.U32 R25, RZ, RZ, R5 ;  /* 0x000000ffff197224 */ /* 0x000fce00078e0005 */
.L_x_14:
[----:B------:R-:W-:Y:S02]  /*1b90*/  SHF.R.U64 R5, R30, UR27, R31 ;  /* 0x0000001b1e057c19 */ /* 0x000fe4000800121f */
[----:B------:R-:W-:-:S03]  /*1ba0*/  SHF.R.U64 R4, R18, UR31, R25 ;  /* 0x0000001f12047c19 */ /* 0x000fc60008001219 */
[----:B------:R-:W-:Y:S02]  /*1bb0*/  VIADD R25, R5, UR4 ;  /* 0x0000000405197c36 */ /* 0x000fe40008000000 */
[----:B------:R-:W-:-:S03]  /*1bc0*/  VIADD R18, R4, UR5 ;  /* 0x0000000504127c36 */ /* 0x000fc60008000000 */
[----:B------:R-:W-:Y:S02]  /*1bd0*/  IABS R17, R25 ;  /* 0x0000001900117213 */ /* 0x000fe40000000000 */
[----:B------:R-:W-:-:S03]  /*1be0*/  IABS R12, R18 ;  /* 0x00000012000c7213 */ /* 0x000fc60000000000 */
[----:B------:R-:W-:-:S04]  /*1bf0*/  IMAD.HI.U32 R4, R17, UR13, RZ ;  /* 0x0000000d11047c27 */ /* 0x000fc8000f8e00ff */
[----:B------:R-:W-:-:S04]  /*1c00*/  IMAD.HI.U32 R5, R12, UR19, RZ ;  /* 0x000000130c057c27 */ /* 0x000fc8000f8e00ff */
[----:B------:R-:W-:Y:S02]  /*1c10*/  IMAD R4, R4, UR30, R17 ;  /* 0x0000001e04047c24 */ /* 0x000fe4000f8e0211 */
[----:B------:R-:W-:Y:S02]  /*1c20*/  IMAD R5, R5, UR12, R12 ;  /* 0x0000000c05057c24 */ /* 0x000fe4000f8e020c */
[----:B------:R-:W-:Y:S01]  /*1c30*/  IMAD.U32 R17, RZ, RZ, UR32 ;  /* 0x00000020ff117e24 */ /* 0x000fe2000f8e00ff */
[----:B------:R-:W-:Y:S01]  /*1c40*/  ISETP.LT.U32.AND P1, PT, R4, UR29, PT ;  /* 0x0000001d04007c0c */ /* 0x000fe2000bf21070 */
[----:B------:R-:W-:Y:S01]  /*1c50*/  IMAD.U32 R12, RZ, RZ, UR33 ;  /* 0x00000021ff0c7e24 */ /* 0x000fe2000f8e00ff */
[----:B------:R-:W-:-:S11]  /*1c60*/  ISETP.LT.U32.AND P2, PT, R5, UR28, PT ;  /* 0x0000001c05007c0c */ /* 0x000fd6000bf41070 */
[----:B------:R-:W-:Y:S02]  /*1c70*/  @!P1 IADD3 R4, R4, -UR29, RZ ;  /* 0x8000001d04049c10 */ /* 0x000fe4000fffe0ff */
[----:B------:R-:W-:Y:S01]  /*1c80*/  @!P2 VIADD R5, R5, -UR28 ;  /* 0x8000001c0505ac36 */ /* 0x000fe20008000000 */
[----:B------:R-:W-:Y:S02]  /*1c90*/  ISETP.GE.AND P2, PT, R25, RZ, PT ;  /* 0x000000ff1900720c */ /* 0x000fe40003f46270 */
[----:B------:R-:W-:Y:S02]  /*1ca0*/  ISETP.LT.U32.AND P3, PT, R4, UR29, PT ;  /* 0x0000001d04007c0c */ /* 0x000fe4000bf61070 */
[----:B------:R-:W-:Y:S02]  /*1cb0*/  ISETP.LT.U32.AND P4, PT, R5, UR28, PT ;  /* 0x0000001c05007c0c */ /* 0x000fe4000bf81070 */
[----:B------:R-:W-:-:S09]  /*1cc0*/  ISETP.GE.AND P1, PT, R18, RZ, PT ;  /* 0x000000ff1200720c */ /* 0x000fd20003f26270 */
[----:B------:R-:W-:Y:S01]  /*1cd0*/  @!P3 VIADD R4, R4, -UR29 ;  /* 0x8000001d0404bc36 */ /* 0x000fe20008000000 */
[----:B------:R-:W-:Y:S01]  /*1ce0*/  PLOP3.LUT P3, PT, PT, PT, UP4, 0x80, 0x0 ;  /* 0x000000000000781c */ /* 0x000fe20003f6f048 */
[----:B------:R-:W-:Y:S01]  /*1cf0*/  @!P4 VIADD R5, R5, -UR28 ;  /* 0x8000001c0505cc36 */ /* 0x000fe20008000000 */
[----:B------:R-:W-:Y:S01]  /*1d00*/  PLOP3.LUT P4, PT, PT, PT, UP2, 0x80, 0x0 ;  /* 0x000000000000781c */ /* 0x000fe20003f8f028 */
[----:B------:R-:W-:Y:S02]  /*1d10*/  @!P2 IMAD.MOV R4, RZ, RZ, -R4 ;  /* 0x000000ffff04a224 */ /* 0x000fe400078e0a04 */
[----:B------:R-:W-:Y:S01]  /*1d20*/  @!P1 IMAD.MOV R5, RZ, RZ, -R5 ;  /* 0x000000ffff059224 */ /* 0x000fe200078e0a05 */
[----:B------:R-:W-:Y:S02]  /*1d30*/  PLOP3.LUT P1, PT, PT, PT, UP3, 0x80, 0x0 ;  /* 0x000000000000781c */ /* 0x000fe40003f2f038 */
[----:B------:R-:W-:Y:S02]  /*1d40*/  SEL R4, R17, R4, !P3 ;  /* 0x0000000411047207 */ /* 0x000fe40005800000 */
[----:B------:R-:W-:-:S03]  /*1d50*/  SEL R5, R12, R5, !P4 ;  /* 0x000000050c057207 */ /* 0x000fc60006000000 */
[----:B------:R-:W-:Y:S01]  /*1d60*/  IMAD.IADD R30, R25, 0x1, -R4 ;  /* 0x00000001191e7824 */ /* 0x000fe200078e0a04 */
[----:B------:R-:W-:-:S04]  /*1d70*/  IADD3 R5, R18, -R5, RZ ;  /* 0x8000000512057210 */ /* 0x000fc80007ffe0ff */
[----:B------:R-:W-:Y:S01]  /*1d80*/  SEL R4, R5, R30, !P1 ;  /* 0x0000001e05047207 */ /* 0x000fe20004800000 */
[----:B------:R-:W-:-:S03]  /*1d90*/  IMAD R30, R30, R5, RZ ;  /* 0x000000051e1e7224 */ /* 0x000fc600078e02ff */
[----:B------:R-:W-:Y:S02]  /*1da0*/  SHF.R.S32.HI R5, RZ, 0x1f, R4 ;  /* 0x0000001fff057819 */ /* 0x000fe40000011404 */
[----:B------:R-:W-:-:S07]  /*1db0*/  SHF.R.S32.HI R31, RZ, 0x1f, R30 ;  /* 0x0000001fff1f7819 */ /* 0x000fce000001141e */
.L_x_12:
[----:B------:R-:W-:Y:S05]  /*1dc0*/  BSYNC B0 ;  /* 0x0000000000007941 */ /* 0x000fea0003800000 */
.L_x_11:
[----:B------:R-:W1:Y:S01]  /*1dd0*/  SHFL.UP PT, R17, R30, 0x1, RZ ;  /* 0x042000001e117989 */ /* 0x000e6200000e00ff */
[C---:B------:R-:W-:Y:S02]  /*1de0*/  ISETP.NE.AND P2, PT, R9.reuse, RZ, PT ;  /* 0x000000ff0900720c */ /* 0x040fe40003f45270 */
[C---:B------:R-:W-:Y:S01]  /*1df0*/  ISETP.GE.U32.AND P3, PT, R9.reuse, 0x2, PT ;  /* 0x000000020900780c */ /* 0x040fe20003f66070 */
[----:B------:R-:W2:Y:S01]  /*1e00*/  SHFL.UP PT, R12, R31, 0x1, RZ ;  /* 0x042000001f0c7989 */ /* 0x000ea200000e00ff */
[C---:B------:R-:W-:Y:S02]  /*1e10*/  ISETP.GE.U32.AND P4, PT, R9.reuse, 0x4, PT ;  /* 0x000000040900780c */ /* 0x040fe40003f86070 */
[C---:B------:R-:W-:Y:S02]  /*1e20*/  ISETP.GE.U32.AND P5, PT, R9.reuse, 0x8, PT ;  /* 0x000000080900780c */ /* 0x040fe40003fa6070 */
[----:B------:R-:W-:Y:S02]  /*1e30*/  ISETP.GE.U32.AND P6, PT, R9, 0x10, PT ;  /* 0x000000100900780c */ /* 0x000fe40003fc6070 */
[----:B-1----:R-:W-:-:S02]  /*1e40*/  SEL R17, R17, RZ, P2 ;  /* 0x000000ff11117207 */ /* 0x002fc40001000000 */
[----:B--2---:R-:W-:Y:S02]  /*1e50*/  SEL R12, R12, RZ, P2 ;  /* 0x000000ff0c0c7207 */ /* 0x004fe40001000000 */
[----:B------:R-:W-:-:S05]  /*1e60*/  IADD3 R26, P1, R17, R30, RZ ;  /* 0x0000001e111a7210 */ /* 0x000fca0007f3e0ff */
[----:B------:R-:W-:Y:S01]  /*1e70*/  IMAD.X R25, R12, 0x1, R31, P1 ;  /* 0x000000010c197824 */ /* 0x000fe200008e061f */
[----:B------:R-:W1:Y:S04]  /*1e80*/  SHFL.UP PT, R17, R26, 0x2, RZ ;  /* 0x044000001a117989 */ /* 0x000e6800000e00ff */
[----:B------:R-:W2:Y:S01]  /*1e90*/  SHFL.UP PT, R12, R25, 0x2, RZ ;  /* 0x04400000190c7989 */ /* 0x000ea200000e00ff */
[----:B-1----:R-:W-:-:S04]  /*1ea0*/  SEL R17, R17, RZ, P3 ;  /* 0x000000ff11117207 */ /* 0x002fc80001800000 */
[----:B------:R-:W-:Y:S02]  /*1eb0*/  IADD3 R18, P1, R17, R26, RZ ;  /* 0x0000001a11127210 */ /* 0x000fe40007f3e0ff */
[----:B--2---:R-:W-:-:S03]  /*1ec0*/  SEL R12, R12, RZ, P3 ;  /* 0x000000ff0c0c7207 */ /* 0x004fc60001800000 */
[----:B------:R-:W1:Y:S02]  /*1ed0*/  SHFL.UP PT, R17, R18, 0x4, RZ ;  /* 0x0480000012117989 */ /* 0x000e6400000e00ff */
[----:B------:R-:W-:-:S05]  /*1ee0*/  IMAD.X R27, R12, 0x1, R25, P1 ;  /* 0x000000010c1b7824 */ /* 0x000fca00008e0619 */
        /* <DEDUP_REMOVED lines=15> */
[----:B--2---:R-:W-:-:S05]  /*1fe0*/  SEL R12, R12, RZ, P6 ;  /* 0x000000ff0c0c7207 */ /* 0x004fca0003000000 */
[----:B------:R-:W-:Y:S01]  /*1ff0*/  IMAD.X R25, R12, 0x1, R27, P1 ;  /* 0x000000010c197824 */ /* 0x000fe200008e061b */
[----:B------:R-:W-:-:S04]  /*2000*/  ISETP.GT.U32.AND P1, PT, R17, UR8, PT ;  /* 0x0000000811007c0c */ /* 0x000fc8000bf24070 */
[----:B------:R-:W-:-:S13]  /*2010*/  ISETP.GT.U32.AND.EX P1, PT, R25, UR7, PT, P1 ;  /* 0x0000000719007c0c */ /* 0x000fda000bf24110 */
[----:B------:R-:W-:-:S04]  /*2020*/  VOTE.ANY R12, PT, P1 ;  /* 0x00000000000c7806 */ /* 0x000fc800008e0100 */
[----:B------:R-:W-:-:S13]  /*2030*/  ISETP.NE.AND P1, PT, R12, RZ, PT ;  /* 0x000000ff0c00720c */ /* 0x000fda0003f25270 */
[----:B------:R-:W-:Y:S05]  /*2040*/  @P1 BRA `(.L_x_15) ;  /* 0x0000000800701947 */ /* 0x000fea0003800000 */
[----:B------:R-:W1:Y:S01]  /*2050*/  LDC R0, c[0x0][0x910] ;  /* 0x00024400ff007b82 */ /* 0x000e620000000800 */
[----:B------:R-:W-:Y:S01]  /*2060*/  IMAD.MOV.U32 R28, RZ, RZ, R17 ;  /* 0x000000ffff1c7224 */ /* 0x000fe200078e0011 */
[----:B------:R-:W-:Y:S01]  /*2070*/  ULDC UR19, c[0x0][0x8f4] ;  /* 0x00023d0000137ab9 */ /* 0x000fe20000000800 */
[----:B------:R-:W-:Y:S01]  /*2080*/  IMAD.MOV.U32 R29, RZ, RZ, R25 ;  /* 0x000000ffff1d7224 */ /* 0x000fe200078e0019 */
[----:B------:R-:W-:Y:S01]  /*2090*/  ULDC UR6, c[0x0][0x8dc] ;  /* 0x0002370000067ab9 */ /* 0x000fe20000000800 */
[----:B------:R-:W-:Y:S01]  /*20a0*/  ULDC UR22, c[0x0][0x8d8] ;  /* 0x0002360000167ab9 */ /* 0x000fe20000000800 */
[----:B------:R-:W-:Y:S01]  /*20b0*/  ULDC UR23, c[0x0][0x8f0] ;  /* 0x00023c0000177ab9 */ /* 0x000fe20000000800 */
[----:B------:R-:W-:Y:S01]  /*20c0*/  ULDC.64 UR12, c[0x0][0x8d0] ;  /* 0x00023400000c7ab9 */ /* 0x000fe20000000a00 */
[----:B------:R-:W-:-:S05]  /*20d0*/  ULDC.64 UR20, c[0x0][0x8e8] ;  /* 0x00023a0000147ab9 */ /* 0x000fca0000000a00 */
.L_x_20:
[----:B------:R-:W-:Y:S01]  /*20e0*/  IMAD.MOV.U32 R3, RZ, RZ, R7 ;  /* 0x000000ffff037224 */ /* 0x000fe200078e0007 */
[----:B------:R-:W-:Y:S01]  /*20f0*/  IADD3 R7, R7, 0x20, RZ ;  /* 0x0000002007077810 */ /* 0x000fe20007ffe0ff */
[----:B-----5:R-:W-:-:S03]  /*2100*/  IMAD.MOV.U32 R12, RZ, RZ, R8 ;  /* 0x000000ffff0c7224 */ /* 0x020fc600078e0008 */
[----:B-1----:R-:W-:-:S13]  /*2110*/  ISETP.GE.AND P1, PT, R7, R0, PT ;  /* 0x000000000700720c */ /* 0x002fda0003f26270 */
[----:B------:R-:W1:Y:S01]  /*2120*/  @!P1 LDC.64 R26, c[0x0][0x918] ;  /* 0x00024600ff1a9b82 */ /* 0x000e620000000a00 */
[----:B------:R-:W-:Y:S01]  /*2130*/  @!P1 VIADD R17, R3, 0x20 ;  /* 0x0000002003119836 */ /* 0x000fe20000000000 */
[----:B------:R2:W3:Y:S01]  /*2140*/  SHFL.IDX PT, R2, R29, 0x1f, 0x1f ;  /* 0x03e01f001d027f89 */ /* 0x0004e200000e0000 */
[----:B------:R-:W-:Y:S03]  /*2150*/  BSSY B0, `(.L_x_16) ;  /* 0x0000066000007945 */ /* 0x000fe60003800000 */
[----:B------:R2:W4:Y:S01]  /*2160*/  SHFL.IDX PT, R6, R28, 0x1f, 0x1f ;  /* 0x03e01f001c067f89 */ /* 0x00052200000e0000 */
[----:B-1----:R-:W-:-:S04]  /*2170*/  @!P1 IMAD.WIDE R26, R17, 0xc, R26 ;  /* 0x0000000c111a9825 */ /* 0x002fc800078e021a */
[----:B------:R-:W-:Y:S01]  /*2180*/  IMAD.MOV.U32 R17, RZ, RZ, R10 ;  /* 0x000000ffff117224 */ /* 0x000fe200078e000a */
[----:B------:R2:W5:Y:S04]  /*2190*/  @!P1 LDG.E R8, desc[UR38][R26.64] ;  /* 0x000000261a089981 */ /* 0x000568000c1e1900 */
[----:B------:R2:W5:Y:S01]  /*21a0*/  @!P1 LDG.E R10, desc[UR38][R26.64+0x4] ;  /* 0x000004261a0a9981 */ /* 0x000562000c1e1900 */
[----:B------:R-:W-:Y:S01]  /*21b0*/  ISETP.GE.AND P1, PT, R3, R0, PT ;  /* 0x000000000300720c */ /* 0x000fe20003f26270 */
[----:B------:R-:W-:Y:S02]  /*21c0*/  IMAD.MOV.U32 R30, RZ, RZ, 0x7fffffff ;  /* 0x7fffffffff1e7424 */ /* 0x000fe400078e00ff */
[----:B------:R-:W-:-:S10]  /*21d0*/  IMAD.MOV.U32 R31, RZ, RZ, RZ ;  /* 0x000000ffff1f7224 */ /* 0x000fd400078e00ff */
[----:B--234-:R-:W-:Y:S05]  /*21e0*/  @P1 BRA `(.L_x_17) ;  /* 0x0000000400701947 */ /* 0x01cfea0003800000 */
[----:B------:R-:W-:Y:S02]  /*21f0*/  IABS R33, R20 ;  /* 0x0000001400217213 */ /* 0x000fe40000000000 */
[C---:B------:R-:W-:Y:S02]  /*2200*/  IADD3 R18, P1, R12.reuse, UR14, RZ ;  /* 0x0000000e0c127c10 */ /* 0x040fe4000ff3e0ff */
[----:B------:R-:W1:Y:S02]  /*2210*/  I2F.RP R4, R33 ;  /* 0x0000002100047306 */ /* 0x000e640000209400 */
[----:B------:R-:W-:Y:S02]  /*2220*/  LEA.HI.X.SX32 R25, R12, UR15, 0x1, P1 ;  /* 0x0000000f0c197c11 */ /* 0x000fe400088f0eff */
[----:B------:R-:W-:-:S04]  /*2230*/  IADD3 R12, P1, R17, UR16, RZ ;  /* 0x00000010110c7c10 */ /* 0x000fc8000ff3e0ff */
[----:B------:R-:W-:Y:S02]  /*2240*/  LEA.HI.X.SX32 R17, R17, UR17, 0x1, P1 ;  /* 0x0000001111117c11 */ /* 0x000fe400088f0eff */
[----:B------:R-:W-:Y:S01]  /*2250*/  PLOP3.LUT P1, PT, PT, PT, UP0, 0x80, 0x0 ;  /* 0x000000000000781c */ /* 0x000fe20003f2f008 */
[----:B-1----:R-:W1:Y:S02]  /*2260*/  MUFU.RCP R4, R4 ;  /* 0x0000000400047308 */ /* 0x002e640000001000 */
[----:B-1----:R-:W-:-:S06]  /*2270*/  VIADD R5, R4, 0xffffffe ;  /* 0x0ffffffe04057836 */ /* 0x002fcc0000000000 */
[----:B------:R-:W1:Y:S02]  /*2280*/  F2I.FTZ.U32.TRUNC.NTZ R35, R5 ;  /* 0x0000000500237305 */ /* 0x000e64000021f000 */
[----:B-1----:R-:W-:Y:S02]  /*2290*/  IMAD.MOV R30, RZ, RZ, -R35 ;  /* 0x000000ffff1e7224 */ /* 0x002fe400078e0a23 */
[----:B------:R-:W-:Y:S05]  /*22a0*/  @!P1 BRA `(.L_x_18) ;  /* 0x00000000002c9947 */ /* 0x000fea0003800000 */
[----:B------:R-:W-:-:S05]  /*22b0*/  IADD3 R31, P1, R18, UR6, RZ ;  /* 0x00000006121f7c10 */ /* 0x000fca000ff3e0ff */
[----:B------:R-:W-:-:S04]  /*22c0*/  IMAD.X R25, RZ, RZ, R25, P1 ;  /* 0x000000ffff197224 */ /* 0x000fc800008e0619 */
[----:B------:R-:W-:-:S04]  /*22d0*/  IMAD.WIDE.U32 R4, R25, UR12, RZ ;  /* 0x0000000c19047c25 */ /* 0x000fc8000f8e00ff */
[----:B------:R-:W-:-:S04]  /*22e0*/  IMAD.WIDE.U32 R26, P1, R31, UR13, R4 ;  /* 0x0000000d1f1a7c25 */ /* 0x000fc8000f820004 */
[----:B------:R-:W-:Y:S01]  /*22f0*/  IMAD.WIDE.U32 R4, R31, UR12, RZ ;  /* 0x0000000c1f047c25 */ /* 0x000fe2000f8e00ff */
[----:B------:R-:W-:-:S03]  /*2300*/  IADD3.X R29, RZ, RZ, RZ, P1, !PT ;  /* 0x000000ffff1d7210 */ /* 0x000fc60000ffe4ff */
[----:B------:R-:W-:Y:S01]  /*2310*/  IMAD.MOV.U32 R28, RZ, RZ, R27 ;  /* 0x000000ffff1c7224 */ /* 0x000fe200078e001b */
[----:B------:R-:W-:-:S05]  /*2320*/  IADD3 RZ, P1, R5, R26, RZ ;  /* 0x0000001a05ff7210 */ /* 0x000fca0007f3e0ff */
[----:B------:R-:W-:-:S04]  /*2330*/  IMAD.WIDE.U32.X R4, R25, UR13, R28, P1 ;  /* 0x0000000d19047c25 */ /* 0x000fc800088e041c */
[----:B------:R-:W-:Y:S02]  /*2340*/  IMAD.MOV.U32 R18, RZ, RZ, R4 ;  /* 0x000000ffff127224 */ /* 0x000fe400078e0004 */
[----:B------:R-:W-:-:S07]  /*2350*/  IMAD.MOV.U32 R25, RZ, RZ, R5 ;  /* 0x000000ffff197224 */ /* 0x000fce00078e0005 */
.L_x_18:
[----:B------:R-:W-:Y:S05]  /*2360*/  @!P0 BRA `(.L_x_19) ;  /* 0x00000000002c8947 */ /* 0x000fea0003800000 */
        /* <DEDUP_REMOVED lines=11> */
.L_x_19:
[----:B------:R-:W-:Y:S02]  /*2420*/  SHF.R.U64 R12, R12, UR23, R17 ;  /* 0x000000170c0c7c19 */ /* 0x000fe40008001211 */
[----:B------:R-:W-:Y:S02]  /*2430*/  MOV R4, R30 ;  /* 0x0000001e00047202 */ /* 0x000fe40000000f00 */
[----:B------:R-:W-:Y:S01]  /*2440*/  IABS R5, R20 ;  /* 0x0000001400057213 */ /* 0x000fe20000000000 */
[----:B------:R-:W-:Y:S01]  /*2450*/  VIADD R17, R12, UR5 ;  /* 0x000000050c117c36 */ /* 0x000fe20008000000 */
[----:B------:R-:W-:Y:S01]  /*2460*/  SHF.R.U64 R18, R18, UR22, R25 ;  /* 0x0000001612127c19 */ /* 0x000fe20008001219 */
[----:B------:R-:W-:Y:S01]  /*2470*/  IMAD R12, R4, R33, RZ ;  /* 0x00000021040c7224 */ /* 0x000fe200078e02ff */
[----:B------:R-:W-:Y:S01]  /*2480*/  IABS R30, R11 ;  /* 0x0000000b001e7213 */ /* 0x000fe20000000000 */
[----:B------:R-:W-:Y:S01]  /*2490*/  IMAD.MOV R27, RZ, RZ, -R5 ;  /* 0x000000ffff1b7224 */ /* 0x000fe200078e0a05 */
[----:B------:R-:W-:Y:S01]  /*24a0*/  IABS R26, R17 ;  /* 0x00000011001a7213 */ /* 0x000fe20000000000 */
[----:B------:R-:W-:-:S02]  /*24b0*/  IMAD.MOV.U32 R4, RZ, RZ, RZ ;  /* 0x000000ffff047224 */ /* 0x000fc400078e00ff */
[----:B------:R-:W-:Y:S02]  /*24c0*/  IMAD.MOV.U32 R5, RZ, RZ, R35 ;  /* 0x000000ffff057224 */ /* 0x000fe400078e0023 */
[----:B------:R-:W-:Y:S02]  /*24d0*/  VIADD R18, R18, UR4 ;  /* 0x0000000412127c36 */ /* 0x000fe40008000000 */
[----:B------:R-:W-:-:S03]  /*24e0*/  IMAD.HI.U32 R4, R35, R12, R4 ;  /* 0x0000000c23047227 */ /* 0x000fc600078e0004 */
[----:B------:R-:W-:Y:S01]  /*24f0*/  IABS R29, R18 ;  /* 0x00000012001d7213 */ /* 0x000fe20000000000 */
[----:B------:R-:W-:Y:S01]  /*2500*/  IMAD.MOV.U32 R5, RZ, RZ, R26 ;  /* 0x000000ffff057224 */ /* 0x000fe200078e001a */
[----:B------:R-:W-:Y:S01]  /*2510*/  IABS R26, R11 ;  /* 0x0000000b001a7213 */ /* 0x000fe20000000000 */
[----:B------:R-:W-:Y:S02]  /*2520*/  IMAD.MOV.U32 R12, RZ, RZ, R27 ;  /* 0x000000ffff0c7224 */ /* 0x000fe400078e001b */
[----:B------:R-:W-:Y:S01]  /*2530*/  IMAD.HI.U32 R4, R4, R5, RZ ;  /* 0x0000000504047227 */ /* 0x000fe200078e00ff */
[----:B------:R-:W1:Y:S03]  /*2540*/  I2F.RP R27, R26 ;  /* 0x0000001a001b7306 */ /* 0x000e660000209400 */
[----:B------:R-:W-:-:S05]  /*2550*/  IMAD R12, R4, R12, R5 ;  /* 0x0000000c040c7224 */ /* 0x000fca00078e0205 */
[----:B------:R-:W-:Y:S01]  /*2560*/  ISETP.GT.U32.AND P1, PT, R33, R12, PT ;  /* 0x0000000c2100720c */ /* 0x000fe20003f24070 */
[----:B-1----:R-:W1:-:S12]  /*2570*/  MUFU.RCP R27, R27 ;  /* 0x0000001b001b7308 */ /* 0x002e580000001000 */
[----:B------:R-:W-:Y:S02]  /*2580*/  @!P1 IMAD.IADD R12, R12, 0x1, -R33 ;  /* 0x000000010c0c9824 */ /* 0x000fe400078e0a21 */
[----:B-1----:R-:W-:-:S04]  /*2590*/  VIADD R4, R27, 0xffffffe ;  /* 0x0ffffffe1b047836 */ /* 0x002fc80000000000 */
[----:B------:R1:W2:Y:S02]  /*25a0*/  F2I.FTZ.U32.TRUNC.NTZ R5, R4 ;  /* 0x0000000400057305 */ /* 0x0002a4000021f000 */
[----:B-1----:R-:W-:Y:S01]  /*25b0*/  IMAD.MOV.U32 R4, RZ, RZ, RZ ;  /* 0x000000ffff047224 */ /* 0x002fe200078e00ff */
[----:B--2---:R-:W-:-:S05]  /*25c0*/  IADD3 R28, RZ, -R5, RZ ;  /* 0x80000005ff1c7210 */ /* 0x004fca0007ffe0ff */
[----:B------:R-:W-:-:S04]  /*25d0*/  IMAD.MOV.U32 R25, RZ, RZ, R28 ;  /* 0x000000ffff197224 */ /* 0x000fc800078e001c */
[----:B------:R-:W-:-:S04]  /*25e0*/  IMAD R25, R25, R26, RZ ;  /* 0x0000001a19197224 */ /* 0x000fc800078e02ff */
[----:B------:R-:W-:-:S04]  /*25f0*/  IMAD.HI.U32 R28, R5, R25, R4 ;  /* 0x00000019051c7227 */ /* 0x000fc800078e0004 */
[----:B------:R-:W-:Y:S02]  /*2600*/  IMAD.MOV.U32 R5, RZ, RZ, R29 ;  /* 0x000000ffff057224 */ /* 0x000fe400078e001d */
[----:B------:R-:W-:Y:S02]  /*2610*/  IMAD.MOV R25, RZ, RZ, -R30 ;  /* 0x000000ffff197224 */ /* 0x000fe400078e0a1e */
[----:B------:R-:W-:-:S04]  /*2620*/  IMAD.HI.U32 R4, R28, R5, RZ ;  /* 0x000000051c047227 */ /* 0x000fc800078e00ff */
[----:B------:R-:W-:-:S05]  /*2630*/  IMAD R5, R4, R25, R5 ;  /* 0x0000001904057224 */ /* 0x000fca00078e0205 */
[----:B------:R-:W-:-:S13]  /*2640*/  ISETP.GT.U32.AND P1, PT, R26, R5, PT ;  /* 0x000000051a00720c */ /* 0x000fda0003f24070 */
[----:B------:R-:W-:Y:S01]  /*2650*/  @!P1 IMAD.IADD R5, R5, 0x1, -R26 ;  /* 0x0000000105059824 */ /* 0x000fe200078e0a1a */
[----:B------:R-:W-:-:S13]  /*2660*/  ISETP.GT.U32.AND P1, PT, R33, R12, PT ;  /* 0x0000000c2100720c */ /* 0x000fda0003f24070 */
[----:B------:R-:W-:Y:S01]  /*2670*/  @!P1 IMAD.IADD R12, R12, 0x1, -R33 ;  /* 0x000000010c0c9824 */ /* 0x000fe200078e0a21 */
[----:B------:R-:W-:-:S04]  /*2680*/  ISETP.GT.U32.AND P1, PT, R26, R5, PT ;  /* 0x000000051a00720c */ /* 0x000fc80003f24070 */
[----:B------:R-:W-:-:S09]  /*2690*/  MOV R4, R12 ;  /* 0x0000000c00047202 */ /* 0x000fd20000000f00 */
[----:B------:R-:W-:Y:S01]  /*26a0*/  @!P1 IMAD.IADD R5, R5, 0x1, -R26 ;  /* 0x0000000105059824 */ /* 0x000fe200078e0a1a */
[----:B------:R-:W-:-:S13]  /*26b0*/  ISETP.GE.AND P1, PT, R17, RZ, PT ;  /* 0x000000ff1100720c */ /* 0x000fda0003f26270 */
[----:B------:R-:W-:Y:S01]  /*26c0*/  @!P1 IMAD.MOV R4, RZ, RZ, -R4 ;  /* 0x000000ffff049224 */ /* 0x000fe200078e0a04 */
[----:B------:R-:W-:-:S13]  /*26d0*/  ISETP.GE.AND P1, PT, R18, RZ, PT ;  /* 0x000000ff1200720c */ /* 0x000fda0003f26270 */
[----:B------:R-:W-:Y:S01]  /*26e0*/  @!P1 IMAD.MOV R5, RZ, RZ, -R5 ;  /* 0x000000ffff059224 */ /* 0x000fe200078e0a05 */
[----:B------:R-:W-:-:S13]  /*26f0*/  ISETP.NE.AND P1, PT, RZ, UR10, PT ;  /* 0x0000000aff007c0c */ /* 0x000fda000bf25270 */
[----:B------:R-:W-:Y:S02]  /*2700*/  @!P1 LOP3.LUT R4, RZ, UR10, RZ, 0x33, !PT ;  /* 0x0000000aff049c12 */ /* 0x000fe4000f8e33ff */
[----:B------:R-:W-:-:S03]  /*2710*/  ISETP.NE.AND P1, PT, RZ, UR9, PT ;  /* 0x00000009ff007c0c */ /* 0x000fc6000bf25270 */
[----:B------:R-:W-:-:S10]  /*2720*/  IMAD.IADD R4, R17, 0x1, -R4 ;  /* 0x0000000111047824 */ /* 0x000fd400078e0a04 */
[----:B------:R-:W-:Y:S02]  /*2730*/  @!P1 LOP3.LUT R5, RZ, UR9, RZ, 0x33, !PT ;  /* 0x00000009ff059c12 */ /* 0x000fe4000f8e33ff */
[----:B------:R-:W-:-:S03]  /*2740*/  PLOP3.LUT P1, PT, PT, PT, UP3, 0x80, 0x0 ;  /* 0x000000000000781c */ /* 0x000fc60003f2f038 */
[----:B------:R-:W-:-:S04]  /*2750*/  IMAD.IADD R5, R18, 0x1, -R5 ;  /* 0x0000000112057824 */ /* 0x000fc800078e0a05 */
[CC--:B------:R-:W-:Y:S01]  /*2760*/  IMAD R30, R4.reuse, R5.reuse, RZ ;  /* 0x00000005041e7224 */ /* 0x0c0fe200078e02ff */
[----:B------:R-:W-:-:S04]  /*2770*/  SEL R17, R4, R5, !P1 ;  /* 0x0000000504117207 */ /* 0x000fc80004800000 */
[--C-:B------:R-:W-:Y:S01]  /*2780*/  SHF.R.S32.HI R5, RZ, 0x1f, R17.reuse ;  /* 0x0000001fff057819 */ /* 0x100fe20000011411 */
[----:B------:R-:W-:Y:S01]  /*2790*/  IMAD.MOV.U32 R4, RZ, RZ, R17 ;  /* 0x000000ffff047224 */ /* 0x000fe200078e0011 */
[----:B------:R-:W-:-:S07]  /*27a0*/  SHF.R.S32.HI R31, RZ, 0x1f, R30 ;  /* 0x0000001fff1f7819 */ /* 0x000fce000001141e */
.L_x_17:
[----:B------:R-:W-:Y:S05]  /*27b0*/  BSYNC B0 ;  /* 0x0000000000007941 */ /* 0x000fea0003800000 */
.L_x_16:
[----:B------:R-:W1:Y:S04]  /*27c0*/  SHFL.UP PT, R17, R30, 0x1, RZ ;  /* 0x042000001e117989 */ /* 0x000e6800000e00ff */
[----:B------:R-:W2:Y:S01]  /*27d0*/  SHFL.UP PT, R12, R31, 0x1, RZ ;  /* 0x042000001f0c7989 */ /* 0x000ea200000e00ff */
[----:B-1----:R-:W-:Y:S02]  /*27e0*/  SEL R17, R17, RZ, P2 ;  /* 0x000000ff11117207 */ /* 0x002fe40001000000 */
[----:B--2---:R-:W-:Y:S02]  /*27f0*/  SEL R12, R12, RZ, P2 ;  /* 0x000000ff0c0c7207 */ /* 0x004fe40001000000 */
[----:B------:R-:W-:-:S05]  /*2800*/  IADD3 R18, P1, R17, R30, RZ ;  /* 0x0000001e11127210 */ /* 0x000fca0007f3e0ff */
[----:B------:R-:W-:Y:S01]  /*2810*/  IMAD.X R27, R12, 0x1, R31, P1 ;  /* 0x000000010c1b7824 */ /* 0x000fe200008e061f */
        /* <DEDUP_REMOVED lines=16> */
[----:B------:R-:W-:-:S04]  /*2920*/  IADD3 R18, P1, R17, R26, RZ ;  /* 0x0000001a11127210 */ /* 0x000fc80007f3e0ff */
[----:B------:R-:W-:Y:S01]  /*2930*/  IADD3.X R27, R12, R29, RZ, P1, !PT ;  /* 0x0000001d0c1b7210 */ /* 0x000fe20000ffe4ff */
[----:B------:R-:W1:Y:S04]  /*2940*/  SHFL.UP PT, R17, R18, 0x10, RZ ;  /* 0x0600000012117989 */ /* 0x000e6800000e00ff */
[----:B------:R-:W2:Y:S01]  /*2950*/  SHFL.UP PT, R12, R27, 0x10, RZ ;  /* 0x060000001b0c7989 */ /* 0x000ea200000e00ff */
[----:B-1----:R-:W-:Y:S02]  /*2960*/  SEL R17, R17, RZ, P6 ;  /* 0x000000ff11117207 */ /* 0x002fe40003000000 */
[----:B--2---:R-:W-:Y:S02]  /*2970*/  SEL R12, R12, RZ, P6 ;  /* 0x000000ff0c0c7207 */ /* 0x004fe40003000000 */
[----:B------:R-:W-:-:S05]  /*2980*/  IADD3 R17, P1, R17, R18, RZ ;  /* 0x0000001211117210 */ /* 0x000fca0007f3e0ff */
[----:B------:R-:W-:Y:S01]  /*2990*/  IMAD.X R25, R12, 0x1, R27, P1 ;  /* 0x000000010c197824 */ /* 0x000fe200008e061b */
[----:B------:R-:W-:-:S05]  /*29a0*/  IADD3 R28, P1, R17, R6, RZ ;  /* 0x00000006111c7210 */ /* 0x000fca0007f3e0ff */
[----:B------:R-:W-:Y:S01]  /*29b0*/  IMAD.X R29, R25, 0x1, R2, P1 ;  /* 0x00000001191d7824 */ /* 0x000fe200008e0602 */
[----:B------:R-:W-:-:S04]  /*29c0*/  ISETP.GT.U32.AND P1, PT, R28, UR8, PT ;  /* 0x000000081c007c0c */ /* 0x000fc8000bf24070 */
[----:B------:R-:W-:-:S13]  /*29d0*/  ISETP.GT.U32.AND.EX P1, PT, R29, UR7, PT, P1 ;  /* 0x000000071d007c0c */ /* 0x000fda000bf24110 */
[----:B------:R-:W-:-:S04]  /*29e0*/  VOTE.ANY R12, PT, P1 ;  /* 0x00000000000c7806 */ /* 0x000fc800008e0100 */
[----:B------:R-:W-:-:S13]  /*29f0*/  ISETP.NE.AND P1, PT, R12, RZ, PT ;  /* 0x000000ff0c00720c */ /* 0x000fda0003f25270 */
[----:B------:R-:W-:Y:S05]  /*2a00*/  @!P1 BRA `(.L_x_20) ;  /* 0xfffffff400b49947 */ /* 0x000fea000383ffff */
.L_x_15:
[----:B------:R-:W1:Y:S08]  /*2a10*/  BREV R12, R12 ;  /* 0x0000000c000c7301 */ /* 0x000e700000000000 */
[----:B-1----:R-:W1:Y:S02]  /*2a20*/  FLO.U32.SH R7, R12 ;  /* 0x0000000c00077300 */ /* 0x002e6400000e0400 */
[----:B-1----:R-:W1:Y:S02]  /*2a30*/  SHFL.IDX PT, R3, R3, R7, 0x1f ;  /* 0x00001f0703037589 */ /* 0x002e6400000e0000 */
[----:B-1----:R-:W-:-:S13]  /*2a40*/  R2UR UR4, R3 ;  /* 0x00000000030472ca */ /* 0x002fda00000e0000 */
[----:B------:R-:W-:-:S05]  /*2a50*/  VIADD R29, R9, UR4 ;  /* 0x00000004091d7c36 */ /* 0x000fca0008000000 */
[----:B------:R-:W-:-:S13]  /*2a60*/  ISETP.GE.AND P1, PT, R29, R0, PT ;  /* 0x000000001d00720c */ /* 0x000fda0003f26270 */
[----:B------:R-:W1:Y:S02]  /*2a70*/  @!P1 LDC.64 R26, c[0x0][0x918] ;  /* 0x00024600ff1a9b82 */ /* 0x000e640000000a00 */
[----:B-1----:R-:W-:-:S05]  /*2a80*/  @!P1 IMAD.WIDE R26, R29, 0xc, R26 ;  /* 0x0000000c1d1a9825 */ /* 0x002fca00078e021a */
[----:B-----5:R1:W5:Y:S04]  /*2a90*/  @!P1 LDG.E R8, desc[UR38][R26.64] ;  /* 0x000000261a089981 */ /* 0x020368000c1e1900 */
[----:B------:R1:W5:Y:S01]  /*2aa0*/  @!P1 LDG.E R10, desc[UR38][R26.64+0x4] ;  /* 0x000004261a0a9981 */ /* 0x000362000c1e1900 */
[----:B------:R-:W-:-:S03]  /*2ab0*/  IADD3 R18, P1, P2, R17, R6, -R30 ;  /* 0x0000000611127210 */ /* 0x000fc60007a3e81e */
[----:B------:R-:W-:Y:S01]  /*2ac0*/  SHFL.IDX PT, R6, R30, R7, 0x1f ;  /* 0x00001f071e067589 */ /* 0x000fe200000e0000 */
[----:B------:R-:W-:-:S03]  /*2ad0*/  IADD3.X R28, R25, R2, ~R31, P1, P2 ;  /* 0x00000002191c7210 */ /* 0x000fc60000fe4c1f */
[----:B------:R-:W2:Y:S04]  /*2ae0*/  SHFL.IDX PT, R18, R18, R7, 0x1f ;  /* 0x00001f0712127589 */ /* 0x000ea800000e0000 */
[----:B------:R-:W3:Y:S04]  /*2af0*/  SHFL.IDX PT, R28, R28, R7, 0x1f ;  /* 0x00001f071c1c7589 */ /* 0x000ee800000e0000 */
[----:B------:R-:W4:Y:S04]  /*2b00*/  SHFL.IDX PT, R2, R31, R7, 0x1f ;  /* 0x00001f071f027589 */ /* 0x000f2800000e0000 */
[----:B------:R-:W1:Y:S04]  /*2b10*/  SHFL.IDX PT, R5, R5, R7, 0x1f ;  /* 0x00001f0705057589 */ /* 0x000e6800000e0000 */
[----:B------:R4:W1:Y:S01]  /*2b20*/  SHFL.IDX PT, R4, R4, R7, 0x1f ;  /* 0x00001f0704047589 */ /* 0x00086200000e0000 */
[----:B--2---:R-:W-:-:S02]  /*2b30*/  R2UR UR5, R18 ;  /* 0x00000000120572ca */ /* 0x004fc400000e0000 */
[----:B---3--:R-:W-:Y:S01]  /*2b40*/  R2UR UR6, R28 ;  /* 0x000000001c0672ca */ /* 0x008fe200000e0000 */
[----:B----4-:R-:W-:-:S14]  /*2b50*/  IMAD.MOV.U32 R7, RZ, RZ, R2 ;  /* 0x000000ffff077224 */ /* 0x010fdc00078e0002 */
.L_x_10:
[----:B------:R-:W-:Y:S01]  /*2b60*/  ISETP.LE.AND P1, PT, R0, UR4, PT ;  /* 0x0000000400007c0c */ /* 0x000fe2000bf23270 */
[----:B------:R-:W-:Y:S02]  /*2b70*/  IMAD.MOV.U32 R17, RZ, RZ, -0x1 ;  /* 0xffffffffff117424 */ /* 0x000fe400078e00ff */
[----:B------:R-:W-:-:S10]  /*2b80*/  IMAD.MOV.U32 R18, RZ, RZ, -0x1 ;  /* 0xffffffffff127424 */ /* 0x000fd400078e00ff */
[----:B------:R-:W-:Y:S05]  /*2b90*/  @P1 BRA `(.L_x_9) ;  /* 0x0000000400041947 */ /* 0x000fea0003800000 */
[----:B------:R-:W-:Y:S01]  /*2ba0*/  UIADD3 UR14, UP2, -UR5, UR8, URZ ;  /* 0x00000008050e7290 */ /* 0x000fe2000ff5e13f */
[----:B------:R-:W2:Y:S01]  /*2bb0*/  S2UR UR17, SR_CTAID.Y ;  /* 0x00000000001179c3 */ /* 0x000ea20000002600 */
[----:B------:R-:W-:Y:S01]  /*2bc0*/  ULDC UR16, c[0x0][0x8c0] ;  /* 0x0002300000107ab9 */ /* 0x000fe20000000800 */
[----:B------:R-:W-:Y:S01]  /*2bd0*/  ULDC UR20, c[0x0][0x8b0] ;  /* 0x00022c0000147ab9 */ /* 0x000fe20000000800 */
[----:B------:R-:W-:Y:S01]  /*2be0*/  UIADD3.X UR11, ~UR6, UR7, URZ, UP2, !UPT ;  /* 0x00000007060b7290 */ /* 0x000fe200097fe53f */
[--C-:B-1----:R-:W-:Y:S01]  /*2bf0*/  SHF.R.U32.HI R27, RZ, UR20, R5.reuse ;  /* 0x00000014ff1b7c19 */ /* 0x102fe20008011605 */
[----:B------:R-:W-:Y:S01]  /*2c00*/  ULDC UR19, c[0x0][0x904] ;  /* 0x0002410000137ab9 */ /* 0x000fe20000000800 */
[----:B------:R-:W-:Y:S01]  /*2c10*/  ULDC UR12, c[0x0][0x8a8] ;  /* 0x00022a00000c7ab9 */ /* 0x000fe20000000800 */
[----:B------:R-:W-:Y:S01]  /*2c20*/  USHF.R.U32.HI UR15, URZ, UR16, UR11 ;  /* 0x000000103f0f7299 */ /* 0x000fe2000801160b */
[----:B------:R-:W-:Y:S01]  /*2c30*/  SHF.R.U64 R26, R4, UR20, R5 ;  /* 0x00000014041a7c19 */ /* 0x000fe20008001205 */
[----:B------:R-:W-:-:S02]  /*2c40*/  USHF.R.U64 UR14, UR14, UR16, UR11 ;  /* 0x000000100e0e7299 */ /* 0x000fc4000800120b */
[----:B------:R-:W-:Y:S02]  /*2c50*/  USHF.R.U32.HI UR13, URZ, UR20, UR15 ;  /* 0x000000143f0d7299 */ /* 0x000fe4000801160f */
[----:B------:R-:W-:Y:S02]  /*2c60*/  UIADD3 UR12, UR12, -0x1, URZ ;  /* 0xffffffff0c0c7890 */ /* 0x000fe4000fffe03f */
[----:B------:R-:W-:Y:S02]  /*2c70*/  USHF.R.U32.HI UR21, URZ, UR19, UR13 ;  /* 0x000000133f157299 */ /* 0x000fe4000801160d */
[----:B------:R-:W-:Y:S02]  /*2c80*/  USHF.R.U64 UR15, UR14, UR20, UR15 ;  /* 0x000000140e0f7299 */ /* 0x000fe4000800120f */
[----:B------:R-:W-:Y:S02]  /*2c90*/  ULOP3.LUT UR14, UR14, UR12, URZ, 0xc0, !UPT ;  /* 0x0000000c0e0e7292 */ /* 0x000fe4000f8ec03f */
[----:B------:R-:W-:Y:S01]  /*2ca0*/  LOP3.LUT R0, R27, UR21, RZ, 0xfc, !PT ;  /* 0x000000151b007c12 */ /* 0x000fe2000f8efcff */
[----:B------:R-:W-:-:S02]  /*2cb0*/  USHF.R.U64 UR13, UR15, UR19, UR13 ;  /* 0x000000130f0d7299 */ /* 0x000fc4000800120d */
[----:B--2---:R-:W-:Y:S01]  /*2cc0*/  USEL UR11, UR51, UR17, !UP3 ;  /* 0x00000011330b7287 */ /* 0x004fe2000d800000 */
[----:B------:R-:W-:-:S13]  /*2cd0*/  ISETP.NE.U32.AND P1, PT, R0, RZ, PT ;  /* 0x000000ff0000720c */ /* 0x000fda0003f25070 */
[----:B------:R-:W-:Y:S05]  /*2ce0*/  @!P1 BRA `(.L_x_21) ;  /* 0x0000000000149947 */ /* 0x000fea0003800000 */
[----:B------:R-:W-:-:S07]  /*2cf0*/  MOV R12, 0x2d10 ;  /* 0x00002d10000c7802 */ /* 0x000fce0000000f00 */
[----:B-----5:R-:W-:Y:S05]  /*2d00*/  CALL.REL.NOINC `($__internal_0_$__cuda_sm20_div_u64) ;  /* 0x000000d0007c7944 */ /* 0x020fea0003c00000 */
[----:B------:R-:W-:-:S04]  /*2d10*/  IMAD.MOV R12, RZ, RZ, -R0 ;  /* 0x000000ffff0c7224 */ /* 0x000fc800078e0a00 */
[----:B------:R-:W-:Y:S01]  /*2d20*/  IMAD R12, R26, R12, UR13 ;  /* 0x0000000d1a0c7e24 */ /* 0x000fe2000f8e020c */
[----:B------:R-:W-:Y:S06]  /*2d30*/  BRA `(.L_x_22) ;  /* 0x0000000000507947 */ /* 0x000fec0003800000 */
.L_x_21:
[----:B------:R-:W1:Y:S01]  /*2d40*/  I2F.U32.RP R0, R26 ;  /* 0x0000001a00007306 */ /* 0x000e620000209000 */
[----:B------:R-:W-:-:S07]  /*2d50*/  ISETP.NE.U32.AND P3, PT, R26, RZ, PT ;  /* 0x000000ff1a00720c */ /* 0x000fce0003f65070 */
[----:B-1----:R-:W1:Y:S02]  /*2d60*/  MUFU.RCP R0, R0 ;  /* 0x0000000000007308 */ /* 0x002e640000001000 */
[----:B-1----:R-:W-:-:S06]  /*2d70*/  VIADD R2, R0, 0xffffffe ;  /* 0x0ffffffe00027836 */ /* 0x002fcc0000000000 */
[----:B------:R1:W2:Y:S02]  /*2d80*/  F2I.FTZ.U32.TRUNC.NTZ R3, R2 ;  /* 0x0000000200037305 */ /* 0x0002a4000021f000 */
[----:B-1----:R-:W-:Y:S01]  /*2d90*/  IMAD.MOV.U32 R2, RZ, RZ, RZ ;  /* 0x000000ffff027224 */ /* 0x002fe200078e00ff */
[----:B--2---:R-:W-:-:S05]  /*2da0*/  IADD3 R17, RZ, -R3, RZ ;  /* 0x80000003ff117210 */ /* 0x004fca0007ffe0ff */
[----:B------:R-:W-:-:S04]  /*2db0*/  IMAD R17, R17, R26, RZ ;  /* 0x0000001a11117224 */ /* 0x000fc800078e02ff */
[----:B------:R-:W-:-:S06]  /*2dc0*/  IMAD.HI.U32 R3, R3, R17, R2 ;  /* 0x0000001103037227 */ /* 0x000fcc00078e0002 */
[----:B------:R-:W-:-:S04]  /*2dd0*/  IMAD.HI.U32 R0, R3, UR13, RZ ;  /* 0x0000000d03007c27 */ /* 0x000fc8000f8e00ff */
[----:B------:R-:W-:-:S04]  /*2de0*/  IMAD.MOV R3, RZ, RZ, -R0 ;  /* 0x000000ffff037224 */ /* 0x000fc800078e0a00 */
[----:B------:R-:W-:-:S05]  /*2df0*/  IMAD R3, R26, R3, UR13 ;  /* 0x0000000d1a037e24 */ /* 0x000fca000f8e0203 */
[----:B------:R-:W-:-:S13]  /*2e00*/  ISETP.GE.U32.AND P1, PT, R3, R26, PT ;  /* 0x0000001a0300720c */ /* 0x000fda0003f26070 */
[----:B------:R-:W-:Y:S02]  /*2e10*/  @P1 IMAD.IADD R3, R3, 0x1, -R26 ;  /* 0x0000000103031824 */ /* 0x000fe400078e0a1a */
[----:B------:R-:W-:-:S03]  /*2e20*/  @P1 VIADD R0, R0, 0x1 ;  /* 0x0000000100001836 */ /* 0x000fc60000000000 */
[----:B------:R-:W-:-:S13]  /*2e30*/  ISETP.GE.U32.AND P2, PT, R3, R26, PT ;  /* 0x0000001a0300720c */ /* 0x000fda0003f46070 */
[----:B------:R-:W-:Y:S01]  /*2e40*/  @P2 VIADD R0, R0, 0x1 ;  /* 0x0000000100002836 */ /* 0x000fe20000000000 */
[----:B------:R-:W-:-:S05]  /*2e50*/  @!P3 LOP3.LUT R0, RZ, R26, RZ, 0x33, !PT ;  /* 0x0000001aff00b212 */ /* 0x000fca00078e33ff */
[----:B------:R-:W-:-:S04]  /*2e60*/  IMAD.MOV R12, RZ, RZ, -R0 ;  /* 0x000000ffff0c7224 */ /* 0x000fc800078e0a00 */
[----:B------:R-:W-:-:S07]  /*2e70*/  IMAD R12, R26, R12, UR13 ;  /* 0x0000000d1a0c7e24 */ /* 0x000fce000f8e020c */
.L_x_22:
[----:B------:R-:W1:Y:S01]  /*2e80*/  LDC R25, c[0x0][0x8a8] ;  /* 0x00022a00ff197b82 */ /* 0x000e620000000800 */
[----:B------:R-:W-:Y:S01]  /*2e90*/  ULDC UR13, c[0x0][0x904] ;  /* 0x00024100000d7ab9 */ /* 0x000fe20000000800 */
[----:B------:R-:W-:Y:S01]  /*2ea0*/  UMOV UR12, 0xffffffff ;  /* 0xffffffff000c7882 */ /* 0x000fe20000000000 */
[----:B------:R-:W-:Y:S01]  /*2eb0*/  PLOP3.LUT P1, PT, PT, PT, UP3, 0x80, 0x0 ;  /* 0x000000000000781c */ /* 0x000fe20003f2f038 */
[----:B------:R-:W-:-:S04]  /*2ec0*/  USHF.L.U32 UR12, UR12, UR13, URZ ;  /* 0x0000000d0c0c7299 */ /* 0x000fc8000800063f */
[----:B------:R-:W2:Y:S02]  /*2ed0*/  LDC R17, c[0x0][0x8b8] ;  /* 0x00022e00ff117b82 */ /* 0x000ea40000000800 */
[----:B------:R-:W-:Y:S01]  /*2ee0*/  LOP3.LUT R2, RZ, UR12, RZ, 0x33, !PT ;  /* 0x0000000cff027c12 */ /* 0x000fe2000f8e33ff */
[----:B------:R-:W-:Y:S02]  /*2ef0*/  UMOV UR12, 0x1 ;  /* 0x00000001000c7882 */ /* 0x000fe40000000000 */
[----:B------:R-:W-:Y:S01]  /*2f00*/  USHF.L.U32 UR12, UR12, UR13, URZ ;  /* 0x0000000d0c0c7299 */ /* 0x000fe2000800063f */
[----:B------:R-:W-:Y:S02]  /*2f10*/  LOP3.LUT R3, R2, UR15, RZ, 0xc0, !PT ;  /* 0x0000000f02037c12 */ /* 0x000fe4000f8ec0ff */
[----:B------:R-:W-:Y:S01]  /*2f20*/  @P1 IMAD.U32 R18, RZ, RZ, UR4 ;  /* 0x00000004ff121e24 */ /* 0x000fe2000f8e00ff */
[----:B------:R-:W-:Y:S02]  /*2f30*/  @!P1 MOV R18, UR4 ;  /* 0x0000000400129c02 */ /* 0x000fe40008000f00 */
[----:B------:R-:W-:-:S02]  /*2f40*/  IMAD R0, R0, UR12, R3 ;  /* 0x0000000c00007c24 */ /* 0x000fc4000f8e0203 */
[----:B-1----:R-:W-:-:S04]  /*2f50*/  IMAD R12, R12, R25, UR14 ;  /* 0x0000000e0c0c7e24 */ /* 0x002fc8000f8e0219 */
[----:B------:R-:W-:Y:S02]  /*2f60*/  @P1 IMAD.MOV.U32 R16, RZ, RZ, R12 ;  /* 0x000000ffff101224 */ /* 0x000fe400078e000c */
[----:B--2---:R-:W-:Y:S01]  /*2f70*/  IMAD R17, R0, R17, UR11 ;  /* 0x0000000b00117e24 */ /* 0x004fe2000f8e0211 */
[----:B------:R-:W-:-:S03]  /*2f80*/  UMOV UR11, 0x1 ;  /* 0x00000001000b7882 */ /* 0x000fc60000000000 */
[----:B------:R-:W-:Y:S02]  /*2f90*/  @!P1 IMAD.MOV.U32 R16, RZ, RZ, R17 ;  /* 0x000000ffff109224 */ /* 0x000fe400078e0011 */
[----:B------:R-:W-:-:S07]  /*2fa0*/  @!P1 IMAD.MOV.U32 R17, RZ, RZ, R12 ;  /* 0x000000ffff119224 */ /* 0x000fce00078e000c */
.L_x_9:
[----:B------:R-:W-:-:S13]  /*2fb0*/  ISETP.NE.AND P1, PT, RZ, UR11, PT ;  /* 0x0000000bff007c0c */ /* 0x000fda000bf25270 */
[----:B------:R-:W-:Y:S05]  /*2fc0*/  @!P1 EXIT ;  /* 0x000000000000994d */ /* 0x000fea0003800000 */
[----:B------:R-:W2:Y:S02]  /*2fd0*/  LDC.64 R28, c[0x0][0x290] ;  /* 0x0000a400ff1c7b82 */ /* 0x000ea40000000a00 */
[----:B--2---:R-:W-:-:S06]  /*2fe0*/  IMAD.WIDE R36, R18, 0xc, R28 ;  /* 0x0000000c12247825 */ /* 0x004fcc00078e021c */
[----:B------:R2:W5:Y:S01]  /*2ff0*/  LDG.E R36, desc[UR38][R36.64+0x8] ;  /* 0x0000082624247981 */ /* 0x000562000c1e1900 */
[----:B------:R-:W-:Y:S01]  /*3000*/  UISETP.NE.AND UP2, UPT, UR26, 0x2, UPT ;  /* 0x000000021a00788c */ /* 0x000fe2000bf45270 */
[----:B------:R-:W3:Y:S01]  /*3010*/  S2UR UR58, SR_CgaCtaId ;  /* 0x00000000003a79c3 */ /* 0x000ee20000008800 */
[----:B------:R-:W-:Y:S01]  /*3020*/  UMOV UR40, URZ ;  /* 0x0000003f00287c82 */ /* 0x000fe20008000000 */
[----:B------:R-:W-:Y:S01]  /*3030*/  UMOV UR41, URZ ;  /* 0x0000003f00297c82 */ /* 0x000fe20008000000 */
[--C-:B-1----:R-:W-:Y:S01]  /*3040*/  SHF.R.S32.HI R27, RZ, 0x1f, R18.reuse ;  /* 0x0000001fff1b7819 */ /* 0x102fe20000011412 */
[----:B------:R-:W-:Y:S01]  /*3050*/  IMAD.MOV.U32 R2, RZ, RZ, RZ ;  /* 0x000000ffff027224 */ /* 0x000fe200078e00ff */
[----:B------:R-:W-:Y:S01]  /*3060*/  PLOP3.LUT P1, PT, PT, PT, UP2, 0x80, 0x0 ;  /* 0x000000000000781c */ /* 0x000fe20003f2f028 */
[----:B------:R-:W-:-:S12]  /*3070*/  IMAD.MOV.U32 R26, RZ, RZ, R18 ;  /* 0x000000ffff1a7224 */ /* 0x000fd800078e0012 */
[----:B--2---:R-:W-:Y:S05]  /*3080*/  @P1 BRA `(.L_x_23) ;  /* 0x0000000000ac1947 */ /* 0x004fea0003800000 */
[----:B-----5:R-:W-:Y:S01]  /*3090*/  R2UR UR11, R36 ;  /* 0x00000000240b72ca */ /* 0x020fe200000e0000 */
[----:B------:R-:W-:-:S04]  /*30a0*/  ULOP3.LUT UR13, UR59, 0x1, URZ, 0xfc, !UPT ;  /* 0x000000013b0d7892 */ /* 0x000fc8000f8efc3f */
[----:B------:R-:W-:-:S06]  /*30b0*/  UISETP.NE.AND UP2, UPT, UR13, 0x3, UPT ;  /* 0x000000030d00788c */ /* 0x000fcc000bf45270 */
[----:B------:R-:W-:Y:S02]  /*30c0*/  PLOP3.LUT P2, PT, PT, PT, UP2, 0x80, 0x0 ;  /* 0x000000000000781c */ /* 0x000fe40003f4f028 */
[----:B------:R-:W-:-:S04]  /*30d0*/  UIADD3 UR11, UR11, 0x7f, URZ ;  /* 0x0000007f0b0b7890 */ /* 0x000fc8000fffe03f */
[----:B------:R-:W-:-:S04]  /*30e0*/  USHF.R.S32.HI UR12, URZ, 0x1f, UR11 ;  /* 0x0000001f3f0c7899 */ /* 0x000fc8000801140b */
[----:B------:R-:W-:-:S04]  /*30f0*/  ULEA.HI UR12, UR12, UR11, URZ, 0x7 ;  /* 0x0000000b0c0c7291 */ /* 0x000fc8000f8f383f */
[----:B------:R-:W-:Y:S01]  /*3100*/  USHF.R.S32.HI UR40, URZ, 0x7, UR12 ;  /* 0x000000073f287899 */ /* 0x000fe2000801140c */
[----:B------:R-:W-:Y:S11]  /*3110*/  @!P2 BRA `(.L_x_24) ;  /* 0x000000000004a947 */ /* 0x000ff60003800000 */
[----:B---3--:R-:W-:Y:S01]  /*3120*/  BPT.TRAP 0x1 ;  /* 0x000000040000795c */ /* 0x008fe20000300000 */
.L_x_24:
[----:B------:R-:W-:Y:S01]  /*3130*/  UMOV UR11, 0x400 ;  /* 0x00000400000b7882 */ /* 0x000fe20000000000 */
[----:B------:R-:W-:Y:S01]  /*3140*/  SHF.L.U32 R0, RZ, 0x1f, RZ ;  /* 0x0000001fff007819 */ /* 0x000fe200000006ff */
[----:B---3--:R-:W-:-:S09]  /*3150*/  ULEA UR11, UR58, UR11, 0x18 ;  /* 0x0000000b3a0b7291 */ /* 0x008fd2000f8ec03f */
[----:B------:R-:W1:Y:S02]  /*3160*/  SYNCS.PHASECHK.TRANS64.TRYWAIT P1, [UR11+0x34400], R0 ;  /* 0x03440000ff0075a7 */ /* 0x000e64000802014b */
[----:B-1----:R-:W-:Y:S05]  /*3170*/  @!P1 BRA `(.L_x_25) ;  /* 0x000000bc00209947 */ /* 0x002fea0003800000 */
.L_x_272:
[----:B------:R-:W2:Y:S01]  /*3180*/  LDS.128 R32, [UR11+0x34520] ;  /* 0x0345200bff207984 */ /* 0x000ea20008000c00 */
[----:B------:R-:W-:Y:S01]  /*3190*/  @!PT LDS RZ, [RZ] ;  /* 0x00000000fffff984 */ /* 0x000fe20000000800 */
[----:B------:R-:W-:Y:S01]  /*31a0*/  @!PT LDS RZ, [RZ] ;  /* 0x00000000fffff984 */ /* 0x000fe20000000800 */
[----:B------:R-:W-:Y:S01]  /*31b0*/  @!PT LDS RZ, [RZ] ;  /* 0x00000000fffff984 */ /* 0x000fe20000000800 */
[----:B------:R-:W-:Y:S01]  /*31c0*/  @!PT LDS RZ, [RZ] ;  /* 0x00000000fffff984 */ /* 0x000fe20000000800 */
[----:B------:R3:W-:Y:S06]  /*31d0*/  MEMBAR.ALL.CTA ;  /* 0x0000000000007992 */ /* 0x0007ec0000008000 */
[----:B---3--:R-:W3:Y:S01]  /*31e0*/  FENCE.VIEW.ASYNC.S ;  /* 0x00000000000073c6 */ /* 0x008ee20000000000 */
[----:B--2---:R-:W-:Y:S02]  /*31f0*/  IMAD.MOV.U32 R18, RZ, RZ, R34 ;  /* 0x000000ffff127224 */ /* 0x004fe400078e0022 */
[----:B------:R-:W-:-:S02]  /*3200*/  IMAD.MOV.U32 R17, RZ, RZ, R33 ;  /* 0x000000ffff117224 */ /* 0x000fc400078e0021 */
[----:B------:R-:W-:Y:S01]  /*3210*/  IMAD.MOV.U32 R16, RZ, RZ, R32 ;  /* 0x000000ffff107224 */ /* 0x000fe200078e0020 */
[----:B---3--:R-:W-:Y:S06]  /*3220*/  @!P2 BRA `(.L_x_26) ;  /* 0x000000000004a947 */ /* 0x008fec0003800000 */
[----:B------:R-:W-:Y:S01]  /*3230*/  BPT.TRAP 0x1 ;  /* 0x000000040000795c */ /* 0x000fe20000300000 */
.L_x_26:
[----:B------:R-:W-:Y:S01]  /*3240*/  UIADD3 UR11, UR11, 0x34440, URZ ;  /* 0x000344400b0b7890 */ /* 0x000fe2000fffe03f */
[----:B------:R-:W-:-:S03]  /*3250*/  ISETP.NE.AND P1, PT, R35, RZ, PT ;  /* 0x000000ff2300720c */ /* 0x000fc60003f25270 */
[----:B------:R-:W-:-:S09]  /*3260*/  UPRMT UR11, UR58, 0x654, UR11 ;  /* 0x000006543a0b7896 */ /* 0x000fd2000800000b */
[----:B------:R-:W-:Y:S01]  /*3270*/  SYNCS.ARRIVE.TRANS64.RED.A1T0 RZ, [UR11], RZ ;  /* 0x000000ffffff79a7 */ /* 0x000fe2000810040b */
[----:B------:R-:W-:Y:S05]  /*3280*/  @!P1 EXIT ;  /* 0x000000000000994d */ /* 0x000fea0003800000 */
[----:B------:R-:W-:-:S06]  /*3290*/  IMAD.WIDE R36, R18, 0xc, R28 ;  /* 0x0000000c12247825 */ /* 0x000fcc00078e021c */
[----:B------:R2:W5:Y:S01]  /*32a0*/  LDG.E R36, desc[UR38][R36.64+0x8] ;  /* 0x0000082624247981 */ /* 0x000562000c1e1900 */
[----:B------:R-:W-:Y:S01]  /*32b0*/  UISETP.GE.U32.AND UP2, UPT, UR40, 0x3, UPT ;  /* 0x000000032800788c */ /* 0x000fe2000bf46070 */
[----:B------:R-:W-:Y:S01]  /*32c0*/  SHF.R.S32.HI R27, RZ, 0x1f, R18 ;  /* 0x0000001fff1b7819 */ /* 0x000fe20000011412 */
[----:B------:R-:W-:Y:S01]  /*32d0*/  UIMAD.WIDE.U32 UR12, UR40, -0x55555555, URZ ;  /* 0xaaaaaaab280c78a5 */ /* 0x000fe2000f8e003f */
[----:B------:R-:W-:Y:S01]  /*32e0*/  IMAD.MOV.U32 R2, RZ, RZ, 0x1 ;  /* 0x00000001ff027424 */ /* 0x000fe200078e00ff */
[----:B------:R-:W-:Y:S01]  /*32f0*/  MOV R26, R18 ;  /* 0x00000012001a7202 */ /* 0x000fe20000000f00 */
[----:B------:R-:W-:Y:S01]  /*3300*/  UMOV UR41, URZ ;  /* 0x0000003f00297c82 */ /* 0x000fe20008000000 */
[----:B------:R-:W-:-:S04]  /*3310*/  USHF.R.U32.HI UR12, URZ, 0x1, UR13 ;  /* 0x000000013f0c7899 */ /* 0x000fc8000801160d */
[----:B------:R-:W-:Y:S02]  /*3320*/  UIMAD UR40, UR12, -0x3, UR40 ;  /* 0xfffffffd0c2878a4 */ /* 0x000fe4000f8e0228 */
[----:B--2---:R-:W-:-:S12]  /*3330*/  @UP2 ULOP3.LUT UR41, UR12, 0x1, URZ, 0xc0, !UPT ;  /* 0x000000010c292892 */ /* 0x004fd8000f8ec03f */
.L_x_23:
[----:B------:R-:W-:-:S04]  /*3340*/  IMAD.WIDE.U32 R28, R26, 0xc, R28 ;  /* 0x0000000c1a1c7825 */ /* 0x000fc800078e001c */
[----:B------:R-:W-:Y:S02]  /*3350*/  IMAD R27, R27, 0xc, RZ ;  /* 0x0000000c1b1b7824 */ /* 0x000fe400078e02ff */
[----:B------:R-:W-:Y:S02]  /*3360*/  IMAD.MOV.U32 R26, RZ, RZ, R28 ;  /* 0x000000ffff1a7224 */ /* 0x000fe400078e001c */
[----:B------:R-:W-:-:S05]  /*3370*/  IMAD.IADD R27, R29, 0x1, R27 ;  /* 0x000000011d1b7824 */ /* 0x000fca00078e021b */
[----:B-1----:R1:W5:Y:S04]  /*3380*/  LDG.E R3, desc[UR38][R26.64+0x4] ;  /* 0x000004261a037981 */ /* 0x002368000c1e1900 */
[----:B------:R1:W5:Y:S01]  /*3390*/  LDG.E R0, desc[UR38][R26.64] ;  /* 0x000000261a007981 */ /* 0x000362000c1e1900 */
[----:B------:R-:W-:-:S13]  /*33a0*/  PLOP3.LUT P1, PT, PT, PT, UP1, 0x80, 0x0 ;  /* 0x000000000000781c */ /* 0x000fda0003f2f018 */
[----:B-1----:R-:W-:Y:S05]  /*33b0*/  @!P1 BRA `(.L_x_27) ;  /* 0x0000005c00ac9947 */ /* 0x002fea0003800000 */
[----:B------:R-:W-:-:S06]  /*33c0*/  UISETP.GT.U32.AND UP0, UPT, UR18, 0x1, UPT ;  /* 0x000000011200788c */ /* 0x000fcc000bf04070 */
[----:B------:R-:W-:-:S13]  /*33d0*/  PLOP3.LUT P0, PT, PT, PT, UP0, 0x80, 0x0 ;  /* 0x000000000000781c */ /* 0x000fda0003f0f008 */
[----:B---3--:R-:W-:Y:S05]  /*33e0*/  @P0 EXIT ;  /* 0x000000000000094d */ /* 0x008fea0003800000 */
.L_x_28:
[----:B------:R-:W-:-:S08]  /*33f0*/  NOP ;  /* 0x0000000000007918 */ /* 0x000fd00000000000 */
[----:B------:R-:W1:Y:S02]  /*3400*/  USETMAXREG.TRY_ALLOC.CTAPOOL UP0, 0xe8 ;  /* 0x000000e8000079c8 */ /* 0x000e640008000600 */
[----:B-1----:R-:W-:-:S13]  /*3410*/  PLOP3.LUT P0, PT, PT, PT, UP0, 0x80, 0x0 ;  /* 0x000000000000781c */ /* 0x002fda0003f0f008 */
[----:B------:R-:W-:Y:S05]  /*3420*/  @!P0 BRA `(.L_x_28) ;  /* 0xfffffffc00f08947 */ /* 0x000fea000383ffff */
[----:B------:R-:W1:Y:S01]  /*3430*/  SHFL.IDX PT, R24, R24, RZ, 0x1f ;  /* 0x00001fff18187589 */ /* 0x000e6200000e0000 */
[----:B------:R-:W2:Y:S01]  /*3440*/  S2UR UR4, SR_CTAID.Y ;  /* 0x00000000000479c3 */ /* 0x000ea20000002600 */
[----:B------:R-:W-:Y:S01]  /*3450*/  UMOV UR36, URZ ;  /* 0x0000003f00247c82 */ /* 0x000fe20008000000 */
[----:B------:R-:W-:Y:S01]  /*3460*/  UMOV UR37, URZ ;  /* 0x0000003f00257c82 */ /* 0x000fe20008000000 */
[----:B-1----:R-:W-:Y:S01]  /*3470*/  LOP3.LUT P0, RZ, R24, 0x3, RZ, 0xc0, !PT ;  /* 0x0000000318ff7812 */ /* 0x002fe2000780c0ff */
[----:B--2---:R-:W-:-:S12]  /*3480*/  UIMAD UR4, UR4, UR60, UR51 ;  /* 0x0000003c040472a4 */ /* 0x004fd8000f8e0233 */
[----:B------:R-:W-:Y:S05]  /*3490*/  @P0 BRA `(.L_x_29) ;  /* 0x0000000000a40947 */ /* 0x000fea0003800000 */
[----:B------:R-:W-:Y:S01]  /*34a0*/  ELECT P0, URZ, PT ;  /* 0x00000000003f782f */ /* 0x000fe20003800000 */
[----:B------:R-:W-:-:S12]  /*34b0*/  BSSY B0, `(.L_x_30) ;  /* 0x0000020000007945 */ /* 0x000fd80003800000 */
[----:B------:R-:W-:Y:S05]  /*34c0*/  @!P0 BRA `(.L_x_31) ;  /* 0x0000000000788947 */ /* 0x000fea0003800000 */
[----:B------:R-:W1:Y:S01]  /*34d0*/  S2UR UR6, SR_CgaCtaId ;  /* 0x00000000000679c3 */ /* 0x000e620000008800 */
[----:B------:R-:W-:Y:S01]  /*34e0*/  UISETP.NE.AND UP0, UPT, UR26, 0x1, UPT ;  /* 0x000000011a00788c */ /* 0x000fe2000bf05270 */
[----:B------:R-:W-:-:S06]  /*34f0*/  UMOV UR5, 0x400 ;  /* 0x0000040000057882 */ /* 0x000fcc0000000000 */
[----:B------:R-:W2:Y:S08]  /*3500*/  LDC.64 R4, c[0x0][0x700] ;  /* 0x0001c000ff047b82 */ /* 0x000eb00000000a00 */
[----:B------:R-:W2:Y:S08]  /*3510*/  LDC.64 R6, c[0x0][0x708] ;  /* 0x0001c200ff067b82 */ /* 0x000eb00000000a00 */
[----:B-----5:R-:W3:Y:S01]  /*3520*/  LDC.64 R8, c[0x0][0x710] ;  /* 0x0001c400ff087b82 */ /* 0x020ee20000000a00 */
[----:B-1----:R-:W-:-:S04]  /*3530*/  ULEA UR5, UR6, UR5, 0x18 ;  /* 0x0000000506057291 */ /* 0x002fc8000f8ec03f */
[----:B------:R-:W-:Y:S02]  /*3540*/  UIADD3 UR6, UR5, 0x80, URZ ;  /* 0x0000008005067890 */ /* 0x000fe4000fffe03f */
[----:B------:R-:W-:Y:S01]  /*3550*/  @!UP0 UIADD3 UR6, UR5, URZ, URZ ;  /* 0x0000003f05068290 */ /* 0x000fe2000fffe03f */
[----:B------:R-:W3:Y:S08]  /*3560*/  LDC.64 R10, c[0x0][0x718] ;  /* 0x0001c600ff0a7b82 */ /* 0x000ef00000000a00 */
[----:B------:R-:W1:Y:S01]  /*3570*/  LDC.64 R24, c[0x0][0x720] ;  /* 0x0001c800ff187b82 */ /* 0x000e620000000a00 */
[----:B--2---:R2:W-:Y:S07]  /*3580*/  STS.128 [UR6+0x34780], R4 ;  /* 0x03478004ff007988 */ /* 0x0045ee0008000c06 */
[----:B------:R-:W1:Y:S08]  /*3590*/  LDC.64 R26, c[0x0][0x728] ;  /* 0x0001ca00ff1a7b82 */ /* 0x000e700000000a00 */
[----:B------:R-:W4:Y:S01]  /*35a0*/  LDC.64 R28, c[0x0][0x730] ;  /* 0x0001cc00ff1c7b82 */ /* 0x000f220000000a00 */
[----:B---3--:R2:W-:Y:S07]  /*35b0*/  STS.128 [UR6+0x34790], R8 ;  /* 0x03479008ff007988 */ /* 0x0085ee0008000c06 */
[----:B------:R-:W4:Y:S08]  /*35c0*/  LDC.64 R30, c[0x0][0x738] ;  /* 0x0001ce00ff1e7b82 */ /* 0x000f300000000a00 */
[----:B------:R-:W3:Y:S01]  /*35d0*/  LDC.64 R32, c[0x0][0x740] ;  /* 0x0001d000ff207b82 */ /* 0x000ee20000000a00 */
[----:B-1----:R2:W-:Y:S07]  /*35e0*/  STS.128 [UR6+0x347a0], R24 ;  /* 0x0347a018ff007988 */ /* 0x0025ee0008000c06 */
[----:B------:R-:W3:Y:S08]  /*35f0*/  LDC.64 R34, c[0x0][0x748] ;  /* 0x0001d200ff227b82 */ /* 0x000ef00000000a00 */
[----:B------:R-:W1:Y:S01]  /*3600*/  LDC.64 R36, c[0x0][0x750] ;  /* 0x0001d400ff247b82 */ /* 0x000e620000000a00 */
[----:B----4-:R2:W-:Y:S07]  /*3610*/  STS.128 [UR6+0x347b0], R28 ;  /* 0x0347b01cff007988 */ /* 0x0105ee0008000c06 */
[----:B------:R-:W1:Y:S08]  /*3620*/  LDC.64 R38, c[0x0][0x758] ;  /* 0x0001d600ff267b82 */ /* 0x000e700000000a00 */
[----:B------:R-:W4:Y:S01]  /*3630*/  LDC.64 R40, c[0x0][0x760] ;  /* 0x0001d800ff287b82 */ /* 0x000f220000000a00 */
[----:B---3--:R2:W-:Y:S07]  /*3640*/  STS.128 [UR6+0x347c0], R32 ;  /* 0x0347c020ff007988 */ /* 0x0085ee0008000c06 */
[----:B------:R-:W4:Y:S08]  /*3650*/  LDC.64 R42, c[0x0][0x768] ;  /* 0x0001da00ff2a7b82 */ /* 0x000f300000000a00 */
[----:B------:R-:W3:Y:S01]  /*3660*/  LDC.64 R44, c[0x0][0x770] ;  /* 0x0001dc00ff2c7b82 */ /* 0x000ee20000000a00 */
[----:B-1----:R2:W-:Y:S07]  /*3670*/  STS.128 [UR6+0x347d0], R36 ;  /* 0x0347d024ff007988 */ /* 0x0025ee0008000c06 */
[----:B------:R-:W3:Y:S01]  /*3680*/  LDC.64 R46, c[0x0][0x778] ;  /* 0x0001de00ff2e7b82 */ /* 0x000ee20000000a00 */
[----:B----4-:R2:W-:Y:S04]  /*3690*/  STS.128 [UR6+0x347e0], R40 ;  /* 0x0347e028ff007988 */ /* 0x0105e80008000c06 */
[----:B---3--:R2:W-:Y:S02]  /*36a0*/  STS.128 [UR6+0x347f0], R44 ;  /* 0x0347f02cff007988 */ /* 0x0085e40008000c06 */
.L_x_31:
[----:B------:R-:W-:Y:S05]  /*36b0*/  BSYNC B0 ;  /* 0x0000000000007941 */ /* 0x000fea0003800000 */
.L_x_30:
[----:B------:R-:W-:Y:S01]  /*36c0*/  UISETP.NE.AND UP0, UPT, UR26, 0x1, UPT ;  /* 0x000000011a00788c */ /* 0x000fe2000bf05270 */
[----:B------:R-:W-:Y:S01]  /*36d0*/  NOP ;  /* 0x0000000000007918 */ /* 0x000fe20000000000 */
[----:B------:R-:W-:Y:S01]  /*36e0*/  ULDC UR5, c[0x0][0x884] ;  /* 0x0002210000057ab9 */ /* 0x000fe20000000800 */
[----:B------:R-:W-:Y:S01]  /*36f0*/  ULDC.64 UR36, c[0x0][0x800] ;  /* 0x0002000000247ab9 */ /* 0x000fe20000000a00 */
[----:B------:R-:W-:-:S04]  /*3700*/  USEL UR5, UR5, URZ, UP0 ;  /* 0x0000003f05057287 */ /* 0x000fc80008000000 */
[----:B------:R-:W-:-:S04]  /*3710*/  UIADD3 UR5, UR4, UR5, URZ ;  /* 0x0000000504057290 */ /* 0x000fc8000fffe03f */
[----:B------:R-:W-:-:S12]  /*3720*/  UIMAD.WIDE UR36, UR5, 0x80, UR36 ;  /* 0x00000080052478a5 */ /* 0x000fd8000f8e0224 */
.L_x_29:
[----:B------:R-:W-:-:S13]  /*3730*/  ISETP.NE.AND P0, PT, RZ, UR52, PT ;  /* 0x00000034ff007c0c */ /* 0x000fda000bf05270 */
[----:B------:R-:W-:Y:S05]  /*3740*/  @P0 BRA `(.L_x_32) ;  /* 0x00000004000c0947 */ /* 0x000fea0003800000 */
[----:B------:R-:W-:Y:S01]  /*3750*/  ELECT P0, URZ, PT ;  /* 0x00000000003f782f */ /* 0x000fe20003800000 */
[----:B------:R-:W-:-:S12]  /*3760*/  BSSY B0, `(.L_x_33) ;  /* 0x000002c000007945 */ /* 0x000fd80003800000 */
[----:B------:R-:W-:Y:S05]  /*3770*/  @!P0 BRA `(.L_x_34) ;  /* 0x0000000000a88947 */ /* 0x000fea0003800000 */
[----:B--2---:R-:W1:Y:S08]  /*3780*/  LDC.64 R6, c[0x0][0x820] ;  /* 0x00020800ff067b82 */ /* 0x004e700000000a00 */
[----:B------:R-:W2:Y:S01]  /*3790*/  LDC.64 R4, c[0x0][0x818] ;  /* 0x00020600ff047b82 */ /* 0x000ea20000000a00 */
[----:B-1----:R-:W-:-:S06]  /*37a0*/  IMAD.WIDE R6, R18, 0x8, R6 ;  /* 0x0000000812067825 */ /* 0x002fcc00078e0206 */
[----:B------:R-:W3:Y:S01]  /*37b0*/  LDG.E.64 R6, desc[UR38][R6.64] ;  /* 0x0000002606067981 */ /* 0x000ee2000c1e1b00 */
[----:B--2---:R-:W-:-:S06]  /*37c0*/  IMAD.WIDE R4, R18, 0x8, R4 ;  /* 0x0000000812047825 */ /* 0x004fcc00078e0204 */
[----:B------:R-:W2:Y:S01]  /*37d0*/  LDG.E.64 R4, desc[UR38][R4.64] ;  /* 0x0000002604047981 */ /* 0x000ea2000c1e1b00 */
[----:B------:R-:W1:Y:S01]  /*37e0*/  S2UR UR5, SR_CgaCtaId ;  /* 0x00000000000579c3 */ /* 0x000e620000008800 */
[----:B------:R-:W-:Y:S01]  /*37f0*/  UISETP.NE.AND UP0, UPT, UR26, 0x1, UPT ;  /* 0x000000011a00788c */ /* 0x000fe2000bf05270 */
[----:B-----5:R-:W-:Y:S01]  /*3800*/  CS2R R10, SRZ ;  /* 0x00000000000a7805 */ /* 0x020fe2000001ff00 */
[----:B------:R-:W-:Y:S02]  /*3810*/  UMOV UR4, 0x400 ;  /* 0x0000040000047882 */ /* 0x000fe40000000000 */
[----:B-1----:R-:W-:-:S04]  /*3820*/  ULEA UR4, UR5, UR4, 0x18 ;  /* 0x0000000405047291 */ /* 0x002fc8000f8ec03f */
[----:B------:R-:W-:-:S03]  /*3830*/  UIADD3 UR5, UR4, 0x80, URZ ;  /* 0x0000008004057890 */ /* 0x000fc6000fffe03f */
[----:B------:R-:W-:-:S04]  /*3840*/  @!UP0 UIADD3 UR5, UR4, URZ, URZ ;  /* 0x0000003f04058290 */ /* 0x000fc8000fffe03f */
[----:B------:R-:W-:-:S05]  /*3850*/  UIADD3 UR4, UR5, 0x34780, URZ ;  /* 0x0003478005047890 */ /* 0x000fca000fffe03f */
[----:B------:R-:W1:Y:S01]  /*3860*/  LDS R8, [UR5+0x3479c] ;  /* 0x03479c05ff087984 */ /* 0x000e620008000800 */
[----:B------:R-:W-:-:S03]  /*3870*/  IMAD.U32 R20, RZ, RZ, UR4 ;  /* 0x00000004ff147e24 */ /* 0x000fc6000f8e00ff */
[----:B------:R-:W-:Y:S02]  /*3880*/  STS [UR5+0x347b0], RZ ;  /* 0x0347b0ffff007988 */ /* 0x000fe40008000805 */
[----:B------:R-:W-:-:S05]  /*3890*/  SHF.R.U64 R20, R20, 0x4, RZ ;  /* 0x0000000414147819 */ /* 0x000fca00000012ff */
[----:B------:R-:W-:Y:S04]  /*38a0*/  STS [UR5+0x34790], R20 ;  /* 0x03479014ff007988 */ /* 0x000fe80008000805 */
[----:B------:R-:W-:Y:S01]  /*38b0*/  STS [UR5+0x34794], R20 ;  /* 0x03479414ff007988 */ /* 0x000fe20008000805 */
[C---:B---3--:R-:W-:Y:S01]  /*38c0*/  SHF.L.U64.HI R19, R6.reuse, 0x1, R7 ;  /* 0x0000000106137819 */ /* 0x048fe20000010207 */
[----:B------:R-:W-:-:S03]  /*38d0*/  IMAD.SHL.U32 R6, R6, 0x2, RZ ;  /* 0x0000000206067824 */ /* 0x000fc600078e00ff */
[----:B------:R-:W-:-:S04]  /*38e0*/  LOP3.LUT R19, R19, 0x1fffffff, RZ, 0xc0, !PT ;  /* 0x1fffffff13137812 */ /* 0x000fc800078ec0ff */
[----:B------:R-:W-:Y:S01]  /*38f0*/  SHF.R.U32.HI R7, RZ, 0x4, R19 ;  /* 0x00000004ff077819 */ /* 0x000fe20000011613 */
[----:B--2---:R-:W-:Y:S03]  /*3900*/  STS.64 [UR5+0x34780], R4 ;  /* 0x03478004ff007988 */ /* 0x004fe60008000a05 */
[----:B-1----:R-:W-:-:S05]  /*3910*/  LOP3.LUT R8, R8, 0xf, R7, 0xb8, !PT ;  /* 0x0000000f08087812 */ /* 0x002fca00078eb807 */
[----:B------:R1:W-:Y:S04]  /*3920*/  STS [UR5+0x3479c], R8 ;  /* 0x03479c08ff007988 */ /* 0x0003e80008000805 */
[----:B------:R-:W2:Y:S01]  /*3930*/  LDS R7, [UR5+0x3479c] ;  /* 0x03479c05ff077984 */ /* 0x000ea20008000800 */
[----:B-1----:R-:W-:Y:S01]  /*3940*/  VIADD R8, R0, 0xffffffff ;  /* 0xffffffff00087836 */ /* 0x002fe20000000000 */
[----:B------:R-:W-:-:S04]  /*3950*/  LOP3.LUT R0, R6, 0xfffffffe, RZ, 0xc0, !PT ;  /* 0xfffffffe06007812 */ /* 0x000fc800078ec0ff */
[----:B------:R-:W-:-:S05]  /*3960*/  SHF.R.U64 R0, R0, 0x4, R19 ;  /* 0x0000000400007819 */ /* 0x000fca0000001213 */
[----:B------:R-:W-:Y:S01]  /*3970*/  STS [UR5+0x3478c], R0 ;  /* 0x03478c00ff007988 */ /* 0x000fe20008000805 */
[----:B--2---:R-:W-:-:S05]  /*3980*/  LOP3.LUT R7, R7, 0xf0, RZ, 0xb8, !PT ;  /* 0x000000f007077812 */ /* 0x004fca00078eb8ff */
[----:B------:R-:W-:Y:S04]  /*3990*/  STS [UR5+0x3479c], R7 ;  /* 0x03479c07ff007988 */ /* 0x000fe80008000805 */
[----:B------:R-:W1:Y:S02]  /*39a0*/  LDS R9, [UR5+0x3479c] ;  /* 0x03479c05ff097984 */ /* 0x000e640008000800 */
[----:B-1----:R-:W-:Y:S01]  /*39b0*/  LOP3.LUT R21, R9, 0xf00, RZ, 0xb8, !PT ;  /* 0x00000f0009157812 */ /* 0x002fe200078eb8ff */
[----:B------:R-:W-:-:S04]  /*39c0*/  VIADD R9, R3, 0xffffffff ;  /* 0xffffffff03097836 */ /* 0x000fc80000000000 */
[----:B------:R-:W-:Y:S04]  /*39d0*/  STS.64 [UR5+0x34798], R20 ;  /* 0x03479814ff007988 */ /* 0x000fe80008000a05 */
[----:B------:R-:W1:Y:S04]  /*39e0*/  LDS R12, [UR5+0x3479c] ;  /* 0x03479c05ff0c7984 */ /* 0x000e680008000800 */
[----:B------:R3:W-:Y:S01]  /*39f0*/  STS.128 [UR5+0x347a0], R8 ;  /* 0x0347a008ff007988 */ /* 0x0007e20008000c05 */
[----:B-1----:R-:W-:-:S05]  /*3a00*/  LOP3.LUT R12, R12, 0xf000, RZ, 0xb8, !PT ;  /* 0x0000f0000c0c7812 */ /* 0x002fca00078eb8ff */
[----:B------:R3:W-:Y:S02]  /*3a10*/  STS [UR5+0x3479c], R12 ;  /* 0x03479c0cff007988 */ /* 0x0007e40008000805 */
.L_x_34:
[----:B------:R-:W-:Y:S05]  /*3a20*/  BSYNC B0 ;  /* 0x0000000000007941 */ /* 0x000fea0003800000 */
.L_x_33:
[----:B------:R-:W-:Y:S01]  /*3a30*/  ELECT P0, URZ, PT ;  /* 0x00000000003f782f */ /* 0x000fe20003800000 */
[----:B------:R-:W-:Y:S01]  /*3a40*/  NOP ;  /* 0x0000000000007918 */ /* 0x000fe20000000000 */
[----:B------:R-:W-:Y:S11]  /*3a50*/  BSSY B0, `(.L_x_35) ;  /* 0x0000004000007945 */ /* 0x000ff60003800000 */
[----:B------:R-:W-:Y:S05]  /*3a60*/  @!P0 BRA `(.L_x_36) ;  /* 0x0000000000088947 */ /* 0x000fea0003800000 */
[----:B------:R0:W-:Y:S01]  /*3a70*/  UTMACMDFLUSH ;  /* 0x00000000000079b7 */ /* 0x0001e20000000000 */
[----:B------:R-:W-:-:S04]  /*3a80*/  DEPBAR.LE SB0, 0x0 ;  /* 0x000080000000791a */ /* 0x000fc80000000000 */
.L_x_36:
[----:B------:R-:W-:Y:S05]  /*3a90*/  BSYNC B0 ;  /* 0x0000000000007941 */ /* 0x000fea0003800000 */
.L_x_35:
[----:B------:R-:W1:Y:S01]  /*3aa0*/  S2UR UR5, SR_CgaCtaId ;  /* 0x00000000000579c3 */ /* 0x000e620000008800 */
[----:B-----5:R-:W4:Y:S01]  /*3ab0*/  S2R R0, SR_LANEID ;  /* 0x0000000000007919 */ /* 0x020f220000000000 */
[----:B------:R-:W-:Y:S01]  /*3ac0*/  UISETP.NE.AND UP0, UPT, UR26, 0x1, UPT ;  /* 0x000000011a00788c */ /* 0x000fe2000bf05270 */
[----:B------:R-:W-:Y:S02]  /*3ad0*/  UMOV UR4, 0x400 ;  /* 0x0000040000047882 */ /* 0x000fe40000000000 */
[----:B-1----:R-:W-:-:S04]  /*3ae0*/  ULEA UR4, UR5, UR4, 0x18 ;  /* 0x0000000405047291 */ /* 0x002fc8000f8ec03f */
[----:B------:R-:W-:-:S04]  /*3af0*/  UIADD3 UR5, UR4, 0x80, URZ ;  /* 0x0000008004057890 */ /* 0x000fc8000fffe03f */
[----:B------:R-:W-:Y:S01]  /*3b00*/  @!UP0 UIADD3 UR5, UR4, URZ, URZ ;  /* 0x0000003f04058290 */ /* 0x000fe2000fffe03f */
[----:B----4-:R-:W-:-:S05]  /*3b10*/  IMAD.SHL.U32 R0, R0, 0x4, RZ ;  /* 0x0000000400007824 */ /* 0x010fca00078e00ff */
[----:B------:R-:W-:Y:S01]  /*3b20*/  IMAD.U32 R3, RZ, RZ, UR5 ;  /* 0x00000005ff037e24 */ /* 0x000fe2000f8e00ff */
[----:B--2---:R-:W-:-:S04]  /*3b30*/  IADD3 R4, P0, R0, UR36, RZ ;  /* 0x0000002400047c10 */ /* 0x004fc8000ff1e0ff */
[----:B------:R-:W-:Y:S02]  /*3b40*/  IADD3 R3, R0, 0x34780, R3 ;  /* 0x0003478000037810 */ /* 0x000fe40007ffe003 */
[----:B------:R-:W-:-:S04]  /*3b50*/  IADD3.X R5, RZ, UR37, RZ, P0, !PT ;  /* 0x00000025ff057c10 */ /* 0x000fc800087fe4ff */
[----:B------:R-:W1:Y:S04]  /*3b60*/  LDS R3, [R3] ;  /* 0x0000000003037984 */ /* 0x000e680000000800 */
[----:B-1----:R1:W5:Y:S02]  /*3b70*/  ATOMG.E.EXCH.STRONG.GPU PT, RZ, [R4], R3 ;  /* 0x0000000304ff73a8 */ /* 0x00236400041ee100 */
.L_x_32:
[----:B------:R-:W4:Y:S01]  /*3b80*/  S2UR UR57, SR_CgaCtaId ;  /* 0x00000000003979c3 */ /* 0x000f220000008800 */
[----:B-----5:R-:W-:Y:S01]  /*3b90*/  IMAD.SHL.U32 R0, R13, 0x40, RZ ;  /* 0x000000400d007824 */ /* 0x020fe200078e00ff */
[CC--:B-12---:R-:W-:Y:S01]  /*3ba0*/  LEA.HI R4, R14.reuse, R13.reuse, RZ, 0x5 ;  /* 0x0000000d0e047211 */ /* 0x0c6fe200078f28ff */
[----:B------:R-:W-:Y:S01]  /*3bb0*/  UMOV UR47, 0x400 ;  /* 0x00000400002f7882 */ /* 0x000fe20000000000 */
[-C--:B------:R-:W-:Y:S01]  /*3bc0*/  LEA.HI R14, R14, R13.reuse, RZ, 0x4 ;  /* 0x0000000d0e0e7211 */ /* 0x080fe200078f20ff */
[----:B------:R-:W-:Y:S01]  /*3bd0*/  IMAD.SHL.U32 R15, R15, 0x8, RZ ;  /* 0x000000080f0f7824 */ /* 0x000fe200078e00ff */
[----:B------:R-:W-:Y:S01]  /*3be0*/  LOP3.LUT R3, R0, 0x40, RZ, 0xc0, !PT ;  /* 0x0000004000037812 */ /* 0x000fe200078ec0ff */
[----:B------:R-:W-:Y:S01]  /*3bf0*/  UISETP.NE.AND UP1, UPT, UR26, 0x1, UPT ;  /* 0x000000011a00788c */ /* 0x000fe2000bf25270 */
[----:B------:R-:W-:Y:S01]  /*3c00*/  LEA.HI R0, R13, R13, RZ, 0x1 ;  /* 0x0000000d0d007211 */ /* 0x000fe200078f08ff */
[----:B------:R-:W-:Y:S01]  /*3c10*/  USHF.L.U32 UR50, UR18, 0x3, URZ ;  /* 0x0000000312327899 */ /* 0x000fe2000800063f */
[----:B------:R-:W-:Y:S01]  /*3c20*/  SHF.R.U32.HI R4, RZ, 0x1, R4 ;  /* 0x00000001ff047819 */ /* 0x000fe20000011604 */
[----:B------:R-:W-:Y:S01]  /*3c30*/  UISETP.NE.AND UP0, UPT, UR18, URZ, UPT ;  /* 0x0000003f1200728c */ /* 0x000fe2000bf05270 */
[----:B------:R-:W-:Y:S01]  /*3c40*/  SHF.R.S32.HI R0, RZ, 0x1, R0 ;  /* 0x00000001ff007819 */ /* 0x000fe20000011400 */
[----:B------:R-:W-:Y:S01]  /*3c50*/  ULOP3.LUT UR54, UR50, 0x8, URZ, 0xc0, !UPT ;  /* 0x0000000832367892 */ /* 0x000fe2000f8ec03f */
[----:B------:R-:W-:Y:S01]  /*3c60*/  SHF.R.S32.HI R5, RZ, 0x4, R14 ;  /* 0x00000004ff057819 */ /* 0x000fe2000001140e */
[----:B------:R-:W-:Y:S01]  /*3c70*/  USEL UR4, URZ, 0x1, UP0 ;  /* 0x000000013f047887 */ /* 0x000fe20008000000 */
[----:B------:R-:W-:Y:S01]  /*3c80*/  LOP3.LUT R4, R3, 0x30, R4, 0xf8, !PT ;  /* 0x0000003003047812 */ /* 0x000fe200078ef804 */
[----:B------:R-:W-:Y:S01]  /*3c90*/  IMAD.SHL.U32 R0, R0, 0x80, RZ ;  /* 0x0000008000007824 */ /* 0x000fe200078e00ff */
[----:B------:R-:W-:Y:S01]  /*3ca0*/  LEA.HI R14, R14, R5, RZ, 0x1 ;  /* 0x000000050e0e7211 */ /* 0x000fe200078f08ff */
[----:B------:R-:W-:Y:S01]  /*3cb0*/  VIADD R153, R13, 0x1f ;  /* 0x0000001f0d997836 */ /* 0x000fe20000000000 */
[----:B------:R-:W-:Y:S01]  /*3cc0*/  LOP3.LUT R15, R4, 0x8, R15, 0xf8, !PT ;  /* 0x00000008040f7812 */ /* 0x000fe200078ef80f */
[----:B------:R-:W-:Y:S01]  /*3cd0*/  IMAD.U32 R156, RZ, RZ, UR4 ;  /* 0x00000004ff9c7e24 */ /* 0x000fe2000f8e00ff */
[----:B------:R-:W-:Y:S01]  /*3ce0*/  LOP3.LUT R0, R0, 0x180, RZ, 0xc0, !PT ;  /* 0x0000018000007812 */ /* 0x000fe200078ec0ff */
[----:B------:R-:W-:Y:S01]  /*3cf0*/  ULOP3.LUT UR43, UR42, 0x1, URZ, 0xfc, !UPT ;  /* 0x000000012a2b7892 */ /* 0x000fe2000f8efc3f */
[----:B------:R-:W-:Y:S01]  /*3d00*/  LOP3.LUT R14, R14, 0x7ffffe, RZ, 0xc0, !PT ;  /* 0x007ffffe0e0e7812 */ /* 0x000fe200078ec0ff */
[----:B----4-:R-:W-:Y:S01]  /*3d10*/  ULEA UR47, UR57, UR47, 0x18 ;  /* 0x0000002f392f7291 */ /* 0x010fe2000f8ec03f */
[----:B------:R-:W-:Y:S01]  /*3d20*/  LOP3.LUT R3, R0, R3, RZ, 0xfc, !PT ;  /* 0x0000000300037212 */ /* 0x000fe200078efcff */
[----:B------:R-:W-:Y:S01]  /*3d30*/  ULOP3.LUT UR53, UR59, 0x1, URZ, 0xfc, !UPT ;  /* 0x000000013b357892 */ /* 0x000fe2000f8efc3f */
[----:B------:R-:W-:Y:S01]  /*3d40*/  MOV R154, RZ ;  /* 0x000000ff009a7202 */ /* 0x000fe20000000f00 */
[----:B------:R-:W-:Y:S01]  /*3d50*/  UIADD3 UR48, UR47, 0x34500, URZ ;  /* 0x000345002f307890 */ /* 0x000fe2000fffe03f */
[----:B------:R-:W-:Y:S01]  /*3d60*/  SHF.R.U32.HI R3, RZ, 0x3, R3 ;  /* 0x00000003ff037819 */ /* 0x000fe20000011603 */
[----:B------:R-:W-:Y:S01]  /*3d70*/  IMAD.IADD R14, R5, 0x1, -R14 ;  /* 0x00000001050e7824 */ /* 0x000fe200078e0a0e */
[----:B------:R-:W-:-:S02]  /*3d80*/  UIADD3 UR49, UR47, 0x80, URZ ;  /* 0x000000802f317890 */ /* 0x000fc4000fffe03f */
[----:B------:R-:W-:Y:S01]  /*3d90*/  UIADD3 UR5, UR50, UR48, URZ ;  /* 0x0000003032057290 */ /* 0x000fe2000fffe03f */
[----:B------:R-:W-:Y:S01]  /*3da0*/  LOP3.LUT R3, R3, R15, R0, 0x1e, !PT ;  /* 0x0000000f03037212 */ /* 0x000fe200078e1e00 */
[----:B------:R-:W-:Y:S01]  /*3db0*/  @!UP1 UIADD3 UR49, UR47, URZ, URZ ;  /* 0x0000003f2f319290 */ /* 0x000fe2000fffe03f */
[----:B------:R-:W-:Y:S01]  /*3dc0*/  IMAD.MOV.U32 R0, RZ, RZ, 0x1 ;  /* 0x00000001ff007424 */ /* 0x000fe200078e00ff */
[----:B------:R-:W-:Y:S02]  /*3dd0*/  ULOP3.LUT UR55, UR61, 0x1, URZ, 0xfc, !UPT ;  /* 0x000000013d377892 */ /* 0x000fe4000f8efc3f */
[----:B------:R-:W-:Y:S01]  /*3de0*/  IMAD.U32 R4, RZ, RZ, UR5 ;  /* 0x00000005ff047e24 */ /* 0x000fe2000f8e00ff */
[----:B------:R-:W-:Y:S01]  /*3df0*/  ULOP3.LUT UR56, UR50, 0x8, URZ, 0xc, !UPT ;  /* 0x0000000832387892 */ /* 0x000fe2000f8e0c3f */
[----:B------:R-:W-:Y:S01]  /*3e00*/  IMAD R152, R14, 0x200, R3 ;  /* 0x000002000e987824 */ /* 0x000fe200078e0203 */
[----:B------:R-:W-:Y:S02]  /*3e10*/  ULOP3.LUT UR54, UR54, 0x18, URZ, 0x3c, !UPT ;  /* 0x0000001836367892 */ /* 0x000fe4000f8e3c3f */
[----:B------:R-:W-:-:S12]  /*3e20*/  UIADD3 UR49, UR49, 0x34780, URZ ;  /* 0x0003478031317890 */ /* 0x000fd8000fffe03f */
.L_x_120:
[----:B--2---:R-:W1:Y:S02]  /*3e30*/  LDC.64 R4, c[0x0][0x290] ;  /* 0x0000a400ff047b82 */ /* 0x004e640000000a00 */
[----:B-1----:R-:W-:-:S05]  /*3e40*/  IMAD.WIDE R4, R18, 0xc, R4 ;  /* 0x0000000c12047825 */ /* 0x002fca00078e0204 */
[----:B---3--:R-:W2:Y:S01]  /*3e50*/  LDG.E R8, desc[UR38][R4.64+0x8] ;  /* 0x0000082604087981 */ /* 0x008ea2000c1e1900 */
[----:B------:R-:W-:Y:S01]  /*3e60*/  SHF.L.U32 R7, R156, 0x1f, RZ ;  /* 0x0000001f9c077819 */ /* 0x000fe200000006ff */
[----:B------:R-:W-:Y:S02]  /*3e70*/  IMAD.U32 R10, RZ, RZ, UR48 ;  /* 0x00000030ff0a7e24 */ /* 0x000fe4000f8e00ff */
[----:B------:R-:W-:Y:S02]  /*3e80*/  IMAD.MOV.U32 R155, RZ, RZ, R18 ;  /* 0x000000ffff9b7224 */ /* 0x000fe400078e0012 */
[----:B------:R-:W1:Y:S01]  /*3e90*/  SYNCS.PHASECHK.TRANS64.TRYWAIT P0, [R10+UR50], R7 ;  /* 0x000000070a0075a7 */ /* 0x000e620008000172 */
[----:B--2---:R-:W-:-:S05]  /*3ea0*/  VIADD R3, R8, 0x7f ;  /* 0x0000007f08037836 */ /* 0x004fca0000000000 */
[----:B------:R-:W-:-:S04]  /*3eb0*/  SHF.R.S32.HI R6, RZ, 0x1f, R3 ;  /* 0x0000001fff067819 */ /* 0x000fc80000011403 */
[----:B------:R-:W-:Y:S01]  /*3ec0*/  LEA.HI R6, R6, R3, RZ, 0x7 ;  /* 0x0000000306067211 */ /* 0x000fe200078f38ff */
[----:B-1----:R-:W-:Y:S06]  /*3ed0*/  @!P0 BRA `(.L_x_37) ;  /* 0x000000ac00e08947 */ /* 0x002fec0003800000 */
.L_x_273:
[----:B------:R-:W-:Y:S01]  /*3ee0*/  ISETP.GE.AND P0, PT, R8, 0x1, PT ;  /* 0x000000010800780c */ /* 0x000fe20003f06270 */
[----:B------:R-:W-:Y:S01]  /*3ef0*/  UMOV UR5, UR40 ;  /* 0x0000002800057c82 */ /* 0x000fe20008000000 */
[----:B------:R-:W-:Y:S01]  /*3f00*/  UMOV UR4, URZ ;  /* 0x0000003f00047c82 */ /* 0x000fe20008000000 */
[----:B------:R-:W-:Y:S01]  /*3f10*/  SHF.R.S32.HI R19, RZ, 0x1f, R18 ;  /* 0x0000001fff137819 */ /* 0x000fe20000011412 */
[----:B-1----:R-:W-:Y:S01]  /*3f20*/  IMAD.U32 R7, RZ, RZ, UR41 ;  /* 0x00000029ff077e24 */ /* 0x002fe2000f8e00ff */
[----:B------:R-:W-:Y:S02]  /*3f30*/  CS2R R86, SRZ ;  /* 0x0000000000567805 */ /* 0x000fe4000001ff00 */
[----:B------:R-:W-:Y:S02]  /*3f40*/  CS2R R88, SRZ ;  /* 0x0000000000587805 */ /* 0x000fe4000001ff00 */
[----:B------:R-:W-:Y:S02]  /*3f50*/  CS2R R90, SRZ ;  /* 0x00000000005a7805 */ /* 0x000fe4000001ff00 */
[----:B------:R-:W-:-:S02]  /*3f60*/  CS2R R92, SRZ ;  /* 0x00000000005c7805 */ /* 0x000fc4000001ff00 */
[----:B------:R-:W-:Y:S02]  /*3f70*/  CS2R R94, SRZ ;  /* 0x00000000005e7805 */ /* 0x000fe4000001ff00 */
[----:B------:R-:W-:Y:S02]  /*3f80*/  CS2R R96, SRZ ;  /* 0x0000000000607805 */ /* 0x000fe4000001ff00 */
        /* <DEDUP_REMOVED lines=58> */
[----:B------:R-:W-:Y:S01]  /*4330*/  SHF.R.S32.HI R6, RZ, 0x7, R6 ;  /* 0x00000007ff067819 */ /* 0x000fe20000011406 */
[----:B------:R-:W-:Y:S06]  /*4340*/  @!P0 BRA `(.L_x_38) ;  /* 0x0000000400f48947 */ /* 0x000fec0003800000 */
[----:B------:R-:W-:-:S06]  /*4350*/  UISETP.NE.AND UP0, UPT, UR43, 0x3, UPT ;  /* 0x000000032b00788c */ /* 0x000fcc000bf05270 */
[----:B------:R-:W-:-:S13]  /*4360*/  PLOP3.LUT P1, PT, PT, PT, UP0, 0x80, 0x0 ;  /* 0x000000000000781c */ /* 0x000fda0003f2f008 */
[----:B------:R-:W-:Y:S05]  /*4370*/  @!P1 BRA `(.L_x_39) ;  /* 0x0000000000049947 */ /* 0x000fea0003800000 */
[----:B------:R-:W-:Y:S01]  /*4380*/  BPT.TRAP 0x1 ;  /* 0x000000040000795c */ /* 0x000fe20000300000 */
.L_x_39:
[----:B------:R-:W-:Y:S01]  /*4390*/  ULEA UR4, UR40, UR47, 0x3 ;  /* 0x0000002f28047291 */ /* 0x000fe2000f8e183f */
[----:B------:R-:W-:-:S05]  /*43a0*/  IMAD.U32 R3, RZ, RZ, UR41 ;  /* 0x00000029ff037e24 */ /* 0x000fca000f8e00ff */
[----:B------:R-:W-:-:S04]  /*43b0*/  SHF.L.U32 R3, R3, 0x1f, RZ ;  /* 0x0000001f03037819 */ /* 0x000fc800000006ff */
[----:B------:R1:W2:Y:S01]  /*43c0*/  SYNCS.PHASECHK.TRANS64.TRYWAIT P0, [UR4+0x34480], R3 ;  /* 0x03448003ff0075a7 */ /* 0x0002a20008000144 */
[----:B------:R-:W-:Y:S05]  /*43d0*/  @!P1 BRA `(.L_x_40) ;  /* 0x0000000000049947 */ /* 0x000fea0003800000 */
[----:B------:R-:W-:Y:S01]  /*43e0*/  BPT.TRAP 0x1 ;  /* 0x000000040000795c */ /* 0x000fe20000300000 */
.L_x_40:
[----:B--2---:R-:W-:Y:S05]  /*43f0*/  @P0 BRA `(.L_x_41) ;  /* 0x0000000000080947 */ /* 0x004fea0003800000 */
[----:B------:R-:W2:Y:S02]  /*4400*/  SYNCS.PHASECHK.TRANS64.TRYWAIT P0, [UR4+0x34480], R3 ;  /* 0x03448003ff0075a7 */ /* 0x000ea40008000144 */
[----:B--2---:R-:W-:Y:S05]  /*4410*/  @!P0 BRA `(.L_x_42) ;  /* 0x000000a800ac8947 */ /* 0x004fea0003800000 */
.L_x_41:
[----:B------:R-:W-:Y:S01]  /*4420*/  UIADD3 UR5, UR47, 0x18000, URZ ;  /* 0x000180002f057890 */ /* 0x000fe2000fffe03f */
[----:B------:R-:W-:Y:S01]  /*4430*/  WARPGROUP.ARRIVE ;  /* 0x00000000000079c5 */ /* 0x000fe20000000000 */
[----:B------:R-:W-:Y:S02]  /*4440*/  USHF.R.U32.HI UR4, URZ, 0x4, UR47 ;  /* 0x000000043f047899 */ /* 0x000fe4000801162f */
[----:B------:R-:W-:Y:S02]  /*4450*/  USHF.R.U32.HI UR5, URZ, 0x4, UR5 ;  /* 0x000000043f057899 */ /* 0x000fe40008011605 */
[----:B------:R-:W-:Y:S02]  /*4460*/  ULOP3.LUT UR4, UR4, 0x3fff, URZ, 0xc0, !UPT ;  /* 0x00003fff04047892 */ /* 0x000fe4000f8ec03f */
[----:B------:R-:W-:Y:S02]  /*4470*/  ULOP3.LUT UR5, UR5, 0x3fff, URZ, 0xc0, !UPT ;  /* 0x00003fff05057892 */ /* 0x000fe4000f8ec03f */
[----:B------:R-:W-:-:S02]  /*4480*/  ULOP3.LUT UR6, UR4, 0x10000, URZ, 0xfc, !UPT ;  /* 0x0001000004067892 */ /* 0x000fc4000f8efc3f */
[----:B------:R-:W-:Y:S02]  /*4490*/  ULOP3.LUT UR4, UR5, 0x10000, URZ, 0xfc, !UPT ;  /* 0x0001000005047892 */ /* 0x000fe4000f8efc3f */
[----:B------:R-:W-:Y:S02]  /*44a0*/  ULEA UR5, UR40, UR6, 0xb ;  /* 0x0000000628057291 */ /* 0x000fe4000f8e583f */
[----:B------:R-:W-:Y:S01]  /*44b0*/  ULEA UR4, UR40, UR4, 0xb ;  /* 0x0000000428047291 */ /* 0x000fe2000f8e583f */
[----:B------:R-:W-:Y:S01]  /*44c0*/  UMOV UR9, 0x40000040 ;  /* 0x4000004000097882 */ /* 0x000fe20000000000 */
[----:B------:R-:W-:-:S03]  /*44d0*/  UMOV UR11, 0x40000040 ;  /* 0x40000040000b7882 */ /* 0x000fc60000000000 */
[----:B------:R-:W-:Y:S02]  /*44e0*/  UMOV UR8, UR5 ;  /* 0x0000000500087c82 */ /* 0x000fe40008000000 */
[----:B------:R-:W-:Y:S02]  /*44f0*/  UMOV UR10, UR4 ;  /* 0x00000004000a7c82 */ /* 0x000fe40008000000 */
[----:B------:R-:W-:Y:S01]  /*4500*/  HGMMA.64x128x16.F32 R88, gdesc[UR8], RZ, !UPT, gsb0 ;  /* 0x01e00000085879f0 */ /* 0x000fe2000c0008ff */
[----:B------:R-:W-:Y:S01]  /*4510*/  UIADD3 UR8, UR5, 0x200, URZ ;  /* 0x0000020005087890 */ /* 0x000fe2000fffe03f */
[----:B------:R-:W-:Y:S01]  /*4520*/  UMOV UR9, 0x40000040 ;  /* 0x4000004000097882 */ /* 0x000fe20000000000 */
[----:B------:R-:W-:Y:S02]  /*4530*/  WARPGROUP.DEPBAR.LE gsb0, 0x0 ;  /* 0x00008000000079c5 */ /* 0x000fe40000010000 */
[----:B------:R-:W-:-:S07]  /*4540*/  WARPGROUP.ARRIVE ;  /* 0x00000000000079c5 */ /* 0x000fce0000000000 */
[----:B------:R-:W-:Y:S01]  /*4550*/  HGMMA.64x128x16.F32 R24, gdesc[UR8], RZ, !UPT, gsb0 ;  /* 0x01e00000081879f0 */ /* 0x000fe2000c0008ff */
[----:B------:R-:W-:Y:S02]  /*4560*/  UIADD3 UR8, UR5, 0x2, URZ ;  /* 0x0000000205087890 */ /* 0x000fe4000fffe03f */
[----:B------:R-:W-:Y:S01]  /*4570*/  UIADD3 UR10, UR4, 0x2, URZ ;  /* 0x00000002040a7890 */ /* 0x000fe2000fffe03f */
[----:B------:R-:W-:Y:S01]  /*4580*/  UMOV UR9, 0x40000040 ;  /* 0x4000004000097882 */ /* 0x000fe20000000000 */
[----:B------:R-:W-:Y:S01]  /*4590*/  UMOV UR11, 0x40000040 ;  /* 0x40000040000b7882 */ /* 0x000fe20000000000 */
[----:B------:R-:W-:Y:S02]  /*45a0*/  WARPGROUP.DEPBAR.LE gsb0, 0x0 ;  /* 0x00008000000079c5 */ /* 0x000fe40000010000 */
[----:B------:R-:W-:-:S06]  /*45b0*/  WARPGROUP.ARRIVE ;  /* 0x00000000000079c5 */ /* 0x000fcc0000000000 */
[----:B------:R-:W-:Y:S01]  /*45c0*/  HGMMA.64x128x16.F32 R88, gdesc[UR8], R88, gsb0 ;  /* 0x01e00000085879f0 */ /* 0x000fe20008000858 */
[----:B------:R-:W-:Y:S01]  /*45d0*/  UIADD3 UR8, UR5, 0x202, URZ ;  /* 0x0000020205087890 */ /* 0x000fe2000fffe03f */
[----:B------:R-:W-:Y:S01]  /*45e0*/  UMOV UR9, 0x40000040 ;  /* 0x4000004000097882 */ /* 0x000fe20000000000 */
[----:B------:R-:W-:Y:S02]  /*45f0*/  WARPGROUP.DEPBAR.LE gsb0, 0x0 ;  /* 0x00008000000079c5 */ /* 0x000fe40000010000 */
[----:B------:R-:W-:-:S07]  /*4600*/  WARPGROUP.ARRIVE ;  /* 0x00000000000079c5 */ /* 0x000fce0000000000 */
[----:B------:R-:W-:Y:S01]  /*4610*/  HGMMA.64x128x16.F32 R24, gdesc[UR8], R24, gsb0 ;  /* 0x01e00000081879f0 */ /* 0x000fe20008000818 */
        /* <DEDUP_REMOVED lines=69> */
[----:B------:R-:W-:-:S04]  /*4a70*/  UIADD3 UR5, UR40, 0x1, URZ ;  /* 0x0000000128057890 */ /* 0x000fc8000fffe03f */
[----:B------:R-:W-:-:S04]  /*4a80*/  UISETP.NE.AND UP0, UPT, UR5, 0x3, UPT ;  /* 0x000000030500788c */ /* 0x000fc8000bf05270 */
[----:B------:R-:W-:Y:S02]  /*4a90*/  USEL UR4, URZ, 0x1, UP0 ;  /* 0x000000013f047887 */ /* 0x000fe40008000000 */
[----:B------:R-:W-:Y:S02]  /*4aa0*/  USEL UR5, UR5, URZ, UP0 ;  /* 0x0000003f05057287 */ /* 0x000fe40008000000 */
[----:B------:R-:W-:-:S06]  /*4ab0*/  ULOP3.LUT UR4, UR41, UR4, URZ, 0x3c, !UPT ;  /* 0x0000000429047292 */ /* 0x000fcc000f8e3c3f */
[----:B------:R-:W-:Y:S01]  /*4ac0*/  IMAD.U32 R7, RZ, RZ, UR4 ;  /* 0x00000004ff077e24 */ /* 0x000fe2000f8e00ff */
[----:B------:R-:W-:Y:S01]  /*4ad0*/  UMOV UR4, 0x1 ;  /* 0x0000000100047882 */ /* 0x000fe20000000000 */
[----:B------:R-:W-:Y:S02]  /*4ae0*/  WARPGROUP.DEPBAR.LE gsb0, 0x0 ;  /* 0x00008000000079c5 */ /* 0x000fe40000010000 */
[----:B------:R-:W-:-:S06]  /*4af0*/  WARPGROUP.ARRIVE ;  /* 0x00000000000079c5 */ /* 0x000fcc0000000000 */
[----:B------:R-:W-:Y:S03]  /*4b00*/  HGMMA.64x128x16.F32 R24, gdesc[UR8], R24, gsb0 ;  /* 0x01e00000081879f0 */ /* 0x000fe60008000818 */
[----:B------:R-:W-:Y:S02]  /*4b10*/  WARPGROUP.DEPBAR.LE gsb0, 0x0 ;  /* 0x00008000000079c5 */ /* 0x000fe40000010000 */
.L_x_38:
[----:B-12---:R-:W-:-:S05]  /*4b20*/  VIMNMX R3, R6, 0x1, PT ;  /* 0x0000000106037848 */ /* 0x006fca0003fe0100 */
[----:B------:R-:W-:-:S05]  /*4b30*/  IMAD.IADD R6, R6, 0x1, -R3 ;  /* 0x0000000106067824 */ /* 0x000fca00078e0a03 */
[----:B------:R-:W-:-:S13]  /*4b40*/  ISETP.GE.AND P0, PT, R6, 0x1, PT ;  /* 0x000000010600780c */ /* 0x000fda0003f06270 */
[----:B------:R-:W-:Y:S05]  /*4b50*/  @!P0 BRA `(.L_x_43) ;  /* 0x0000000800388947 */ /* 0x000fea0003800000 */
[----:B------:R-:W-:Y:S01]  /*4b60*/  MOV R3, R6 ;  /* 0x0000000600037202 */ /* 0x000fe20000000f00 */
[----:B------:R-:W-:-:S07]  /*4b70*/  IMAD.U32 R4, RZ, RZ, UR40 ;  /* 0x00000028ff047e24 */ /* 0x000fce000f8e00ff */
.L_x_50:
[----:B------:R-:W-:-:S06]  /*4b80*/  UISETP.NE.AND UP0, UPT, UR43, 0x3, UPT ;  /* 0x000000032b00788c */ /* 0x000fcc000bf05270 */
[----:B------:R-:W-:-:S13]  /*4b90*/  PLOP3.LUT P1, PT, PT, PT, UP0, 0x80, 0x0 ;  /* 0x000000000000781c */ /* 0x000fda0003f2f008 */
[----:B------:R-:W-:Y:S05]  /*4ba0*/  @!P1 BRA `(.L_x_44) ;  /* 0x0000000000049947 */ /* 0x000fea0003800000 */
[----:B------:R-:W-:Y:S01]  /*4bb0*/  BPT.TRAP 0x1 ;  /* 0x000000040000795c */ /* 0x000fe20000300000 */
.L_x_44:
[----:B------:R-:W-:Y:S01]  /*4bc0*/  ULEA UR6, UR5, UR47, 0x3 ;  /* 0x0000002f05067291 */ /* 0x000fe2000f8e183f */
[----:B------:R-:W-:-:S08]  /*4bd0*/  SHF.L.U32 R5, R7, 0x1f, RZ ;  /* 0x0000001f07057819 */ /* 0x000fd000000006ff */
[----:B------:R1:W2:Y:S01]  /*4be0*/  SYNCS.PHASECHK.TRANS64.TRYWAIT P0, [UR6+0x34480], R5 ;  /* 0x03448005ff0075a7 */ /* 0x0002a20008000146 */
[----:B------:R-:W-:Y:S05]  /*4bf0*/  @!P1 BRA `(.L_x_45) ;  /* 0x0000000000049947 */ /* 0x000fea0003800000 */
[----:B------:R-:W-:Y:S01]  /*4c00*/  BPT.TRAP 0x1 ;  /* 0x000000040000795c */ /* 0x000fe20000300000 */
.L_x_45:
[----:B--2---:R-:W-:Y:S05]  /*4c10*/  @P0 BRA `(.L_x_46) ;  /* 0x0000000000080947 */ /* 0x004fea0003800000 */
[----:B------:R-:W2:Y:S02]  /*4c20*/  SYNCS.PHASECHK.TRANS64.TRYWAIT P0, [UR6+0x34480], R5 ;  /* 0x03448005ff0075a7 */ /* 0x000ea40008000146 */
[----:B--2---:R-:W-:Y:S05]  /*4c30*/  @!P0 BRA `(.L_x_47) ;  /* 0x000000a000bc8947 */ /* 0x004fea0003800000 */
.L_x_46:
        /* <DEDUP_REMOVED lines=8> */
[----:B------:R-:W-:Y:S02]  /*4cc0*/  UISETP.NE.U32.AND UP0, UPT, UR4, URZ, UPT ;  /* 0x0000003f0400728c */ /* 0x000fe4000bf05070 */
[----:B------:R-:W-:Y:S02]  /*4cd0*/  ULEA UR7, UR5, UR6, 0xb ;  /* 0x0000000605077291 */ /* 0x000fe4000f8e583f */
[----:B------:R-:W-:Y:S01]  /*4ce0*/  ULEA UR6, UR5, UR8, 0xb ;  /* 0x0000000805067291 */ /* 0x000fe2000f8e583f */
[----:B------:R-:W-:Y:S01]  /*4cf0*/  UMOV UR9, 0x40000040 ;  /* 0x4000004000097882 */ /* 0x000fe20000000000 */
[----:B------:R-:W-:-:S03]  /*4d00*/  UMOV UR11, 0x40000040 ;  /* 0x40000040000b7882 */ /* 0x000fc60000000000 */
[----:B------:R-:W-:Y:S02]  /*4d10*/  UMOV UR8, UR7 ;  /* 0x0000000700087c82 */ /* 0x000fe40008000000 */
[----:B------:R-:W-:Y:S02]  /*4d20*/  UMOV UR10, UR6 ;  /* 0x00000006000a7c82 */ /* 0x000fe40008000000 */
[----:B------:R-:W-:Y:S01]  /*4d30*/  HGMMA.64x128x16.F32 R88, gdesc[UR8], R88, UP0, gsb0 ;  /* 0x01e00000085879f0 */ /* 0x000fe2000b800858 */
[----:B------:R-:W-:Y:S01]  /*4d40*/  UIADD3 UR8, UR7, 0x200, URZ ;  /* 0x0000020007087890 */ /* 0x000fe2000fffe03f */
[----:B------:R-:W-:Y:S01]  /*4d50*/  UMOV UR9, 0x40000040 ;  /* 0x4000004000097882 */ /* 0x000fe20000000000 */
[----:B------:R-:W-:Y:S02]  /*4d60*/  WARPGROUP.DEPBAR.LE gsb0, 0x0 ;  /* 0x00008000000079c5 */ /* 0x000fe40000010000 */
[----:B------:R-:W-:-:S07]  /*4d70*/  WARPGROUP.ARRIVE ;  /* 0x00000000000079c5 */ /* 0x000fce0000000000 */
[----:B------:R-:W-:Y:S01]  /*4d80*/  HGMMA.64x128x16.F32 R24, gdesc[UR8], R24, UP0, gsb0 ;  /* 0x01e00000081879f0 */ /* 0x000fe2000b800818 */
[----:B------:R-:W-:Y:S02]  /*4d90*/  UIADD3 UR8, UR7, 0x2, URZ ;  /* 0x0000000207087890 */ /* 0x000fe4000fffe03f */
[----:B------:R-:W-:Y:S01]  /*4da0*/  UIADD3 UR10, UR6, 0x2, URZ ;  /* 0x00000002060a7890 */ /* 0x000fe2000fffe03f */
[----:B------:R-:W-:Y:S01]  /*4db0*/  UMOV UR9, 0x40000040 ;  /* 0x4000004000097882 */ /* 0x000fe20000000000 */
[----:B------:R-:W-:Y:S01]  /*4dc0*/  UMOV UR11, 0x40000040 ;  /* 0x40000040000b7882 */ /* 0x000fe20000000000 */
[----:B------:R-:W-:Y:S02]  /*4dd0*/  WARPGROUP.DEPBAR.LE gsb0, 0x0 ;  /* 0x00008000000079c5 */ /* 0x000fe40000010000 */
[----:B------:R-:W-:-:S06]  /*4de0*/  WARPGROUP.ARRIVE ;  /* 0x00000000000079c5 */ /* 0x000fcc0000000000 */
        /* <DEDUP_REMOVED lines=77> */
[----:B------:R-:W-:Y:S03]  /*52c0*/  HGMMA.64x128x16.F32 R24, gdesc[UR8], R24, UP0, gsb0 ;  /* 0x01e00000081879f0 */ /* 0x000fe6000b800818 */
[----:B------:R-:W-:Y:S02]  /*52d0*/  WARPGROUP.DEPBAR.LE gsb0, 0x0 ;  /* 0x00008000000079c5 */ /* 0x000fe40000010000 */
[----:B------:R-:W-:Y:S05]  /*52e0*/  @!P1 BRA `(.L_x_48) ;  /* 0x0000000000049947 */ /* 0x000fea0003800000 */
[----:B------:R-:W-:Y:S01]  /*52f0*/  BPT.TRAP 0x1 ;  /* 0x000000040000795c */ /* 0x000fe20000300000 */
.L_x_48:
[----:B------:R-:W-:Y:S01]  /*5300*/  ISETP.NE.AND P0, PT, R23, RZ, PT ;  /* 0x000000ff1700720c */ /* 0x000fe20003f05270 */
[----:B------:R-:W-:-:S12]  /*5310*/  UISETP.GT.U32.AND UP0, UPT, UR42, 0x1, UPT ;  /* 0x000000012a00788c */ /* 0x000fd8000bf04070 */
[----:B-12---:R-:W-:-:S05]  /*5320*/  @P0 LEA R5, R4, UR47, 0x3 ;  /* 0x0000002f04050c11 */ /* 0x006fca000f8e18ff */
[----:B------:R-:W-:-:S05]  /*5330*/  @P0 VIADD R5, R5, 0x34498 ;  /* 0x0003449805050836 */ /* 0x000fca0000000000 */
[----:B------:R-:W-:-:S04]  /*5340*/  @P0 PRMT R5, R22, 0x654, R5 ;  /* 0x0000065416050816 */ /* 0x000fc80000000005 */
[----:B------:R1:W-:Y:S01]  /*5350*/  @P0 SYNCS.ARRIVE.TRANS64.RED.A1T0 RZ, [R5+URZ], RZ ;  /* 0x000000ff05ff09a7 */ /* 0x0003e2000810043f */
[----:B------:R-:W-:-:S13]  /*5360*/  PLOP3.LUT P0, PT, PT, PT, UP0, 0x80, 0x0 ;  /* 0x000000000000781c */ /* 0x000fda0003f0f008 */
[----:B-1----:R-:W-:Y:S05]  /*5370*/  @P0 BRA `(.L_x_49) ;  /* 0x0000000000040947 */ /* 0x002fea0003800000 */
[----:B------:R-:W-:Y:S01]  /*5380*/  BPT.TRAP 0x1 ;  /* 0x000000040000795c */ /* 0x000fe20000300000 */
.L_x_49:
[----:B------:R-:W-:Y:S01]  /*5390*/  UIADD3 UR5, UR5, 0x1, URZ ;  /* 0x0000000105057890 */ /* 0x000fe2000fffe03f */
[C---:B------:R-:W-:Y:S01]  /*53a0*/  ISETP.GT.AND P1, PT, R3.reuse, 0x1, PT ;  /* 0x000000010300780c */ /* 0x040fe20003f24270 */
[----:B------:R-:W-:Y:S02]  /*53b0*/  VIADD R4, R4, 0x1 ;  /* 0x0000000104047836 */ /* 0x000fe40000000000 */
[----:B------:R-:W-:Y:S01]  /*53c0*/  UISETP.NE.AND UP0, UPT, UR5, 0x3, UPT ;  /* 0x000000030500788c */ /* 0x000fe2000bf05270 */
[----:B------:R-:W-:Y:S02]  /*53d0*/  VIADD R3, R3, 0xffffffff ;  /* 0xffffffff03037836 */ /* 0x000fe40000000000 */
[C---:B------:R-:W-:Y:S01]  /*53e0*/  ISETP.NE.AND P0, PT, R4.reuse, 0x3, PT ;  /* 0x000000030400780c */ /* 0x040fe20003f05270 */
[----:B------:R-:W-:Y:S02]  /*53f0*/  USEL UR6, URZ, 0x1, UP0 ;  /* 0x000000013f067887 */ /* 0x000fe40008000000 */
[----:B------:R-:W-:Y:S01]  /*5400*/  USEL UR5, UR5, URZ, UP0 ;  /* 0x0000003f05057287 */ /* 0x000fe20008000000 */
[----:B------:R-:W-:-:S03]  /*5410*/  SEL R4, R4, RZ, P0 ;  /* 0x000000ff04047207 */ /* 0x000fc60000000000 */
[----:B------:R-:W-:Y:S01]  /*5420*/  LOP3.LUT R7, R7, UR6, RZ, 0x3c, !PT ;  /* 0x0000000607077c12 */ /* 0x000fe2000f8e3cff */
[----:B------:R-:W-:Y:S07]  /*5430*/  @P1 BRA `(.L_x_50) ;  /* 0xfffffff400d01947 */ /* 0x000fee000383ffff */
.L_x_43:
[----:B------:R-:W-:Y:S01]  /*5440*/  ISETP.GE.AND P0, PT, R8, 0x1, PT ;  /* 0x000000010800780c */ /* 0x000fe20003f06270 */
[----:B------:R-:W-:-:S04]  /*5450*/  IMAD.U32 R3, RZ, RZ, UR56 ;  /* 0x00000038ff037e24 */ /* 0x000fc8000f8e00ff */
[----:B------:R1:W-:Y:S08]  /*5460*/  SYNCS.ARRIVE.TRANS64.A1T0 RZ, [R3+UR48], RZ ;  /* 0x000000ff03ff79a7 */ /* 0x0003f00008100030 */
[----:B-1----:R-:W-:Y:S05]  /*5470*/  @!P0 BRA `(.L_x_51) ;  /* 0x0000000000448947 */ /* 0x002fea0003800000 */
[----:B------:R-:W-:-:S06]  /*5480*/  UISETP.NE.AND UP0, UPT, UR43, 0x3, UPT ;  /* 0x000000032b00788c */ /* 0x000fcc000bf05270 */
[----:B------:R-:W-:-:S13]  /*5490*/  PLOP3.LUT P0, PT, PT, PT, UP0, 0x80, 0x0 ;  /* 0x000000000000781c */ /* 0x000fda0003f0f008 */
[----:B------:R-:W-:Y:S05]  /*54a0*/  @!P0 BRA `(.L_x_52) ;  /* 0x0000000000048947 */ /* 0x000fea0003800000 */
[----:B------:R-:W-:Y:S01]  /*54b0*/  BPT.TRAP 0x1 ;  /* 0x000000040000795c */ /* 0x000fe20000300000 */
.L_x_52:
[----:B------:R-:W-:Y:S01]  /*54c0*/  ISETP.NE.AND P0, PT, R23, RZ, PT ;  /* 0x000000ff1700720c */ /* 0x000fe20003f05270 */
[----:B------:R-:W-:-:S12]  /*54d0*/  UISETP.GT.U32.AND UP0, UPT, UR42, 0x1, UPT ;  /* 0x000000012a00788c */ /* 0x000fd8000bf04070 */
[----:B------:R-:W-:-:S04]  /*54e0*/  @P0 VIADD R3, R6, UR40 ;  /* 0x0000002806030c36 */ /* 0x000fc80008000000 */
[----:B------:R-:W-:-:S05]  /*54f0*/  @P0 IMAD.WIDE.U32 R4, R3, -0x55555555, RZ ;  /* 0xaaaaaaab03040825 */ /* 0x000fca00078e00ff */
[----:B------:R-:W-:-:S05]  /*5500*/  @P0 SHF.R.U32.HI R4, RZ, 0x1, R5 ;  /* 0x00000001ff040819 */ /* 0x000fca0000011605 */
[----:B------:R-:W-:-:S05]  /*5510*/  @P0 IMAD R3, R4, -0x3, R3 ;  /* 0xfffffffd04030824 */ /* 0x000fca00078e0203 */
[----:B------:R-:W-:-:S05]  /*5520*/  @P0 LEA R3, R3, UR47, 0x3 ;  /* 0x0000002f03030c11 */ /* 0x000fca000f8e18ff */
[----:B------:R-:W-:-:S05]  /*5530*/  @P0 VIADD R3, R3, 0x34498 ;  /* 0x0003449803030836 */ /* 0x000fca0000000000 */
[----:B------:R-:W-:-:S04]  /*5540*/  @P0 PRMT R3, R22, 0x654, R3 ;  /* 0x0000065416030816 */ /* 0x000fc80000000003 */
[----:B------:R1:W-:Y:S01]  /*5550*/  @P0 SYNCS.ARRIVE.TRANS64.RED.A1T0 RZ, [R3+URZ], RZ ;  /* 0x000000ff03ff09a7 */ /* 0x0003e2000810043f */
[----:B------:R-:W-:-:S13]  /*5560*/  PLOP3.LUT P0, PT, PT, PT, UP0, 0x80, 0x0 ;  /* 0x000000000000781c */ /* 0x000fda0003f0f008 */
[----:B-1----:R-:W-:Y:S05]  /*5570*/  @P0 BRA `(.L_x_51) ;  /* 0x0000000000040947 */ /* 0x002fea0003800000 */
[----:B------:R-:W-:Y:S01]  /*5580*/  BPT.TRAP 0x1 ;  /* 0x000000040000795c */ /* 0x000fe20000300000 */
.L_x_51:
[----:B------:R-:W-:Y:S02]  /*5590*/  SHF.L.U32 R3, R156, 0x1f, RZ ;  /* 0x0000001f9c037819 */ /* 0x000fe400000006ff */
[----:B------:R-:W-:Y:S02]  /*55a0*/  R2UR UR4, R8 ;  /* 0x00000000080472ca */ /* 0x000fe400000e0000 */
[----:B------:R-:W1:Y:S11]  /*55b0*/  SYNCS.PHASECHK.TRANS64.TRYWAIT P0, [R10+UR50+0x10], R3 ;  /* 0x000010030a0075a7 */ /* 0x000e760008000172 */
[----:B------:R-:W-:-:S04]  /*55c0*/  UIADD3 UR4, UR4, 0x7f, URZ ;  /* 0x0000007f04047890 */ /* 0x000fc8000fffe03f */
[----:B------:R-:W-:-:S04]  /*55d0*/  USHF.R.S32.HI UR5, URZ, 0x1f, UR4 ;  /* 0x0000001f3f057899 */ /* 0x000fc80008011404 */
[----:B------:R-:W-:-:S04]  /*55e0*/  ULEA.HI UR5, UR5, UR4, URZ, 0x7 ;  /* 0x0000000405057291 */ /* 0x000fc8000f8f383f */
[----:B------:R-:W-:Y:S01]  /*55f0*/  USHF.R.S32.HI UR5, URZ, 0x7, UR5 ;  /* 0x000000073f057899 */ /* 0x000fe20008011405 */
[----:B-1----:R-:W-:Y:S11]  /*5600*/  @!P0 BRA `(.L_x_53) ;  /* 0x0000009800608947 */ /* 0x002ff60003800000 */
.L_x_274:
[----:B------:R-:W-:Y:S01]  /*5610*/  UIADD3 UR40, UR5, UR40, URZ ;  /* 0x0000002805287290 */ /* 0x000fe2000fffe03f */
[----:B------:R-:W-:Y:S01]  /*5620*/  LOP3.LUT P0, RZ, R0, 0xff, RZ, 0xc0, !PT ;  /* 0x000000ff00ff7812 */ /* 0x000fe2000780c0ff */
[----:B------:R-:W-:Y:S02]  /*5630*/  UISETP.GE.U32.AND UP1, UPT, UR5, 0x3, UPT ;  /* 0x000000030500788c */ /* 0x000fe4000bf26070 */
[----:B------:R-:W-:-:S04]  /*5640*/  UISETP.GT.U32.AND UP0, UPT, UR40, 0x2, UPT ;  /* 0x000000022800788c */ /* 0x000fc8000bf04070 */
[----:B------:R-:W-:Y:S02]  /*5650*/  UISETP.LT.U32.AND UP0, UPT, UR5, 0x3, UP0 ;  /* 0x000000030500788c */ /* 0x000fe40008701070 */
[----:B------:R-:W-:Y:S02]  /*5660*/  UIMAD.WIDE.U32 UR4, UR40, -0x55555555, URZ ;  /* 0xaaaaaaab280478a5 */ /* 0x000fe4000f8e003f */
[----:B------:R-:W-:Y:S02]  /*5670*/  USEL UR6, URZ, 0x1, !UP0 ;  /* 0x000000013f067887 */ /* 0x000fe4000c000000 */
[----:B------:R-:W-:Y:S02]  /*5680*/  USHF.R.U32.HI UR4, URZ, 0x1, UR5 ;  /* 0x000000013f047899 */ /* 0x000fe40008011605 */
[----:B------:R-:W-:Y:S02]  /*5690*/  ULOP3.LUT UR41, UR41, UR6, URZ, 0x3c, !UPT ;  /* 0x0000000629297292 */ /* 0x000fe4000f8e3c3f */
[----:B------:R-:W-:-:S02]  /*56a0*/  UIMAD UR40, UR4, -0x3, UR40 ;  /* 0xfffffffd042878a4 */ /* 0x000fc4000f8e0228 */
[----:B------:R-:W-:Y:S01]  /*56b0*/  @UP1 ULOP3.LUT UR41, UR41, 0x1, UR4, 0x78, !UPT ;  /* 0x0000000129291892 */ /* 0x000fe2000f8e7804 */
[----:B------:R-:W-:Y:S11]  /*56c0*/  @!P0 BRA `(.L_x_54) ;  /* 0x00000000000c8947 */ /* 0x000ff60003800000 */
[----:B------:R-:W-:-:S04]  /*56d0*/  DEPBAR {5,4,3,2,1,0} ;  /* 0x0000003f0000791a */ /* 0x000fc80000000000 */
[----:B------:R2:W-:Y:S02]  /*56e0*/  UTMACCTL.IV [UR36] ;  /* 0x00000000240079b9 */ /* 0x0005e40008000000 */
[----:B--2---:R-:W-:Y:S01]  /*56f0*/  NOP ;  /* 0x0000000000007918 */ /* 0x004fe20000000000 */
.L_x_54:
[----:B------:R-:W-:Y:S01]  /*5700*/  UIADD3 UR4, UR47, 0x30000, URZ ;  /* 0x000300002f047890 */ /* 0x000fe2000fffe03f */
[----:B------:R-:W-:Y:S02]  /*5710*/  R2UR UR45, R16 ;  /* 0x00000000102d72ca */ /* 0x000fe400000e0000 */
[----:B------:R-:W-:Y:S01]  /*5720*/  R2UR UR46, R17 ;  /* 0x00000000112e72ca */ /* 0x000fe200000e0000 */
[----:B------:R-:W-:-:S06]  /*5730*/  ULOP3.LUT UP0, URZ, UR4, 0x3ff, URZ, 0xc0, !UPT ;  /* 0x000003ff043f7892 */ /* 0x000fcc000f80c03f */
[----:B------:R-:W-:-:S04]  /*5740*/  PLOP3.LUT P0, PT, PT, PT, UP0, 0x80, 0x0 ;  /* 0x000000000000781c */ /* 0x000fc80003f0f008 */
[----:B------:R-:W-:Y:S02]  /*5750*/  USHF.L.U32 UR45, UR45, 0x7, URZ ;  /* 0x000000072d2d7899 */ /* 0x000fe4000800063f */
[----:B------:R-:W-:-:S07]  /*5760*/  USHF.L.U32 UR46, UR46, 0x7, URZ ;  /* 0x000000072e2e7899 */ /* 0x000fce000800063f */
[----:B------:R-:W-:Y:S05]  /*5770*/  @!P0 BRA `(.L_x_55) ;  /* 0x00000000007c8947 */ /* 0x000fea0003800000 */
[----:B------:R-:W-:Y:S01]  /*5780*/  MOV R16, 0x0 ;  /* 0x0000000000107802 */ /* 0x000fe20000000f00 */
[----:B------:R-:W-:Y:S01]  /*5790*/  ULDC.64 UR4, c[0x4][0x68] ;  /* 0x01001a0000047ab9 */ /* 0x000fe20000000a00 */
[----:B------:R-:W-:Y:S01]  /*57a0*/  ULDC.64 UR6, c[0x4][0x8] ;  /* 0x0100020000067ab9 */ /* 0x000fe20000000a00 */
[----:B-1----:R-:W-:Y:S01]  /*57b0*/  IMAD.U32 R4, RZ, RZ, UR4 ;  /* 0x00000004ff047e24 */ /* 0x002fe2000f8e00ff */
[----:B------:R1:W2:Y:S01]  /*57c0*/  LDC.64 R14, c[0x4][R16] ;  /* 0x01000000100e7b82 */ /* 0x0002a20000000a00 */
[----:B------:R-:W-:Y:S01]  /*57d0*/  MOV R5, UR5 ;  /* 0x0000000500057c02 */ /* 0x000fe20008000f00 */
[----:B------:R-:W-:Y:S01]  /*57e0*/  ULDC.64 UR4, c[0x4][0x70] ;  /* 0x01001c0000047ab9 */ /* 0x000fe20000000a00 */
[----:B------:R-:W-:Y:S02]  /*57f0*/  IMAD.U32 R10, RZ, RZ, UR6 ;  /* 0x00000006ff0a7e24 */ /* 0x000fe4000f8e00ff */
[----:B------:R-:W-:Y:S02]  /*5800*/  IMAD.U32 R6, RZ, RZ, UR4 ;  /* 0x00000004ff067e24 */ /* 0x000fe4000f8e00ff */
[----:B------:R-:W-:-:S02]  /*5810*/  IMAD.U32 R7, RZ, RZ, UR5 ;  /* 0x00000005ff077e24 */ /* 0x000fc4000f8e00ff */
[----:B------:R-:W-:Y:S02]  /*5820*/  IMAD.U32 R11, RZ, RZ, UR7 ;  /* 0x00000007ff0b7e24 */ /* 0x000fe4000f8e00ff */
[----:B------:R-:W-:Y:S02]  /*5830*/  IMAD.MOV.U32 R8, RZ, RZ, 0x70 ;  /* 0x00000070ff087424 */ /* 0x000fe400078e00ff */
[----:B------:R-:W-:Y:S02]  /*5840*/  IMAD.MOV.U32 R12, RZ, RZ, 0x1 ;  /* 0x00000001ff0c7424 */ /* 0x000fe400078e00ff */
[----:B-1----:R-:W-:-:S07]  /*5850*/  IMAD.MOV.U32 R13, RZ, RZ, RZ ;  /* 0x000000ffff0d7224 */ /* 0x002fce00078e00ff */
[----:B------:R-:W-:-:S07]  /*5860*/  LEPC R20, `(.L_x_56) ;  /* 0x000000001014794e */ /* 0x000fce0000000000 */
[----:B--2---:R-:W-:Y:S05]  /*5870*/  CALL.ABS.NOINC R14 ;  /* 0x000000000e007343 */ /* 0x004fea0003c00000 */
.L_x_56:
[----:B------:R-:W1:Y:S01]  /*5880*/  LDC.64 R16, c[0x4][R16] ;  /* 0x0100000010107b82 */ /* 0x000e620000000a00 */
[----:B------:R-:W-:Y:S01]  /*5890*/  ULDC.64 UR4, c[0x4][0x68] ;  /* 0x01001a0000047ab9 */ /* 0x000fe20000000a00 */
[----:B------:R-:W-:Y:S01]  /*58a0*/  ULDC.64 UR6, c[0x4][0x8] ;  /* 0x0100020000067ab9 */ /* 0x000fe20000000a00 */
[----:B------:R-:W-:Y:S01]  /*58b0*/  IMAD.U32 R4, RZ, RZ, UR4 ;  /* 0x00000004ff047e24 */ /* 0x000fe2000f8e00ff */
        /* <DEDUP_REMOVED lines=8> */
[----:B------:R-:W-:-:S07]  /*5940*/  IMAD.MOV.U32 R13, RZ, RZ, RZ ;  /* 0x000000ffff0d7224 */ /* 0x000fce00078e00ff */
[----:B------:R-:W-:-:S07]  /*5950*/  LEPC R20, `(.L_x_55) ;  /* 0x000000001014794e */ /* 0x000fce0000000000 */
[----:B-1----:R-:W-:Y:S05]  /*5960*/  CALL.ABS.NOINC R16 ;  /* 0x0000000010007343 */ /* 0x002fea0003c00000 */
.L_x_55:
[----:B------:R-:W-:Y:S02]  /*5970*/  ULDC.64 UR4, c[0x0][0x590] ;  /* 0x0001640000047ab9 */ /* 0x000fe40000000a00 */
[----:B------:R-:W-:-:S04]  /*5980*/  ISETP.NE.U32.AND P0, PT, RZ, UR4, PT ;  /* 0x00000004ff007c0c */ /* 0x000fc8000bf05070 */
[----:B------:R-:W-:-:S13]  /*5990*/  ISETP.NE.AND.EX P0, PT, RZ, UR5, PT, P0 ;  /* 0x00000005ff007c0c */ /* 0x000fda000bf05300 */
[----:B------:R-:W-:Y:S05]  /*59a0*/  @!P0 BRA `(.L_x_57) ;  /* 0x0000000000148947 */ /* 0x000fea0003800000 */
[----:B-1----:R-:W-:-:S04]  /*59b0*/  LEA R4, P0, R18, UR4, 0x3 ;  /* 0x0000000412047c11 */ /* 0x002fc8000f8018ff */
[----:B------:R-:W-:-:S06]  /*59c0*/  LEA.HI.X R5, R18, UR5, R19, 0x3, P0 ;  /* 0x0000000512057c11 */ /* 0x000fcc00080f1c13 */
[----:B------:R-:W2:Y:S04]  /*59d0*/  LDG.E.64 R4, desc[UR38][R4.64] ;  /* 0x0000002604047981 */ /* 0x000ea8000c1e1b00 */
[----:B--2---:R1:W5:Y:S01]  /*59e0*/  LD.E R0, desc[UR38][R4.64] ;  /* 0x0000002604007980 */ /* 0x004362000c101900 */
[----:B------:R-:W-:Y:S05]  /*59f0*/  BRA `(.L_x_58) ;  /* 0x0000000000307947 */ /* 0x000fea0003800000 */
.L_x_57:
[----:B------:R-:W-:Y:S02]  /*5a00*/  ULDC.64 UR4, c[0x0][0x588] ;  /* 0x0001620000047ab9 */ /* 0x000fe40000000a00 */
[----:B------:R-:W-:-:S04]  /*5a10*/  ISETP.NE.U32.AND P0, PT, RZ, UR4, PT ;  /* 0x00000004ff007c0c */ /* 0x000fc8000bf05070 */
[----:B------:R-:W-:-:S13]  /*5a20*/  ISETP.NE.AND.EX P0, PT, RZ, UR5, PT, P0 ;  /* 0x00000005ff007c0c */ /* 0x000fda000bf05300 */
[----:B------:R-:W-:Y:S05]  /*5a30*/  @!P0 BRA `(.L_x_59) ;  /* 0x0000000000188947 */ /* 0x000fea0003800000 */
[----:B-1----:R-:W1:Y:S01]  /*5a40*/  LDC.64 R4, c[0x0][0x588] ;  /* 0x00016200ff047b82 */ /* 0x002e620000000a00 */
[----:B------:R-:W-:Y:S02]  /*5a50*/  ULDC UR4, c[0x0][0x598] ;  /* 0x0001660000047ab9 */ /* 0x000fe40000000800 */
[----:B------:R-:W-:-:S04]  /*5a60*/  IMAD R3, R18, UR4, RZ ;  /* 0x0000000412037c24 */ /* 0x000fc8000f8e02ff */
[----:B-1----:R-:W-:-:S05]  /*5a70*/  IMAD.WIDE R4, R3, 0x4, R4 ;  /* 0x0000000403047825 */ /* 0x002fca00078e0204 */
[----:B------:R2:W5:Y:S01]  /*5a80*/  LDG.E R0, desc[UR38][R4.64] ;  /* 0x0000002604007981 */ /* 0x000562000c1e1900 */
[----:B------:R-:W-:Y:S05]  /*5a90*/  BRA `(.L_x_58) ;  /* 0x0000000000087947 */ /* 0x000fea0003800000 */
.L_x_59:
[----:B------:R-:W-:Y:S02]  /*5aa0*/  ULDC UR4, c[0x0][0x580] ;  /* 0x0001600000047ab9 */ /* 0x000fe40000000800 */
[----:B------:R-:W-:-:S07]  /*5ab0*/  IMAD.U32 R0, RZ, RZ, UR4 ;  /* 0x00000004ff007e24 */ /* 0x000fce000f8e00ff */
.L_x_58:
[----:B------:R-:W-:Y:S02]  /*5ac0*/  ULDC.64 UR4, c[0x0][0x5b8] ;  /* 0x00016e0000047ab9 */ /* 0x000fe40000000a00 */
[----:B------:R-:W-:-:S04]  /*5ad0*/  ISETP.NE.U32.AND P0, PT, RZ, UR4, PT ;  /* 0x00000004ff007c0c */ /* 0x000fc8000bf05070 */
[----:B------:R-:W-:-:S13]  /*5ae0*/  ISETP.NE.AND.EX P0, PT, RZ, UR5, PT, P0 ;  /* 0x00000005ff007c0c */ /* 0x000fda000bf05300 */
[----:B------:R-:W-:Y:S05]  /*5af0*/  @!P0 BRA `(.L_x_60) ;  /* 0x0000000000148947 */ /* 0x000fea0003800000 */
[----:B-12---:R-:W-:-:S04]  /*5b00*/  LEA R4, P0, R18, UR4, 0x3 ;  /* 0x0000000412047c11 */ /* 0x006fc8000f8018ff */
[----:B------:R-:W-:-:S06]  /*5b10*/  LEA.HI.X R5, R18, UR5, R19, 0x3, P0 ;  /* 0x0000000512057c11 */ /* 0x000fcc00080f1c13 */
[----:B------:R-:W2:Y:S04]  /*5b20*/  LDG.E.64 R4, desc[UR38][R4.64] ;  /* 0x0000002604047981 */ /* 0x000ea8000c1e1b00 */
[----:B--2---:R1:W5:Y:S01]  /*5b30*/  LD.E R3, desc[UR38][R4.64] ;  /* 0x0000002604037980 */ /* 0x004362000c101900 */
[----:B------:R-:W-:Y:S05]  /*5b40*/  BRA `(.L_x_61) ;  /* 0x0000000000307947 */ /* 0x000fea0003800000 */
.L_x_60:
[----:B------:R-:W-:Y:S02]  /*5b50*/  ULDC.64 UR4, c[0x0][0x5b0] ;  /* 0x00016c0000047ab9 */ /* 0x000fe40000000a00 */
[----:B------:R-:W-:-:S04]  /*5b60*/  ISETP.NE.U32.AND P0, PT, RZ, UR4, PT ;  /* 0x00000004ff007c0c */ /* 0x000fc8000bf05070 */
[----:B------:R-:W-:-:S13]  /*5b70*/  ISETP.NE.AND.EX P0, PT, RZ, UR5, PT, P0 ;  /* 0x00000005ff007c0c */ /* 0x000fda000bf05300 */
[----:B------:R-:W-:Y:S05]  /*5b80*/  @!P0 BRA `(.L_x_62) ;  /* 0x0000000000188947 */ /* 0x000fea0003800000 */
[----:B-12---:R-:W1:Y:S01]  /*5b90*/  LDC.64 R4, c[0x0][0x5b0] ;  /* 0x00016c00ff047b82 */ /* 0x006e620000000a00 */
[----:B------:R-:W-:Y:S02]  /*5ba0*/  ULDC UR4, c[0x0][0x5c0] ;  /* 0x0001700000047ab9 */ /* 0x000fe40000000800 */
[----:B------:R-:W-:-:S04]  /*5bb0*/  IMAD R3, R18, UR4, RZ ;  /* 0x0000000412037c24 */ /* 0x000fc8000f8e02ff */
[----:B-1----:R-:W-:-:S05]  /*5bc0*/  IMAD.WIDE R4, R3, 0x4, R4 ;  /* 0x0000000403047825 */ /* 0x002fca00078e0204 */
[----:B------:R2:W5:Y:S01]  /*5bd0*/  LDG.E R3, desc[UR38][R4.64] ;  /* 0x0000002604037981 */ /* 0x000562000c1e1900 */
[----:B------:R-:W-:Y:S05]  /*5be0*/  BRA `(.L_x_61) ;  /* 0x0000000000087947 */ /* 0x000fea0003800000 */
.L_x_62:
[----:B------:R-:W-:Y:S02]  /*5bf0*/  ULDC UR4, c[0x0][0x5a8] ;  /* 0x00016a0000047ab9 */ /* 0x000fe40000000800 */
[----:B-1----:R-:W-:-:S07]  /*5c00*/  MOV R3, UR4 ;  /* 0x0000000400037c02 */ /* 0x002fce0008000f00 */
.L_x_61:
[----:B------:R-:W-:Y:S01]  /*5c10*/  ISETP.GT.U32.AND P0, PT, R153, 0x3e, PT ;  /* 0x0000003e9900780c */ /* 0x000fe20003f04070 */
[----:B------:R-:W-:Y:S01]  /*5c20*/  BSSY B0, `(.L_x_63) ;  /* 0x0000007000007945 */ /* 0x000fe20003800000 */
[----:B------:R-:W-:-:S11]  /*5c30*/  PRMT R8, RZ, 0x7610, R8 ;  /* 0x00007610ff087816 */ /* 0x000fd60000000008 */
[----:B------:R-:W-:Y:S05]  /*5c40*/  @P0 BRA `(.L_x_64) ;  /* 0x0000000000100947 */ /* 0x000fea0003800000 */
[----:B------:R-:W-:-:S03]  /*5c50*/  UMOV UR4, 0xffffffff ;  /* 0xffffffff00047882 */ /* 0x000fc60000000000 */
[----:B------:R-:W-:Y:S05]  /*5c60*/  BRA.DIV UR4, `(.L_x_65) ;  /* 0x0000009204e47947 */ /* 0x000fea000b800000 */
[----:B------:R-:W-:-:S13]  /*5c70*/  ELECT P6, URZ, PT ;  /* 0x00000000003f782f */ /* 0x000fda00038c0000 */
.L_x_276:
[----:B------:R-:W-:-:S07]  /*5c80*/  SEL R8, RZ, 0x1, !P6 ;  /* 0x00000001ff087807 */ /* 0x000fce0007000000 */
.L_x_64:
[----:B------:R-:W-:Y:S05]  /*5c90*/  BSYNC B0 ;  /* 0x0000000000007941 */ /* 0x000fea0003800000 */
.L_x_63:
[----:B-12---:R-:W-:-:S05]  /*5ca0*/  IMAD.U32 R4, RZ, RZ, UR55 ;  /* 0x00000037ff047e24 */ /* 0x006fca000f8e00ff */
[----:B------:R-:W-:-:S13]  /*5cb0*/  ISETP.NE.AND P0, PT, R4, 0x3, PT ;  /* 0x000000030400780c */ /* 0x000fda0003f05270 */
[----:B------:R-:W-:Y:S05]  /*5cc0*/  @!P0 BRA `(.L_x_66) ;  /* 0x0000000000048947 */ /* 0x000fea0003800000 */
[----:B------:R-:W-:Y:S01]  /*5cd0*/  BPT.TRAP 0x1 ;  /* 0x000000040000795c */ /* 0x000fe20000300000 */
.L_x_66:
[----:B------:R-:W-:Y:S01]  /*5ce0*/  SHF.L.U32 R16, RZ, 0x1f, RZ ;  /* 0x0000001fff107819 */ /* 0x000fe200000006ff */
[----:B------:R-:W-:Y:S01]  /*5cf0*/  IMAD.MOV.U32 R4, RZ, RZ, RZ ;  /* 0x000000ffff047224 */ /* 0x000fe200078e00ff */
[----:B-----5:R-:W-:Y:S02]  /*5d00*/  FSETP.NEU.AND P1, PT, R0, RZ, PT ;  /* 0x000000ff0000720b */ /* 0x020fe40003f2d000 */
[----:B------:R-:W1:Y:S11]  /*5d10*/  SYNCS.PHASECHK.TRANS64.TRYWAIT P2, [UR47+0x344b0], R16 ;  /* 0x0344b010ff0075a7 */ /* 0x000e76000804016f */
[----:B------:R-:W-:Y:S01]  /*5d20*/  @P1 LEA R12, R152, UR47, 0x1 ;  /* 0x0000002f980c1c11 */ /* 0x000fe2000f8e08ff */
[----:B-1----:R-:W-:Y:S06]  /*5d30*/  @!P2 BRA `(.L_x_67) ;  /* 0x0000009000c8a947 */ /* 0x002fec0003800000 */
.L_x_277:
[----:B------:R-:W-:Y:S05]  /*5d40*/  @P1 WARPSYNC.ALL ;  /* 0x0000000000001948 */ /* 0x000fea0003800000 */
[----:B-1----:R-:W1:Y:S01]  /*5d50*/  @P1 LDSM.16.MT88.4 R4, [R12+0x30000] ;  /* 0x030000000c04183b */ /* 0x002e620000004200 */
[----:B------:R-:W-:Y:S01]  /*5d60*/  PRMT R8, R8, 0x9910, RZ ;  /* 0x0000991008087816 */ /* 0x000fe200000000ff */
[----:B------:R-:W-:Y:S01]  /*5d70*/  BSSY B0, `(.L_x_68) ;  /* 0x000000d000007945 */ /* 0x000fe20003800000 */
[-C--:B------:R-:W-:Y:S01]  /*5d80*/  FMUL R88, R88, R3.reuse ;  /* 0x0000000358587220 */ /* 0x080fe20000400000 */
[-C--:B------:R-:W-:Y:S01]  /*5d90*/  FMUL R14, R89, R3.reuse ;  /* 0x00000003590e7220 */ /* 0x080fe20000400000 */
[----:B------:R-:W-:Y:S01]  /*5da0*/  ISETP.NE.AND P2, PT, R8, RZ, PT ;  /* 0x000000ff0800720c */ /* 0x000fe20003f45270 */
[----:B------:R-:W-:Y:S01]  /*5db0*/  FMUL R90, R90, R3 ;  /* 0x000000035a5a7220 */ /* 0x000fe20000400000 */
[----:B------:R2:W3:Y:S01]  /*5dc0*/  @P1 LDSM.16.MT88.4 R8, [R12+0x30800] ;  /* 0x030800000c08183b */ /* 0x0004e20000004200 */
[----:B-1----:R-:W-:-:S02]  /*5dd0*/  HADD2.F32 R13, -RZ, R4.H0_H0 ;  /* 0x20000004ff0d7230 */ /* 0x002fc40000004100 */
[----:B------:R-:W-:Y:S01]  /*5de0*/  HADD2.F32 R15, -RZ, R4.H1_H1 ;  /* 0x30000004ff0f7230 */ /* 0x000fe20000004100 */
[----:B--2---:R-:W-:Y:S07]  /*5df0*/  @P1 BRA `(.L_x_69) ;  /* 0x0000000000101947 */ /* 0x004fee0003800000 */
[----:B------:R-:W-:Y:S01]  /*5e00*/  IMAD.MOV.U32 R5, RZ, RZ, RZ ;  /* 0x000000ffff057224 */ /* 0x000fe200078e00ff */
[----:B------:R-:W-:Y:S02]  /*5e10*/  CS2R R6, SRZ ;  /* 0x0000000000067805 */ /* 0x000fe4000001ff00 */
[----:B---3--:R-:W-:Y:S02]  /*5e20*/  CS2R R8, SRZ ;  /* 0x0000000000087805 */ /* 0x008fe4000001ff00 */
[----:B------:R-:W-:-:S07]  /*5e30*/  CS2R R10, SRZ ;  /* 0x00000000000a7805 */ /* 0x000fce000001ff00 */
.L_x_69:
[----:B------:R-:W-:Y:S05]  /*5e40*/  BSYNC B0 ;  /* 0x0000000000007941 */ /* 0x000fea0003800000 */
.L_x_68:
[--C-:B------:R-:W-:Y:S02]  /*5e50*/  HADD2.F32 R17, -RZ, R5.reuse.H0_H0 ;  /* 0x20000005ff117230 */ /* 0x100fe40000004100 */
[----:B------:R-:W-:Y:S01]  /*5e60*/  FMUL R18, R91, R3 ;  /* 0x000000035b127220 */ /* 0x000fe20000400000 */
[----:B------:R-:W-:Y:S02]  /*5e70*/  HADD2.F32 R19, -RZ, R5.H1_H1 ;  /* 0x30000005ff137230 */ /* 0x000fe40000004100 */
[-C--:B------:R-:W-:Y:S01]  /*5e80*/  FFMA R12, R13, R0.reuse, R88 ;  /* 0x000000000d0c7223 */ /* 0x080fe20000000058 */
[-C--:B------:R-:W-:Y:S01]  /*5e90*/  FFMA R21, R15, R0.reuse, R14 ;  /* 0x000000000f157223 */ /* 0x080fe2000000000e */
[-C--:B------:R-:W-:Y:S01]  /*5ea0*/  FFMA R90, R17, R0.reuse, R90 ;  /* 0x00000000115a7223 */ /* 0x080fe2000000005a */
[--C-:B------:R-:W-:Y:S02]  /*5eb0*/  HADD2.F32 R13, -RZ, R6.reuse.H0_H0 ;  /* 0x20000006ff0d7230 */ /* 0x100fe40000004100 */
[----:B------:R-:W-:Y:S01]  /*5ec0*/  FFMA R89, R19, R0, R18 ;  /* 0x0000000013597223 */ /* 0x000fe20000000012 */
[----:B------:R-:W-:-:S02]  /*5ed0*/  HADD2.F32 R15, -RZ, R6.H1_H1 ;  /* 0x30000006ff0f7230 */ /* 0x000fc40000004100 */
[-C--:B------:R-:W-:Y:S01]  /*5ee0*/  FMUL R92, R92, R3.reuse ;  /* 0x000000035c5c7220 */ /* 0x080fe20000400000 */
[-C--:B------:R-:W-:Y:S01]  /*5ef0*/  FMUL R18, R93, R3.reuse ;  /* 0x000000035d127220 */ /* 0x080fe20000400000 */
[--C-:B------:R-:W-:Y:S02]  /*5f00*/  HADD2.F32 R17, -RZ, R7.reuse.H0_H0 ;  /* 0x20000007ff117230 */ /* 0x100fe40000004100 */
[-C--:B------:R-:W-:Y:S01]  /*5f10*/  FMUL R94, R94, R3.reuse ;  /* 0x000000035e5e7220 */ /* 0x080fe20000400000 */
[----:B------:R-:W-:Y:S02]  /*5f20*/  HADD2.F32 R19, -RZ, R7.H1_H1 ;  /* 0x30000007ff137230 */ /* 0x000fe40000004100 */
[----:B------:R-:W-:Y:S01]  /*5f30*/  FMUL R20, R95, R3 ;  /* 0x000000035f147220 */ /* 0x000fe20000400000 */
[-C--:B------:R-:W-:Y:S01]  /*5f40*/  FFMA R14, R13, R0.reuse, R92 ;  /* 0x000000000d0e7223 */ /* 0x080fe2000000005c */
[-C--:B------:R-:W-:Y:S01]  /*5f50*/  FFMA R91, R15, R0.reuse, R18 ;  /* 0x000000000f5b7223 */ /* 0x080fe20000000012 */
[-C--:B------:R-:W-:Y:S01]  /*5f60*/  FFMA R94, R17, R0.reuse, R94 ;  /* 0x00000000115e7223 */ /* 0x080fe2000000005e */
[----:B------:R-:W-:Y:S01]  /*5f70*/  FFMA R93, R19, R0, R20 ;  /* 0x00000000135d7223 */ /* 0x000fe20000000014 */
[----:B---3--:R-:W-:-:S02]  /*5f80*/  HADD2.F32 R13, -RZ, R8.H0_H0 ;  /* 0x20000008ff0d7230 */ /* 0x008fc40000004100 */
[-C--:B------:R-:W-:Y:S01]  /*5f90*/  FMUL R96, R96, R3.reuse ;  /* 0x0000000360607220 */ /* 0x080fe20000400000 */
[----:B------:R-:W-:Y:S02]  /*5fa0*/  HADD2.F32 R15, -RZ, R8.H1_H1 ;  /* 0x30000008ff0f7230 */ /* 0x000fe40000004100 */
        /* <DEDUP_REMOVED lines=9> */
[----:B------:R-:W-:-:S02]  /*6040*/  HADD2.F32 R13, -RZ, R10.H0_H0 ;  /* 0x2000000aff0d7230 */ /* 0x000fc40000004100 */
        /* <DEDUP_REMOVED lines=11> */
[----:B------:R-:W-:Y:S01]  /*6100*/  F2FP.F16.F32.PACK_AB R97, R97, R98 ;  /* 0x000000626161723e */ /* 0x000fe200000000ff */
[----:B------:R-:W-:Y:S05]  /*6110*/  WARPSYNC.ALL ;  /* 0x0000000000007948 */ /* 0x000fea0003800000 */
[----:B------:R-:W-:Y:S01]  /*6120*/  F2FP.F16.F32.PACK_AB R98, R99, R100 ;  /* 0x000000646362723e */ /* 0x000fe200000000ff */
[----:B------:R-:W-:Y:S01]  /*6130*/  BSSY B0, `(.L_x_70) ;  /* 0x0000016000007945 */ /* 0x000fe20003800000 */
[----:B------:R-:W-:-:S02]  /*6140*/  F2FP.F16.F32.PACK_AB R99, R20, R17 ;  /* 0x000000111463723e */ /* 0x000fc400000000ff */
[----:B------:R-:W-:Y:S02]  /*6150*/  F2FP.F16.F32.PACK_AB R12, R21, R12 ;  /* 0x0000000c150c723e */ /* 0x000fe400000000ff */
[----:B------:R-:W-:Y:S02]  /*6160*/  F2FP.F16.F32.PACK_AB R13, R89, R90 ;  /* 0x0000005a590d723e */ /* 0x000fe400000000ff */
[----:B------:R-:W-:Y:S02]  /*6170*/  F2FP.F16.F32.PACK_AB R14, R91, R14 ;  /* 0x0000000e5b0e723e */ /* 0x000fe400000000ff */
[----:B------:R-:W-:Y:S02]  /*6180*/  F2FP.F16.F32.PACK_AB R15, R93, R94 ;  /* 0x0000005e5d0f723e */ /* 0x000fe400000000ff */
[----:B------:R-:W-:Y:S02]  /*6190*/  LEA R17, R152, UR47, 0x1 ;  /* 0x0000002f98117c11 */ /* 0x000fe4000f8e08ff */
[----:B------:R-:W-:-:S03]  /*61a0*/  F2FP.F16.F32.PACK_AB R96, R95, R96 ;  /* 0x000000605f60723e */ /* 0x000fc600000000ff */
[----:B------:R1:W-:Y:S04]  /*61b0*/  STSM.16.MT88.4 [R17+0x30000], R12 ;  /* 0x0300000c11007844 */ /* 0x0003e80000004200 */
[----:B------:R1:W-:Y:S01]  /*61c0*/  STSM.16.MT88.4 [R17+0x30800], R96 ;  /* 0x0308006011007844 */ /* 0x0003e20000004200 */
[----:B------:R-:W-:Y:S01]  /*61d0*/  @!PT LDS RZ, [RZ] ;  /* 0x00000000fffff984 */ /* 0x000fe20000000800 */
[----:B------:R-:W-:Y:S01]  /*61e0*/  @!PT LDS RZ, [RZ] ;  /* 0x00000000fffff984 */ /* 0x000fe20000000800 */
[----:B------:R-:W-:Y:S01]  /*61f0*/  @!PT LDS RZ, [RZ] ;  /* 0x00000000fffff984 */ /* 0x000fe20000000800 */
[----:B------:R-:W-:Y:S01]  /*6200*/  @!PT LDS RZ, [RZ] ;  /* 0x00000000fffff984 */ /* 0x000fe20000000800 */
[----:B------:R2:W-:Y:S06]  /*6210*/  MEMBAR.ALL.CTA ;  /* 0x0000000000007992 */ /* 0x0005ec0000008000 */
[----:B--2---:R-:W2:Y:S02]  /*6220*/  FENCE.VIEW.ASYNC.S ;  /* 0x00000000000073c6 */ /* 0x004ea40000000000 */
[----:B--2---:R-:W-:Y:S06]  /*6230*/  BAR.SYNC.DEFER_BLOCKING 0x1, 0x80 ;  /* 0x0042000000007b1d */ /* 0x004fec0000010000 */
[----:B------:R-:W-:Y:S05]  /*6240*/  @!P2 BRA `(.L_x_71) ;  /* 0x000000000010a947 */ /* 0x000fea0003800000 */
[----:B------:R-:W-:-:S09]  /*6250*/  UIADD3 UR44, UR47, 0x30000, URZ ;  /* 0x000300002f2c7890 */ /* 0x000fd2000fffe03f */
[----:B------:R2:W-:Y:S01]  /*6260*/  UTMASTG.2D [UR44], [UR36] ;  /* 0x0000002c240073b5 */ /* 0x0005e20008008000 */
[----:B------:R0:W-:Y:S01]  /*6270*/  UTMACMDFLUSH ;  /* 0x00000000000079b7 */ /* 0x0001e20000000000 */
[----:B--2---:R-:W-:-:S04]  /*6280*/  DEPBAR.LE SB0, 0x1 ;  /* 0x000080400000791a */ /* 0x004fc80000000000 */
.L_x_71:
[----:B------:R-:W-:Y:S05]  /*6290*/  BSYNC B0 ;  /* 0x0000000000007941 */ /* 0x000fea0003800000 */
.L_x_70:
[----:B------:R-:W-:Y:S06]  /*62a0*/  BAR.SYNC.DEFER_BLOCKING 0x1, 0x80 ;  /* 0x0042000000007b1d */ /* 0x000fec0000010000 */
[----:B------:R-:W-:Y:S05]  /*62b0*/  @!P0 BRA `(.L_x_72) ;  /* 0x0000000000048947 */ /* 0x000fea0003800000 */
[----:B------:R-:W-:Y:S01]  /*62c0*/  BPT.TRAP 0x1 ;  /* 0x000000040000795c */ /* 0x000fe20000300000 */
.L_x_72:
[----:B------:R-:W2:Y:S02]  /*62d0*/  SYNCS.PHASECHK.TRANS64.TRYWAIT P3, [UR47+0x344b8], R16 ;  /* 0x0344b810ff0075a7 */ /* 0x000ea4000806016f */
[----:B--2---:R-:W-:Y:S05]  /*62e0*/  @!P3 BRA `(.L_x_73) ;  /* 0x0000008c0074b947 */ /* 0x004fea0003800000 */
.L_x_278:
[----:B------:R-:W-:Y:S05]  /*62f0*/  @P1 WARPSYNC.ALL ;  /* 0x0000000000001948 */ /* 0x000fea0003800000 */
[----:B------:R-:W2:Y:S01]  /*6300*/  @P1 LDSM.16.MT88.4 R4, [R17+0x31000] ;  /* 0x031000001104183b */ /* 0x000ea20000004200 */
[-C--:B-1----:R-:W-:Y:S01]  /*6310*/  FMUL R13, R24, R3.reuse ;  /* 0x00000003180d7220 */ /* 0x082fe20000400000 */
[-C--:B------:R-:W-:Y:S01]  /*6320*/  FMUL R25, R25, R3.reuse ;  /* 0x0000000319197220 */ /* 0x080fe20000400000 */
[-C--:B------:R-:W-:Y:S01]  /*6330*/  FMUL R15, R26, R3.reuse ;  /* 0x000000031a0f7220 */ /* 0x080fe20000400000 */
[----:B------:R-:W1:Y:S01]  /*6340*/  @P1 LDSM.16.MT88.4 R8, [R17+0x31800] ;  /* 0x031800001108183b */ /* 0x000e620000004200 */
[-C--:B------:R-:W-:Y:S01]  /*6350*/  FMUL R27, R27, R3.reuse ;  /* 0x000000031b1b7220 */ /* 0x080fe20000400000 */
[-C--:B------:R-:W-:Y:S01]  /*6360*/  FMUL R19, R28, R3.reuse ;  /* 0x000000031c137220 */ /* 0x080fe20000400000 */
[-C--:B------:R-:W-:Y:S01]  /*6370*/  FMUL R29, R29, R3.reuse ;  /* 0x000000031d1d7220 */ /* 0x080fe20000400000 */
[-C--:B------:R-:W-:Y:S01]  /*6380*/  FMUL R21, R30, R3.reuse ;  /* 0x000000031e157220 */ /* 0x080fe20000400000 */
[-C--:B------:R-:W-:Y:S01]  /*6390*/  FMUL R31, R31, R3.reuse ;  /* 0x000000031f1f7220 */ /* 0x080fe20000400000 */
[-C--:B------:R-:W-:Y:S01]  /*63a0*/  FMUL R33, R33, R3.reuse ;  /* 0x0000000321217220 */ /* 0x080fe20000400000 */
[-C--:B------:R-:W-:Y:S01]  /*63b0*/  FMUL R35, R35, R3.reuse ;  /* 0x0000000323237220 */ /* 0x080fe20000400000 */
[-C--:B------:R-:W-:Y:S01]  /*63c0*/  FMUL R37, R37, R3.reuse ;  /* 0x0000000325257220 */ /* 0x080fe20000400000 */
[----:B------:R-:W-:Y:S01]  /*63d0*/  FMUL R39, R39, R3 ;  /* 0x0000000327277220 */ /* 0x000fe20000400000 */
[----:B------:R-:W-:Y:S05]  /*63e0*/  WARPSYNC.ALL ;  /* 0x0000000000007948 */ /* 0x000fea0003800000 */
[----:B------:R-:W-:Y:S01]  /*63f0*/  BSSY B0, `(.L_x_74) ;  /* 0x000003d000007945 */ /* 0x000fe20003800000 */
[----:B--2---:R-:W-:-:S02]  /*6400*/  HADD2.F32 R12, -RZ, R4.H0_H0 ;  /* 0x20000004ff0c7230 */ /* 0x004fc40000004100 */
[----:B------:R-:W-:Y:S02]  /*6410*/  HADD2.F32 R14, -RZ, R4.H1_H1 ;  /* 0x30000004ff0e7230 */ /* 0x000fe40000004100 */
[--C-:B------:R-:W-:Y:S02]  /*6420*/  HADD2.F32 R18, -RZ, R5.reuse.H0_H0 ;  /* 0x20000005ff127230 */ /* 0x100fe40000004100 */
[-C--:B------:R-:W-:Y:S01]  /*6430*/  FFMA R13, R12, R0.reuse, R13 ;  /* 0x000000000c0d7223 */ /* 0x080fe2000000000d */
[----:B------:R-:W-:Y:S02]  /*6440*/  HADD2.F32 R20, -RZ, R5.H1_H1 ;  /* 0x30000005ff147230 */ /* 0x000fe40000004100 */
[-C--:B------:R-:W-:Y:S01]  /*6450*/  FFMA R12, R14, R0.reuse, R25 ;  /* 0x000000000e0c7223 */ /* 0x080fe20000000019 */
[----:B------:R-:W-:Y:S02]  /*6460*/  HADD2.F32 R24, -RZ, R7.H0_H0 ;  /* 0x20000007ff187230 */ /* 0x000fe40000004100 */
[----:B------:R-:W-:Y:S01]  /*6470*/  FFMA R15, R18, R0, R15 ;  /* 0x00000000120f7223 */ /* 0x000fe2000000000f */
[----:B------:R-:W-:-:S02]  /*6480*/  HADD2.F32 R18, -RZ, R6.H0_H0 ;  /* 0x20000006ff127230 */ /* 0x000fc40000004100 */
[-C--:B------:R-:W-:Y:S01]  /*6490*/  FFMA R14, R20, R0.reuse, R27 ;  /* 0x00000000140e7223 */ /* 0x080fe2000000001b */
[----:B------:R-:W-:Y:S02]  /*64a0*/  HADD2.F32 R20, -RZ, R6.H1_H1 ;  /* 0x30000006ff147230 */ /* 0x000fe40000004100 */
[-C--:B------:R-:W-:Y:S01]  /*64b0*/  FFMA R21, R24, R0.reuse, R21 ;  /* 0x0000000018157223 */ /* 0x080fe20000000015 */
[----:B------:R-:W-:Y:S02]  /*64c0*/  HADD2.F32 R26, -RZ, R7.H1_H1 ;  /* 0x30000007ff1a7230 */ /* 0x000fe40000004100 */
[-C--:B------:R-:W-:Y:S01]  /*64d0*/  FFMA R19, R18, R0.reuse, R19 ;  /* 0x0000000012137223 */ /* 0x080fe20000000013 */
[--C-:B-1----:R-:W-:Y:S02]  /*64e0*/  HADD2.F32 R24, -RZ, R8.reuse.H0_H0 ;  /* 0x20000008ff187230 */ /* 0x102fe40000004100 */
[-C--:B------:R-:W-:Y:S01]  /*64f0*/  FFMA R18, R20, R0.reuse, R29 ;  /* 0x0000000014127223 */ /* 0x080fe2000000001d */
[----:B------:R-:W-:Y:S01]  /*6500*/  FMUL R25, R32, R3 ;  /* 0x0000000320197220 */ /* 0x000fe20000400000 */
[----:B------:R-:W-:Y:S01]  /*6510*/  FFMA R20, R26, R0, R31 ;  /* 0x000000001a147223 */ /* 0x000fe2000000001f */
[----:B------:R-:W-:-:S02]  /*6520*/  HADD2.F32 R26, -RZ, R8.H1_H1 ;  /* 0x30000008ff1a7230 */ /* 0x000fc40000004100 */
[-C--:B------:R-:W-:Y:S01]  /*6530*/  FMUL R27, R34, R3.reuse ;  /* 0x00000003221b7220 */ /* 0x080fe20000400000 */
[--C-:B------:R-:W-:Y:S02]  /*6540*/  HADD2.F32 R28, -RZ, R9.reuse.H0_H0 ;  /* 0x20000009ff1c7230 */ /* 0x100fe40000004100 */
[-C--:B------:R-:W-:Y:S01]  /*6550*/  FFMA R25, R24, R0.reuse, R25 ;  /* 0x0000000018197223 */ /* 0x080fe20000000019 */
[----:B------:R-:W-:Y:S02]  /*6560*/  HADD2.F32 R30, -RZ, R9.H1_H1 ;  /* 0x30000009ff1e7230 */ /* 0x000fe40000004100 */
[-C--:B------:R-:W-:Y:S01]  /*6570*/  FFMA R24, R26, R0.reuse, R33 ;  /* 0x000000001a187223 */ /* 0x080fe20000000021 */
[----:B------:R-:W-:Y:S01]  /*6580*/  FMUL R29, R36, R3 ;  /* 0x00000003241d7220 */ /* 0x000fe20000400000 */
[-C--:B------:R-:W-:Y:S01]  /*6590*/  FFMA R27, R28, R0.reuse, R27 ;  /* 0x000000001c1b7223 */ /* 0x080fe2000000001b */
[--C-:B------:R-:W-:Y:S02]  /*65a0*/  HADD2.F32 R28, -RZ, R10.reuse.H0_H0 ;  /* 0x2000000aff1c7230 */ /* 0x100fe40000004100 */
[----:B------:R-:W-:Y:S01]  /*65b0*/  FFMA R26, R30, R0, R35 ;  /* 0x000000001e1a7223 */ /* 0x000fe20000000023 */
[----:B------:R-:W-:-:S02]  /*65c0*/  HADD2.F32 R30, -RZ, R10.H1_H1 ;  /* 0x3000000aff1e7230 */ /* 0x000fc40000004100 */
[----:B------:R-:W-:Y:S01]  /*65d0*/  FMUL R31, R38, R3 ;  /* 0x00000003261f7220 */ /* 0x000fe20000400000 */
[--C-:B------:R-:W-:Y:S02]  /*65e0*/  HADD2.F32 R32, -RZ, R11.reuse.H0_H0 ;  /* 0x2000000bff207230 */ /* 0x100fe40000004100 */
[-C--:B------:R-:W-:Y:S01]  /*65f0*/  FFMA R29, R28, R0.reuse, R29 ;  /* 0x000000001c1d7223 */ /* 0x080fe2000000001d */
[----:B------:R-:W-:Y:S02]  /*6600*/  HADD2.F32 R34, -RZ, R11.H1_H1 ;  /* 0x3000000bff227230 */ /* 0x000fe40000004100 */
[-C--:B------:R-:W-:Y:S01]  /*6610*/  FFMA R28, R30, R0.reuse, R37 ;  /* 0x000000001e1c7223 */ /* 0x080fe20000000025 */
[----:B------:R-:W-:Y:S01]  /*6620*/  F2FP.F16.F32.PACK_AB R12, R12, R13 ;  /* 0x0000000d0c0c723e */ /* 0x000fe200000000ff */
[-C--:B------:R-:W-:Y:S01]  /*6630*/  FFMA R31, R32, R0.reuse, R31 ;  /* 0x00000000201f7223 */ /* 0x080fe2000000001f */
[----:B------:R-:W-:Y:S01]  /*6640*/  F2FP.F16.F32.PACK_AB R13, R14, R15 ;  /* 0x0000000f0e0d723e */ /* 0x000fe200000000ff */
[----:B------:R-:W-:Y:S01]  /*6650*/  FFMA R30, R34, R0, R39 ;  /* 0x00000000221e7223 */ /* 0x000fe20000000027 */
[----:B------:R-:W-:-:S02]  /*6660*/  F2FP.F16.F32.PACK_AB R24, R24, R25 ;  /* 0x000000191818723e */ /* 0x000fc400000000ff */
[----:B------:R-:W-:Y:S02]  /*6670*/  F2FP.F16.F32.PACK_AB R14, R18, R19 ;  /* 0x00000013120e723e */ /* 0x000fe400000000ff */
[----:B------:R-:W-:Y:S02]  /*6680*/  F2FP.F16.F32.PACK_AB R15, R20, R21 ;  /* 0x00000015140f723e */ /* 0x000fe400000000ff */
[----:B------:R-:W-:Y:S02]  /*6690*/  F2FP.F16.F32.PACK_AB R25, R26, R27 ;  /* 0x0000001b1a19723e */ /* 0x000fe400000000ff */
[----:B------:R-:W-:Y:S01]  /*66a0*/  F2FP.F16.F32.PACK_AB R26, R28, R29 ;  /* 0x0000001d1c1a723e */ /* 0x000fe200000000ff */
[----:B------:R1:W-:Y:S01]  /*66b0*/  STSM.16.MT88.4 [R17+0x31000], R12 ;  /* 0x0310000c11007844 */ /* 0x0003e20000004200 */
[----:B------:R-:W-:-:S05]  /*66c0*/  F2FP.F16.F32.PACK_AB R27, R30, R31 ;  /* 0x0000001f1e1b723e */ /* 0x000fca00000000ff */
        /* <DEDUP_REMOVED lines=9> */
[----:B------:R-:W-:Y:S02]  /*6760*/  UIADD3 UR5, UR45, 0x40, URZ ;  /* 0x000000402d057890 */ /* 0x000fe4000fffe03f */
[----:B------:R-:W-:Y:S01]  /*6770*/  UIADD3 UR4, UR47, 0x31000, URZ ;  /* 0x000310002f047890 */ /* 0x000fe2000fffe03f */
[----:B------:R-:W-:-:S08]  /*6780*/  UMOV UR6, UR46 ;  /* 0x0000002e00067c82 */ /* 0x000fd00008000000 */
[----:B------:R2:W-:Y:S01]  /*6790*/  UTMASTG.2D [UR4], [UR36] ;  /* 0x00000004240073b5 */ /* 0x0005e20008008000 */
[----:B------:R0:W-:Y:S01]  /*67a0*/  UTMACMDFLUSH ;  /* 0x00000000000079b7 */ /* 0x0001e20000000000 */
[----:B--2---:R-:W-:-:S04]  /*67b0*/  DEPBAR.LE SB0, 0x1 ;  /* 0x000080400000791a */ /* 0x004fc80000000000 */
.L_x_75:
[----:B------:R-:W-:Y:S05]  /*67c0*/  BSYNC B0 ;  /* 0x0000000000007941 */ /* 0x000fea0003800000 */
.L_x_74:
[----:B------:R-:W-:Y:S06]  /*67d0*/  BAR.SYNC.DEFER_BLOCKING 0x1, 0x80 ;  /* 0x0042000000007b1d */ /* 0x000fec0000010000 */
[----:B------:R-:W-:Y:S05]  /*67e0*/  @!P0 BRA `(.L_x_76) ;  /* 0x0000000000048947 */ /* 0x000fea0003800000 */
[----:B------:R-:W-:Y:S01]  /*67f0*/  BPT.TRAP 0x1 ;  /* 0x000000040000795c */ /* 0x000fe20000300000 */
.L_x_76:
[----:B------:R-:W-:-:S04]  /*6800*/  UIADD3 UR4, UR47, 0x344d0, URZ ;  /* 0x000344d02f047890 */ /* 0x000fc8000fffe03f */
[----:B------:R-:W-:-:S09]  /*6810*/  UPRMT UR8, UR57, 0x654, UR4 ;  /* 0x0000065439087896 */ /* 0x000fd20008000004 */
[----:B------:R-:W-:Y:S01]  /*6820*/  SYNCS.ARRIVE.TRANS64.RED.A1T0 RZ, [UR8], RZ ;  /* 0x000000ffffff79a7 */ /* 0x000fe20008100408 */
[----:B------:R-:W-:Y:S05]  /*6830*/  @!P0 BRA `(.L_x_77) ;  /* 0x0000000000048947 */ /* 0x000fea0003800000 */
[----:B------:R-:W-:Y:S01]  /*6840*/  BPT.TRAP 0x1 ;  /* 0x000000040000795c */ /* 0x000fe20000300000 */
.L_x_77:
[----:B------:R-:W2:Y:S02]  /*6850*/  SYNCS.PHASECHK.TRANS64.TRYWAIT P3, [UR47+0x344c0], R16 ;  /* 0x0344c010ff0075a7 */ /* 0x000ea4000806016f */
[----:B--2---:R-:W-:Y:S05]  /*6860*/  @!P3 BRA `(.L_x_78) ;  /* 0x00000088002cb947 */ /* 0x004fea0003800000 */
.L_x_279:
        /* <DEDUP_REMOVED lines=35> */
[----:B-1----:R-:W-:Y:S02]  /*6aa0*/  HADD2.F32 R24, -RZ, R8.H0_H0 ;  /* 0x20000008ff187230 */ /* 0x002fe40000004100 */
[----:B------:R-:W-:Y:S01]  /*6ab0*/  FFMA R18, R20, R0, R109 ;  /* 0x0000000014127223 */ /* 0x000fe2000000006d */
[----:B------:R-:W-:-:S02]  /*6ac0*/  HADD2.F32 R28, -RZ, R9.H0_H0 ;  /* 0x20000009ff1c7230 */ /* 0x000fc40000004100 */
[-C--:B------:R-:W-:Y:S01]  /*6ad0*/  FFMA R20, R26, R0.reuse, R111 ;  /* 0x000000001a147223 */ /* 0x080fe2000000006f */
[----:B------:R-:W-:Y:S02]  /*6ae0*/  HADD2.F32 R26, -RZ, R8.H1_H1 ;  /* 0x30000008ff1a7230 */ /* 0x000fe40000004100 */
        /* <DEDUP_REMOVED lines=37> */
.L_x_80:
[----:B------:R-:W-:Y:S05]  /*6d40*/  BSYNC B0 ;  /* 0x0000000000007941 */ /* 0x000fea0003800000 */
.L_x_79:
[----:B------:R-:W-:Y:S06]  /*6d50*/  BAR.SYNC.DEFER_BLOCKING 0x1, 0x80 ;  /* 0x0042000000007b1d */ /* 0x000fec0000010000 */
[----:B------:R-:W-:Y:S05]  /*6d60*/  @!P0 BRA `(.L_x_81) ;  /* 0x0000000000048947 */ /* 0x000fea0003800000 */
[----:B------:R-:W-:Y:S01]  /*6d70*/  BPT.TRAP 0x1 ;  /* 0x000000040000795c */ /* 0x000fe20000300000 */
.L_x_81:
[----:B------:R-:W-:-:S04]  /*6d80*/  UIADD3 UR4, UR47, 0x344d8, URZ ;  /* 0x000344d82f047890 */ /* 0x000fc8000fffe03f */
[----:B------:R-:W-:-:S09]  /*6d90*/  UPRMT UR9, UR57, 0x654, UR4 ;  /* 0x0000065439097896 */ /* 0x000fd20008000004 */
[----:B------:R-:W-:Y:S01]  /*6da0*/  SYNCS.ARRIVE.TRANS64.RED.A1T0 RZ, [UR9], RZ ;  /* 0x000000ffffff79a7 */ /* 0x000fe20008100409 */
[----:B------:R-:W-:Y:S05]  /*6db0*/  @!P0 BRA `(.L_x_82) ;  /* 0x0000000000048947 */ /* 0x000fea0003800000 */
[----:B------:R-:W-:Y:S01]  /*6dc0*/  BPT.TRAP 0x1 ;  /* 0x000000040000795c */ /* 0x000fe20000300000 */
.L_x_82:
[----:B------:R-:W2:Y:S02]  /*6dd0*/  SYNCS.PHASECHK.TRANS64.TRYWAIT P3, [UR47+0x344c8], R16 ;  /* 0x0344c810ff0075a7 */ /* 0x000ea4000806016f */
[----:B--2---:R-:W-:Y:S05]  /*6de0*/  @!P3 BRA `(.L_x_83) ;  /* 0x0000008000e4b947 */ /* 0x004fea0003800000 */
.L_x_280:
        /* <DEDUP_REMOVED lines=58> */
[----:B------:R-:W-:Y:S01]  /*7190*/  F2FP.F16.F32.PACK_AB R33, R24, R27 ;  /* 0x0000001b1821723e */ /* 0x000fe200000000ff */
[----:B------:R1:W-:Y:S01]  /*71a0*/  STSM.16.MT88.4 [R17+0x33000], R12 ;  /* 0x0330000c11007844 */ /* 0x0003e20000004200 */
[----:B------:R-:W-:Y:S02]  /*71b0*/  F2FP.F16.F32.PACK_AB R34, R26, R29 ;  /* 0x0000001d1a22723e */ /* 0x000fe400000000ff */
        /* <DEDUP_REMOVED lines=11> */
[----:B------:R-:W-:Y:S02]  /*7270*/  UIADD3 UR5, UR45, 0x40, URZ ;  /* 0x000000402d057890 */ /* 0x000fe4000fffe03f */
[----:B------:R-:W-:-:S09]  /*7280*/  UIADD3 UR4, UR47, 0x33000, URZ ;  /* 0x000330002f047890 */ /* 0x000fd2000fffe03f */
[----:B------:R2:W-:Y:S01]  /*7290*/  UTMASTG.2D [UR4], [UR36] ;  /* 0x00000004240073b5 */ /* 0x0005e20008008000 */
[----:B------:R0:W-:Y:S01]  /*72a0*/  UTMACMDFLUSH ;  /* 0x00000000000079b7 */ /* 0x0001e20000000000 */
[----:B--2---:R-:W-:-:S04]  /*72b0*/  DEPBAR.LE SB0, 0x1 ;  /* 0x000080400000791a */ /* 0x004fc80000000000 */
.L_x_85:
[----:B------:R-:W-:Y:S05]  /*72c0*/  BSYNC B0 ;  /* 0x0000000000007941 */ /* 0x000fea0003800000 */
.L_x_84:
[----:B------:R-:W-:Y:S06]  /*72d0*/  BAR.SYNC.DEFER_BLOCKING 0x1, 0x80 ;  /* 0x0042000000007b1d */ /* 0x000fec0000010000 */
[----:B------:R-:W-:Y:S05]  /*72e0*/  @!P0 BRA `(.L_x_86) ;  /* 0x0000000000048947 */ /* 0x000fea0003800000 */
[----:B------:R-:W-:Y:S01]  /*72f0*/  BPT.TRAP 0x1 ;  /* 0x000000040000795c */ /* 0x000fe20000300000 */
.L_x_86:
[----:B------:R-:W-:-:S04]  /*7300*/  UIADD3 UR4, UR47, 0x344e0, URZ ;  /* 0x000344e02f047890 */ /* 0x000fc8000fffe03f */
[----:B------:R-:W-:-:S09]  /*7310*/  UPRMT UR10, UR57, 0x654, UR4 ;  /* 0x00000654390a7896 */ /* 0x000fd20008000004 */
[----:B------:R-:W-:Y:S01]  /*7320*/  SYNCS.ARRIVE.TRANS64.RED.A1T0 RZ, [UR10], RZ ;  /* 0x000000ffffff79a7 */ /* 0x000fe2000810040a */
[----:B------:R-:W-:Y:S05]  /*7330*/  @!P0 BRA `(.L_x_87) ;  /* 0x0000000000048947 */ /* 0x000fea0003800000 */
[----:B------:R-:W-:Y:S01]  /*7340*/  BPT.TRAP 0x1 ;  /* 0x000000040000795c */ /* 0x000fe20000300000 */
.L_x_87:
[----:B-1----:R-:W-:-:S05]  /*7350*/  IMAD.MOV.U32 R12, RZ, RZ, 0x1 ;  /* 0x00000001ff0c7424 */ /* 0x002fca00078e00ff */
[----:B------:R-:W-:-:S04]  /*7360*/  SHF.L.U32 R12, R12, 0x1f, RZ ;  /* 0x0000001f0c0c7819 */ /* 0x000fc800000006ff */
[----:B------:R-:W1:Y:S02]  /*7370*/  SYNCS.PHASECHK.TRANS64.TRYWAIT P3, [UR47+0x344b0], R12 ;  /* 0x0344b00cff0075a7 */ /* 0x000e64000806016f */
[----:B-1----:R-:W-:Y:S05]  /*7380*/  @!P3 BRA `(.L_x_88) ;  /* 0x0000007c0094b947 */ /* 0x002fea0003800000 */
.L_x_281:
        /* <DEDUP_REMOVED lines=77> */
.L_x_90:
[----:B------:R-:W-:Y:S05]  /*7860*/  BSYNC B0 ;  /* 0x0000000000007941 */ /* 0x000fea0003800000 */
.L_x_89:
[----:B------:R-:W-:Y:S06]  /*7870*/  BAR.SYNC.DEFER_BLOCKING 0x1, 0x80 ;  /* 0x0042000000007b1d */ /* 0x000fec0000010000 */
[----:B------:R-:W-:Y:S05]  /*7880*/  @!P0 BRA `(.L_x_91) ;  /* 0x0000000000048947 */ /* 0x000fea0003800000 */
[----:B------:R-:W-:Y:S01]  /*7890*/  BPT.TRAP 0x1 ;  /* 0x000000040000795c */ /* 0x000fe20000300000 */
.L_x_91:
[----:B------:R-:W-:-:S04]  /*78a0*/  UIADD3 UR7, UR47, 0x344e8, URZ ;  /* 0x000344e82f077890 */ /* 0x000fc8000fffe03f */
[----:B------:R-:W-:-:S09]  /*78b0*/  UPRMT UR7, UR57, 0x654, UR7 ;  /* 0x0000065439077896 */ /* 0x000fd20008000007 */
[----:B------:R-:W-:Y:S01]  /*78c0*/  SYNCS.ARRIVE.TRANS64.RED.A1T0 RZ, [UR7], RZ ;  /* 0x000000ffffff79a7 */ /* 0x000fe20008100407 */
[----:B------:R-:W-:Y:S05]  /*78d0*/  @!P0 BRA `(.L_x_92) ;  /* 0x0000000000048947 */ /* 0x000fea0003800000 */
[----:B------:R-:W-:Y:S01]  /*78e0*/  BPT.TRAP 0x1 ;  /* 0x000000040000795c */ /* 0x000fe20000300000 */
.L_x_92:
[----:B------:R-:W2:Y:S02]  /*78f0*/  SYNCS.PHASECHK.TRANS64.TRYWAIT P3, [UR47+0x344b8], R12 ;  /* 0x0344b80cff0075a7 */ /* 0x000ea4000806016f */
[----:B--2---:R-:W-:Y:S05]  /*7900*/  @!P3 BRA `(.L_x_93) ;  /* 0x00000078004cb947 */ /* 0x004fea0003800000 */
.L_x_282:
[----:B------:R-:W-:Y:S05]  /*7910*/  @P1 WARPSYNC.ALL ;  /* 0x0000000000001948 */ /* 0x000fea0003800000 */
[----:B------:R-:W3:Y:S01]  /*7920*/  @P1 LDSM.16.MT88.4 R4, [R17+0x31000] ;  /* 0x031000001104183b */ /* 0x000ee20000004200 */
[-C--:B--2---:R-:W-:Y:S01]  /*7930*/  FMUL R13, R56, R3.reuse ;  /* 0x00000003380d7220 */ /* 0x084fe20000400000 */
[-C--:B------:R-:W-:Y:S01]  /*7940*/  FMUL R57, R57, R3.reuse ;  /* 0x0000000339397220 */ /* 0x080fe20000400000 */
[-C--:B------:R-:W-:Y:S01]  /*7950*/  FMUL R15, R58, R3.reuse ;  /* 0x000000033a0f7220 */ /* 0x080fe20000400000 */
[----:B------:R-:W2:Y:S01]  /*7960*/  @P1 LDSM.16.MT88.4 R8, [R17+0x31800] ;  /* 0x031800001108183b */ /* 0x000ea20000004200 */
[-C--:B------:R-:W-:Y:S01]  /*7970*/  FMUL R59, R59, R3.reuse ;  /* 0x000000033b3b7220 */ /* 0x080fe20000400000 */
[-C--:B------:R-:W-:Y:S01]  /*7980*/  FMUL R19, R60, R3.reuse ;  /* 0x000000033c137220 */ /* 0x080fe20000400000 */
[-C--:B------:R-:W-:Y:S01]  /*7990*/  FMUL R61, R61, R3.reuse ;  /* 0x000000033d3d7220 */ /* 0x080fe20000400000 */
[-C--:B------:R-:W-:Y:S01]  /*79a0*/  FMUL R21, R62, R3.reuse ;  /* 0x000000033e157220 */ /* 0x080fe20000400000 */
[-C--:B------:R-:W-:Y:S01]  /*79b0*/  FMUL R63, R63, R3.reuse ;  /* 0x000000033f3f7220 */ /* 0x080fe20000400000 */
[-C--:B-1----:R-:W-:Y:S01]  /*79c0*/  FMUL R25, R64, R3.reuse ;  /* 0x0000000340197220 */ /* 0x082fe20000400000 */
        /* <DEDUP_REMOVED lines=9> */
[----:B---3--:R-:W-:-:S02]  /*7a60*/  HADD2.F32 R14, -RZ, R4.H0_H0 ;  /* 0x20000004ff0e7230 */ /* 0x008fc40000004100 */
        /* <DEDUP_REMOVED lines=13> */
[----:B--2---:R-:W-:Y:S02]  /*7b40*/  HADD2.F32 R24, -RZ, R8.H0_H0 ;  /* 0x20000008ff187230 */ /* 0x004fe40000004100 */
        /* <DEDUP_REMOVED lines=41> */
.L_x_95:
[----:B------:R-:W-:Y:S05]  /*7de0*/  BSYNC B0 ;  /* 0x0000000000007941 */ /* 0x000fea0003800000 */
.L_x_94:
[----:B------:R-:W-:Y:S06]  /*7df0*/  BAR.SYNC.DEFER_BLOCKING 0x1, 0x80 ;  /* 0x0042000000007b1d */ /* 0x000fec0000010000 */
[----:B------:R-:W-:Y:S05]  /*7e00*/  @!P0 BRA `(.L_x_96) ;  /* 0x0000000000048947 */ /* 0x000fea0003800000 */
[----:B------:R-:W-:Y:S01]  /*7e10*/  BPT.TRAP 0x1 ;  /* 0x000000040000795c */ /* 0x000fe20000300000 */
.L_x_96:
[----:B------:R-:W-:Y:S01]  /*7e20*/  SYNCS.ARRIVE.TRANS64.RED.A1T0 RZ, [UR8], RZ ;  /* 0x000000ffffff79a7 */ /* 0x000fe20008100408 */
[----:B------:R-:W-:Y:S05]  /*7e30*/  @!P0 BRA `(.L_x_97) ;  /* 0x0000000000048947 */ /* 0x000fea0003800000 */
[----:B------:R-:W-:Y:S01]  /*7e40*/  BPT.TRAP 0x1 ;  /* 0x000000040000795c */ /* 0x000fe20000300000 */
.L_x_97:
[----:B------:R-:W2:Y:S02]  /*7e50*/  SYNCS.PHASECHK.TRANS64.TRYWAIT P3, [UR47+0x344c0], R12 ;  /* 0x0344c00cff0075a7 */ /* 0x000ea4000806016f */
[----:B--2---:R-:W-:Y:S05]  /*7e60*/  @!P3 BRA `(.L_x_98) ;  /* 0x00000074000cb947 */ /* 0x004fea0003800000 */
.L_x_283:
[----:B------:R-:W-:Y:S05]  /*7e70*/  @P1 WARPSYNC.ALL ;  /* 0x0000000000001948 */ /* 0x000fea0003800000 */
[----:B------:R-:W3:Y:S01]  /*7e80*/  @P1 LDSM.16.MT88.4 R4, [R17+0x32000] ;  /* 0x032000001104183b */ /* 0x000ee20000004200 */
[-C--:B------:R-:W-:Y:S01]  /*7e90*/  FMUL R15, R138, R3.reuse ;  /* 0x000000038a0f7220 */ /* 0x080fe20000400000 */
[-C--:B------:R-:W-:Y:S01]  /*7ea0*/  FMUL R139, R139, R3.reuse ;  /* 0x000000038b8b7220 */ /* 0x080fe20000400000 */
[-C--:B------:R-:W-:Y:S01]  /*7eb0*/  FMUL R19, R140, R3.reuse ;  /* 0x000000038c137220 */ /* 0x080fe20000400000 */
[----:B------:R-:W4:Y:S01]  /*7ec0*/  @P1 LDSM.16.MT88.4 R8, [R17+0x32800] ;  /* 0x032800001108183b */ /* 0x000f220000004200 */
[-C--:B------:R-:W-:Y:S01]  /*7ed0*/  FMUL R141, R141, R3.reuse ;  /* 0x000000038d8d7220 */ /* 0x080fe20000400000 */
[-C--:B------:R-:W-:Y:S01]  /*7ee0*/  FMUL R21, R142, R3.reuse ;  /* 0x000000038e157220 */ /* 0x080fe20000400000 */
[-C--:B------:R-:W-:Y:S01]  /*7ef0*/  FMUL R143, R143, R3.reuse ;  /* 0x000000038f8f7220 */ /* 0x080fe20000400000 */
[-C--:B------:R-:W-:Y:S01]  /*7f00*/  FMUL R145, R145, R3.reuse ;  /* 0x0000000391917220 */ /* 0x080fe20000400000 */
[-C--:B--2---:R-:W-:Y:S01]  /*7f10*/  FMUL R13, R136, R3.reuse ;  /* 0x00000003880d7220 */ /* 0x084fe20000400000 */
        /* <DEDUP_REMOVED lines=16> */
[----:B----4-:R-:W-:Y:S02]  /*8020*/  HADD2.F32 R28, -RZ, R8.H1_H1 ;  /* 0x30000008ff1c7230 */ /* 0x010fe40000004100 */
[----:B------:R-:W-:Y:S01]  /*8030*/  FFMA R19, R20, R0, R19 ;  /* 0x0000000014137223 */ /* 0x000fe20000000013 */
[----:B------:R-:W-:-:S02]  /*8040*/  HADD2.F32 R20, -RZ, R7.H0_H0 ;  /* 0x20000007ff147230 */ /* 0x000fc40000004100 */
[-C--:B------:R-:W-:Y:S01]  /*8050*/  FFMA R18, R24, R0.reuse, R141 ;  /* 0x0000000018127223 */ /* 0x080fe2000000008d */
[----:B------:R-:W-:Y:S01]  /*8060*/  HADD2.F32 R24, -RZ, R7.H1_H1 ;  /* 0x30000007ff187230 */ /* 0x000fe20000004100 */
[----:B------:R-:W-:Y:S01]  /*8070*/  F2FP.F16.F32.PACK_AB R33, R16, R15 ;  /* 0x0000000f1021723e */ /* 0x000fe200000000ff */
[----:B------:R-:W-:Y:S02]  /*8080*/  HADD2.F32 R14, -RZ, R4.H0_H0 ;  /* 0x20000004ff0e7230 */ /* 0x000fe40000004100 */
[-C--:B------:R-:W-:Y:S01]  /*8090*/  FFMA R21, R20, R0.reuse, R21 ;  /* 0x0000000014157223 */ /* 0x080fe20000000015 */
[----:B------:R-:W-:Y:S02]  /*80a0*/  HADD2.F32 R26, -RZ, R8.H0_H0 ;  /* 0x20000008ff1a7230 */ /* 0x000fe40000004100 */
[-C--:B------:R-:W-:Y:S01]  /*80b0*/  FFMA R20, R24, R0.reuse, R143 ;  /* 0x0000000018147223 */ /* 0x080fe2000000008f */
[----:B------:R-:W-:Y:S02]  /*80c0*/  HADD2.F32 R30, -RZ, R9.H0_H0 ;  /* 0x20000009ff1e7230 */ /* 0x000fe40000004100 */
[-C--:B------:R-:W-:Y:S01]  /*80d0*/  FFMA R24, R28, R0.reuse, R145 ;  /* 0x000000001c187223 */ /* 0x080fe20000000091 */
[-C--:B------:R-:W-:Y:S01]  /*80e0*/  FFMA R13, R14, R0.reuse, R13 ;  /* 0x000000000e0d7223 */ /* 0x080fe2000000000d */
[----:B------:R-:W-:Y:S01]  /*80f0*/  FFMA R25, R26, R0, R25 ;  /* 0x000000001a197223 */ /* 0x000fe20000000019 */
[----:B------:R-:W-:-:S02]  /*8100*/  HADD2.F32 R28, -RZ, R10.H0_H0 ;  /* 0x2000000aff1c7230 */ /* 0x000fc40000004100 */
[-C--:B------:R-:W-:Y:S01]  /*8110*/  FFMA R27, R30, R0.reuse, R27 ;  /* 0x000000001e1b7223 */ /* 0x080fe2000000001b */
[----:B------:R-:W-:Y:S01]  /*8120*/  HADD2.F32 R14, -RZ, R4.H1_H1 ;  /* 0x30000004ff0e7230 */ /* 0x000fe20000004100 */
[----:B------:R-:W-:Y:S01]  /*8130*/  F2FP.F16.F32.PACK_AB R35, R20, R21 ;  /* 0x000000151423723e */ /* 0x000fe200000000ff */
[----:B------:R-:W-:Y:S02]  /*8140*/  HADD2.F32 R26, -RZ, R9.H1_H1 ;  /* 0x30000009ff1a7230 */ /* 0x000fe40000004100 */
[-C--:B------:R-:W-:Y:S01]  /*8150*/  FFMA R29, R28, R0.reuse, R29 ;  /* 0x000000001c1d7223 */ /* 0x080fe2000000001d */
[----:B------:R-:W-:Y:S02]  /*8160*/  HADD2.F32 R30, -RZ, R10.H1_H1 ;  /* 0x3000000aff1e7230 */ /* 0x000fe40000004100 */
[-C--:B------:R-:W-:Y:S01]  /*8170*/  FFMA R14, R14, R0.reuse, R137 ;  /* 0x000000000e0e7223 */ /* 0x080fe20000000089 */
[--C-:B------:R-:W-:Y:S02]  /*8180*/  HADD2.F32 R32, -RZ, R11.reuse.H0_H0 ;  /* 0x2000000bff207230 */ /* 0x100fe40000004100 */
[----:B------:R-:W-:Y:S01]  /*8190*/  FFMA R26, R26, R0, R147 ;  /* 0x000000001a1a7223 */ /* 0x000fe20000000093 */
[----:B------:R-:W-:-:S02]  /*81a0*/  HADD2.F32 R34, -RZ, R11.H1_H1 ;  /* 0x3000000bff227230 */ /* 0x000fc40000004100 */
[-C--:B------:R-:W-:Y:S01]  /*81b0*/  FFMA R28, R30, R0.reuse, R149 ;  /* 0x000000001e1c7223 */ /* 0x080fe20000000095 */
[----:B------:R-:W-:Y:S01]  /*81c0*/  F2FP.F16.F32.PACK_AB R24, R24, R25 ;  /* 0x000000191818723e */ /* 0x000fe200000000ff */
[-C--:B------:R-:W-:Y:S01]  /*81d0*/  FFMA R31, R32, R0.reuse, R31 ;  /* 0x00000000201f7223 */ /* 0x080fe2000000001f */
[----:B------:R-:W-:Y:S01]  /*81e0*/  F2FP.F16.F32.PACK_AB R32, R14, R13 ;  /* 0x0000000d0e20723e */ /* 0x000fe200000000ff */
[----:B------:R-:W-:Y:S01]  /*81f0*/  FFMA R30, R34, R0, R151 ;  /* 0x00000000221e7223 */ /* 0x000fe20000000097 */
        /* <DEDUP_REMOVED lines=20> */
.L_x_100:
[----:B------:R-:W-:Y:S05]  /*8340*/  BSYNC B0 ;  /* 0x0000000000007941 */ /* 0x000fea0003800000 */
.L_x_99:
[----:B------:R-:W-:Y:S06]  /*8350*/  BAR.SYNC.DEFER_BLOCKING 0x1, 0x80 ;  /* 0x0042000000007b1d */ /* 0x000fec0000010000 */
[----:B------:R-:W-:Y:S05]  /*8360*/  @!P0 BRA `(.L_x_101) ;  /* 0x0000000000048947 */ /* 0x000fea0003800000 */
[----:B------:R-:W-:Y:S01]  /*8370*/  BPT.TRAP 0x1 ;  /* 0x000000040000795c */ /* 0x000fe20000300000 */
.L_x_101:
[----:B------:R-:W-:Y:S01]  /*8380*/  SYNCS.ARRIVE.TRANS64.RED.A1T0 RZ, [UR9], RZ ;  /* 0x000000ffffff79a7 */ /* 0x000fe20008100409 */
[----:B------:R-:W-:Y:S05]  /*8390*/  @!P0 BRA `(.L_x_102) ;  /* 0x0000000000048947 */ /* 0x000fea0003800000 */
[----:B------:R-:W-:Y:S01]  /*83a0*/  BPT.TRAP 0x1 ;  /* 0x000000040000795c */ /* 0x000fe20000300000 */
.L_x_102:
[----:B------:R-:W2:Y:S02]  /*83b0*/  SYNCS.PHASECHK.TRANS64.TRYWAIT P3, [UR47+0x344c8], R12 ;  /* 0x0344c80cff0075a7 */ /* 0x000ea4000806016f */
[----:B--2---:R-:W-:Y:S05]  /*83c0*/  @!P3 BRA `(.L_x_103) ;  /* 0x0000006c00ccb947 */ /* 0x004fea0003800000 */
.L_x_284:
[----:B------:R-:W-:Y:S05]  /*83d0*/  @P1 WARPSYNC.ALL ;  /* 0x0000000000001948 */ /* 0x000fea0003800000 */
[----:B------:R-:W3:Y:S01]  /*83e0*/  @P1 LDSM.16.MT88.4 R4, [R17+0x33000] ;  /* 0x033000001104183b */ /* 0x000ee20000004200 */
[-C--:B------:R-:W-:Y:S01]  /*83f0*/  FMUL R72, R72, R3.reuse ;  /* 0x0000000348487220 */ /* 0x080fe20000400000 */
[-C--:B--2---:R-:W-:Y:S01]  /*8400*/  FMUL R12, R73, R3.reuse ;  /* 0x00000003490c7220 */ /* 0x084fe20000400000 */
[-C--:B------:R-:W-:Y:S01]  /*8410*/  FMUL R74, R74, R3.reuse ;  /* 0x000000034a4a7220 */ /* 0x080fe20000400000 */
[----:B------:R-:W2:Y:S01]  /*8420*/  @P1 LDSM.16.MT88.4 R8, [R17+0x33800] ;  /* 0x033800001108183b */ /* 0x000ea20000004200 */
        /* <DEDUP_REMOVED lines=17> */
[----:B------:R-:W-:Y:S02]  /*8540*/  HADD2.F32 R25, -RZ, R7.H0_H0 ;  /* 0x20000007ff197230 */ /* 0x000fe40000004100 */
[-C--:B------:R-:W-:Y:S01]  /*8550*/  FFMA R15, R15, R0.reuse, R74 ;  /* 0x000000000f0f7223 */ /* 0x080fe2000000004a */
[--C-:B------:R-:W-:Y:S02]  /*8560*/  HADD2.F32 R3, -RZ, R4.reuse.H0_H0 ;  /* 0x20000004ff037230 */ /* 0x100fe40000004100 */
[-C--:B------:R-:W-:Y:S01]  /*8570*/  FFMA R14, R5, R0.reuse, R14 ;  /* 0x00000000050e7223 */ /* 0x080fe2000000000e */
[----:B------:R-:W-:Y:S02]  /*8580*/  HADD2.F32 R13, -RZ, R4.H1_H1 ;  /* 0x30000004ff0d7230 */ /* 0x000fe40000004100 */
        /* <DEDUP_REMOVED lines=11> */
[--C-:B------:R-:W-:Y:S02]  /*8640*/  HADD2.F32 R27, -RZ, R8.reuse.H0_H0 ;  /* 0x20000008ff1b7230 */ /* 0x100fe40000004100 */
[-C--:B------:R-:W-:Y:S01]  /*8650*/  FFMA R31, R31, R0.reuse, R82 ;  /* 0x000000001f1f7223 */ /* 0x080fe20000000052 */
[----:B------:R-:W-:Y:S02]  /*8660*/  HADD2.F32 R29, -RZ, R8.H1_H1 ;  /* 0x30000008ff1d7230 */ /* 0x000fe40000004100 */
        /* <DEDUP_REMOVED lines=35> */
.L_x_105:
[----:B------:R-:W-:Y:S05]  /*88a0*/  BSYNC B0 ;  /* 0x0000000000007941 */ /* 0x000fea0003800000 */
.L_x_104:
[----:B------:R-:W-:Y:S06]  /*88b0*/  BAR.SYNC.DEFER_BLOCKING 0x1, 0x80 ;  /* 0x0042000000007b1d */ /* 0x000fec0000010000 */
[----:B------:R-:W-:Y:S05]  /*88c0*/  @!P0 BRA `(.L_x_106) ;  /* 0x0000000000048947 */ /* 0x000fea0003800000 */
[----:B------:R-:W-:Y:S01]  /*88d0*/  BPT.TRAP 0x1 ;  /* 0x000000040000795c */ /* 0x000fe20000300000 */
.L_x_106:
[----:B------:R-:W-:Y:S01]  /*88e0*/  UISETP.NE.AND UP0, UPT, UR53, 0x3, UPT ;  /* 0x000000033500788c */ /* 0x000fe2000bf05270 */
[----:B------:R-:W-:Y:S05]  /*88f0*/  SYNCS.ARRIVE.TRANS64.RED.A1T0 RZ, [UR10], RZ ;  /* 0x000000ffffff79a7 */ /* 0x000fea000810040a */
[----:B------:R-:W-:-:S13]  /*8900*/  PLOP3.LUT P1, PT, PT, PT, UP0, 0x80, 0x0 ;  /* 0x000000000000781c */ /* 0x000fda0003f2f008 */
[----:B------:R-:W-:Y:S05]  /*8910*/  @!P1 BRA `(.L_x_107) ;  /* 0x0000000000049947 */ /* 0x000fea0003800000 */
[----:B------:R-:W-:Y:S01]  /*8920*/  BPT.TRAP 0x1 ;  /* 0x000000040000795c */ /* 0x000fe20000300000 */
.L_x_107:
[----:B------:R-:W-:Y:S02]  /*8930*/  R2UR UR4, R2 ;  /* 0x00000000020472ca */ /* 0x000fe400000e0000 */
[----:B------:R-:W-:Y:S02]  /*8940*/  SHF.L.U32 R0, R154, 0x1f, RZ ;  /* 0x0000001f9a007819 */ /* 0x000fe400000006ff */
[----:B------:R-:W-:-:S09]  /*8950*/  LEA R19, R2, UR47, 0x4 ;  /* 0x0000002f02137c11 */ /* 0x000fd2000f8e20ff */
[----:B------:R-:W-:-:S09]  /*8960*/  ULEA UR4, UR4, UR47, 0x3 ;  /* 0x0000002f04047291 */ /* 0x000fd2000f8e183f */
[----:B------:R-:W2:Y:S02]  /*8970*/  SYNCS.PHASECHK.TRANS64.TRYWAIT P2, [UR4+0x34400], R0 ;  /* 0x03440000ff0075a7 */ /* 0x000ea40008040144 */
[----:B--2---:R-:W-:Y:S05]  /*8980*/  @!P2 BRA `(.L_x_108) ;  /* 0x000000680074a947 */ /* 0x004fea0003800000 */
.L_x_285:
[----:B-1----:R-:W1:Y:S01]  /*8990*/  LDS.128 R16, [R19+0x34520] ;  /* 0x0345200013107984 */ /* 0x002e620000000c00 */
[----:B------:R-:W-:Y:S01]  /*89a0*/  @!PT LDS RZ, [RZ] ;  /* 0x00000000fffff984 */ /* 0x000fe20000000800 */
[----:B------:R-:W-:Y:S01]  /*89b0*/  @!PT LDS RZ, [RZ] ;  /* 0x00000000fffff984 */ /* 0x000fe20000000800 */
[----:B------:R-:W-:Y:S01]  /*89c0*/  @!PT LDS RZ, [RZ] ;  /* 0x00000000fffff984 */ /* 0x000fe20000000800 */
[----:B------:R-:W-:Y:S01]  /*89d0*/  @!PT LDS RZ, [RZ] ;  /* 0x00000000fffff984 */ /* 0x000fe20000000800 */
[----:B------:R3:W-:Y:S06]  /*89e0*/  MEMBAR.ALL.CTA ;  /* 0x0000000000007992 */ /* 0x0007ec0000008000 */
[----:B---3--:R-:W3:Y:S01]  /*89f0*/  FENCE.VIEW.ASYNC.S ;  /* 0x00000000000073c6 */ /* 0x008ee20000000000 */
[----:B------:R-:W-:Y:S05]  /*8a00*/  @!P1 BRA `(.L_x_109) ;  /* 0x0000000000049947 */ /* 0x000fea0003800000 */
[----:B------:R-:W-:Y:S01]  /*8a10*/  BPT.TRAP 0x1 ;  /* 0x000000040000795c */ /* 0x000fe20000300000 */
.L_x_109:
[----:B------:R-:W-:Y:S01]  /*8a20*/  UIADD3 UR4, UR4, 0x34440, URZ ;  /* 0x0003444004047890 */ /* 0x000fe2000fffe03f */
[----:B-1----:R-:W-:Y:S01]  /*8a30*/  ISETP.NE.AND P3, PT, R19, RZ, PT ;  /* 0x000000ff1300720c */ /* 0x002fe20003f65270 */
[----:B------:R-:W-:Y:S02]  /*8a40*/  VIADD R2, R2, 0x1 ;  /* 0x0000000102027836 */ /* 0x000fe40000000000 */
[----:B------:R-:W-:Y:S01]  /*8a50*/  UPRMT UR4, UR57, 0x654, UR4 ;  /* 0x0000065439047896 */ /* 0x000fe20008000004 */
[----:B------:R-:W-:Y:S02]  /*8a60*/  IMAD.MOV.U32 R19, RZ, RZ, RZ ;  /* 0x000000ffff137224 */ /* 0x000fe400078e00ff */
[----:B------:R-:W-:-:S04]  /*8a70*/  ISETP.NE.AND P2, PT, R2, 0x8, PT ;  /* 0x000000080200780c */ /* 0x000fc80003f45270 */
[----:B--2---:R-:W-:Y:S02]  /*8a80*/  SEL R3, RZ, 0x1, P2 ;  /* 0x00000001ff037807 */ /* 0x004fe40001000000 */
[----:B---3--:R-:W-:Y:S01]  /*8a90*/  SYNCS.ARRIVE.TRANS64.RED.A1T0 RZ, [UR4], RZ ;  /* 0x000000ffffff79a7 */ /* 0x008fe20008100404 */
[----:B------:R-:W-:Y:S02]  /*8aa0*/  SEL R2, R2, RZ, P2 ;  /* 0x000000ff02027207 */ /* 0x000fe40001000000 */
[----:B------:R-:W-:Y:S01]  /*8ab0*/  LOP3.LUT R154, R154, R3, RZ, 0x3c, !PT ;  /* 0x000000039a9a7212 */ /* 0x000fe200078e3cff */
[----:B------:R-:W-:Y:S06]  /*8ac0*/  @!P3 BRA `(.L_x_110) ;  /* 0x0000000000b4b947 */ /* 0x000fec0003800000 */
[----:B------:R-:W1:Y:S02]  /*8ad0*/  LDC.64 R4, c[0x0][0x290] ;  /* 0x0000a400ff047b82 */ /* 0x000e640000000a00 */
[----:B-1----:R-:W-:-:S06]  /*8ae0*/  IMAD.WIDE R4, R18, 0xc, R4 ;  /* 0x0000000c12047825 */ /* 0x002fcc00078e0204 */
[----:B------:R-:W2:Y:S02]  /*8af0*/  LDG.E R4, desc[UR38][R4.64+0x8] ;  /* 0x0000082604047981 */ /* 0x000ea4000c1e1900 */
[----:B--2---:R-:W-:-:S13]  /*8b00*/  R2UR UR4, R4 ;  /* 0x00000000040472ca */ /* 0x004fda00000e0000 */
[----:B------:R-:W-:-:S04]  /*8b10*/  UIADD3 UR4, UR4, 0x7f, URZ ;  /* 0x0000007f04047890 */ /* 0x000fc8000fffe03f */
[----:B------:R-:W-:-:S04]  /*8b20*/  USHF.R.S32.HI UR5, URZ, 0x1f, UR4 ;  /* 0x0000001f3f057899 */ /* 0x000fc80008011404 */
[----:B------:R-:W-:-:S04]  /*8b30*/  ULEA.HI UR5, UR5, UR4, URZ, 0x7 ;  /* 0x0000000405057291 */ /* 0x000fc8000f8f383f */
[----:B------:R-:W-:-:S04]  /*8b40*/  USHF.R.S32.HI UR5, URZ, 0x7, UR5 ;  /* 0x000000073f057899 */ /* 0x000fc80008011405 */
[----:B------:R-:W-:Y:S02]  /*8b50*/  UIADD3 UR40, UR40, UR5, URZ ;  /* 0x0000000528287290 */ /* 0x000fe4000fffe03f */
[----:B------:R-:W-:Y:S02]  /*8b60*/  UISETP.GE.U32.AND UP1, UPT, UR5, 0x3, UPT ;  /* 0x000000030500788c */ /* 0x000fe4000bf26070 */
[----:B------:R-:W-:-:S04]  /*8b70*/  UISETP.GT.U32.AND UP0, UPT, UR40, 0x2, UPT ;  /* 0x000000022800788c */ /* 0x000fc8000bf04070 */
[----:B------:R-:W-:-:S04]  /*8b80*/  UISETP.LT.U32.AND UP0, UPT, UR5, 0x3, UP0 ;  /* 0x000000030500788c */ /* 0x000fc80008701070 */
[----:B------:R-:W-:Y:S02]  /*8b90*/  USEL UR6, URZ, 0x1, !UP0 ;  /* 0x000000013f067887 */ /* 0x000fe4000c000000 */
[----:B------:R-:W-:Y:S02]  /*8ba0*/  @UP1 UIMAD.WIDE.U32 UR4, UR40, -0x55555555, URZ ;  /* 0xaaaaaaab280418a5 */ /* 0x000fe4000f8e003f */
[----:B------:R-:W-:Y:S02]  /*8bb0*/  ULOP3.LUT UR41, UR41, UR6, URZ, 0x3c, !UPT ;  /* 0x0000000629297292 */ /* 0x000fe4000f8e3c3f */
[----:B------:R-:W-:-:S04]  /*8bc0*/  @UP1 USHF.R.U32.HI UR4, URZ, 0x1, UR5 ;  /* 0x000000013f041899 */ /* 0x000fc80008011605 */
[----:B------:R-:W-:Y:S01]  /*8bd0*/  @UP1 ULOP3.LUT UR41, UR41, 0x1, UR4, 0x78, !UPT ;  /* 0x0000000129291892 */ /* 0x000fe2000f8e7804 */
[----:B------:R-:W-:Y:S11]  /*8be0*/  @!P1 BRA `(.L_x_111) ;  /* 0x0000000000049947 */ /* 0x000ff60003800000 */
[----:B------:R-:W-:Y:S01]  /*8bf0*/  BPT.TRAP 0x1 ;  /* 0x000000040000795c */ /* 0x000fe20000300000 */
.L_x_111:
[----:B------:R-:W-:Y:S02]  /*8c00*/  R2UR UR4, R2 ;  /* 0x00000000020472ca */ /* 0x000fe400000e0000 */
[----:B------:R-:W-:Y:S02]  /*8c10*/  SHF.L.U32 R3, R154, 0x1f, RZ ;  /* 0x0000001f9a037819 */ /* 0x000fe400000006ff */
[----:B------:R-:W-:-:S09]  /*8c20*/  LEA R0, R2, UR47, 0x4 ;  /* 0x0000002f02007c11 */ /* 0x000fd2000f8e20ff */
[----:B------:R-:W-:-:S09]  /*8c30*/  ULEA UR4, UR4, UR47, 0x3 ;  /* 0x0000002f04047291 */ /* 0x000fd2000f8e183f */
[----:B------:R-:W1:Y:S02]  /*8c40*/  SYNCS.PHASECHK.TRANS64.TRYWAIT P2, [UR4+0x34400], R3 ;  /* 0x03440003ff0075a7 */ /* 0x000e640008040144 */
[----:B-1----:R-:W-:Y:S05]  /*8c50*/  @!P2 BRA `(.L_x_112) ;  /* 0x0000006400d8a947 */ /* 0x002fea0003800000 */
.L_x_286:
[----:B------:R2:W3:Y:S01]  /*8c60*/  LDS.128 R16, [R0+0x34520] ;  /* 0x0345200000107984 */ /* 0x0004e20000000c00 */
[----:B------:R-:W-:Y:S01]  /*8c70*/  @!PT LDS RZ, [RZ] ;  /* 0x00000000fffff984 */ /* 0x000fe20000000800 */
[----:B------:R-:W-:Y:S01]  /*8c80*/  @!PT LDS RZ, [RZ] ;  /* 0x00000000fffff984 */ /* 0x000fe20000000800 */
[----:B------:R-:W-:Y:S01]  /*8c90*/  @!PT LDS RZ, [RZ] ;  /* 0x00000000fffff984 */ /* 0x000fe20000000800 */
[----:B------:R-:W-:Y:S01]  /*8ca0*/  @!PT LDS RZ, [RZ] ;  /* 0x00000000fffff984 */ /* 0x000fe20000000800 */
[----:B------:R4:W-:Y:S06]  /*8cb0*/  MEMBAR.ALL.CTA ;  /* 0x0000000000007992 */ /* 0x0009ec0000008000 */
[----:B----4-:R-:W4:Y:S01]  /*8cc0*/  FENCE.VIEW.ASYNC.S ;  /* 0x00000000000073c6 */ /* 0x010f220000000000 */
[----:B--2---:R-:W-:Y:S05]  /*8cd0*/  @!P1 BRA `(.L_x_113) ;  /* 0x0000000000049947 */ /* 0x004fea0003800000 */
[----:B------:R-:W-:Y:S01]  /*8ce0*/  BPT.TRAP 0x1 ;  /* 0x000000040000795c */ /* 0x000fe20000300000 */
.L_x_113:
[----:B------:R-:W-:Y:S01]  /*8cf0*/  UIADD3 UR4, UR4, 0x34440, URZ ;  /* 0x0003444004047890 */ /* 0x000fe2000fffe03f */
[----:B------:R-:W-:-:S03]  /*8d00*/  VIADD R2, R2, 0x1 ;  /* 0x0000000102027836 */ /* 0x000fc60000000000 */
[----:B------:R-:W-:Y:S02]  /*8d10*/  UPRMT UR4, UR57, 0x654, UR4 ;  /* 0x0000065439047896 */ /* 0x000fe40008000004 */
[----:B------:R-:W-:-:S04]  /*8d20*/  ISETP.NE.AND P1, PT, R2, 0x8, PT ;  /* 0x000000080200780c */ /* 0x000fc80003f25270 */
[----:B-1----:R-:W-:Y:S02]  /*8d30*/  SEL R3, RZ, 0x1, P1 ;  /* 0x00000001ff037807 */ /* 0x002fe40000800000 */
[----:B------:R-:W-:Y:S01]  /*8d40*/  SEL R2, R2, RZ, P1 ;  /* 0x000000ff02027207 */ /* 0x000fe20000800000 */
[----:B----4-:R-:W-:Y:S01]  /*8d50*/  SYNCS.ARRIVE.TRANS64.RED.A1T0 RZ, [UR4], RZ ;  /* 0x000000ffffff79a7 */ /* 0x010fe20008100404 */
[----:B------:R-:W-:Y:S01]  /*8d60*/  UIMAD.WIDE.U32 UR4, UR40, -0x55555555, URZ ;  /* 0xaaaaaaab280478a5 */ /* 0x000fe2000f8e003f */
[----:B------:R-:W-:-:S03]  /*8d70*/  LOP3.LUT R154, R154, R3, RZ, 0x3c, !PT ;  /* 0x000000039a9a7212 */ /* 0x000fc600078e3cff */
[----:B------:R-:W-:-:S04]  /*8d80*/  USHF.R.U32.HI UR4, URZ, 0x1, UR5 ;  /* 0x000000013f047899 */ /* 0x000fc80008011605 */
[----:B------:R-:W-:-:S12]  /*8d90*/  UIMAD UR40, UR4, -0x3, UR40 ;  /* 0xfffffffd042878a4 */ /* 0x000fd8000f8e0228 */
.L_x_110:
[----:B---3--:R-:W-:Y:S02]  /*8da0*/  ISETP.NE.AND P1, PT, R19, RZ, PT ;  /* 0x000000ff1300720c */ /* 0x008fe40003f25270 */
[CC--:B------:R-:W-:Y:S02]  /*8db0*/  ISETP.NE.AND P2, PT, R155.reuse, R18.reuse, PT ;  /* 0x000000129b00720c */ /* 0x0c0fe40003f45270 */
[----:B------:R-:W-:-:S13]  /*8dc0*/  ISETP.EQ.OR P3, PT, R155, R18, !P1 ;  /* 0x000000129b00720c */ /* 0x000fda0004f62670 */
[----:B------:R-:W-:Y:S05]  /*8dd0*/  @P3 BRA `(.L_x_114) ;  /* 0x0000000000fc3947 */ /* 0x000fea0003800000 */
[----:B------:R-:W-:-:S13]  /*8de0*/  ISETP.NE.AND P3, PT, RZ, UR52, PT ;  /* 0x00000034ff007c0c */ /* 0x000fda000bf65270 */
[----:B------:R-:W-:Y:S05]  /*8df0*/  @P3 BRA `(.L_x_114) ;  /* 0x0000000000f43947 */ /* 0x000fea0003800000 */
[----:B------:R-:W1:Y:S01]  /*8e00*/  S2R R0, SR_LANEID ;  /* 0x0000000000007919 */ /* 0x000e620000000000 */
[----:B------:R-:W-:Y:S01]  /*8e10*/  ELECT P3, URZ, PT ;  /* 0x00000000003f782f */ /* 0x000fe20003860000 */
[----:B------:R-:W-:Y:S01]  /*8e20*/  BSSY B0, `(.L_x_115) ;  /* 0x000002f000007945 */ /* 0x000fe20003800000 */
[----:B-1----:R-:W-:-:S11]  /*8e30*/  IMAD.SHL.U32 R20, R0, 0x4, RZ ;  /* 0x0000000400147824 */ /* 0x002fd600078e00ff */
[----:B------:R-:W-:Y:S05]  /*8e40*/  @!P3 BRA `(.L_x_116) ;  /* 0x0000000000b0b947 */ /* 0x000fea0003800000 */
[----:B------:R-:W-:Y:S01]  /*8e50*/  SHF.R.S32.HI R3, RZ, 0x1f, R18 ;  /* 0x0000001fff037819 */ /* 0x000fe20000011412 */
[----:B------:R-:W-:Y:S01]  /*8e60*/  ULDC.64 UR4, c[0x0][0x820] ;  /* 0x0002080000047ab9 */ /* 0x000fe20000000a00 */
[C---:B------:R-:W-:Y:S01]  /*8e70*/  SHF.L.U32 R0, R18.reuse, 0x3, RZ ;  /* 0x0000000312007819 */ /* 0x040fe200000006ff */
[----:B------:R-:W1:Y:S01]  /*8e80*/  LDC.64 R4, c[0x0][0x290] ;  /* 0x0000a400ff047b82 */ /* 0x000e620000000a00 */
[----:B------:R-:W-:Y:S02]  /*8e90*/  SHF.L.U64.HI R3, R18, 0x3, R3 ;  /* 0x0000000312037819 */ /* 0x000fe40000010203 */
[----:B------:R-:W-:-:S04]  /*8ea0*/  IADD3 R6, P3, R0, UR4, RZ ;  /* 0x0000000400067c10 */ /* 0x000fc8000ff7e0ff */
[----:B------:R-:W-:Y:S01]  /*8eb0*/  IADD3.X R7, R3, UR5, RZ, P3, !PT ;  /* 0x0000000503077c10 */ /* 0x000fe20009ffe4ff */
[----:B------:R-:W-:-:S05]  /*8ec0*/  ULDC.64 UR4, c[0x0][0x818] ;  /* 0x0002060000047ab9 */ /* 0x000fca0000000a00 */
[----:B------:R-:W2:Y:S01]  /*8ed0*/  LDG.E.64 R6, desc[UR38][R6.64] ;  /* 0x0000002606067981 */ /* 0x000ea2000c1e1b00 */
[----:B-1----:R-:W-:Y:S01]  /*8ee0*/  IMAD.WIDE R8, R18, 0xc, R4 ;  /* 0x0000000c12087825 */ /* 0x002fe200078e0204 */
[----:B------:R-:W-:Y:S02]  /*8ef0*/  IADD3 R4, P3, R0, UR4, RZ ;  /* 0x0000000400047c10 */ /* 0x000fe4000ff7e0ff */
[----:B------:R-:W1:Y:S02]  /*8f00*/  LDS R0, [UR49+0x1c] ;  /* 0x00001c31ff007984 */ /* 0x000e640008000800 */
[----:B------:R-:W-:Y:S02]  /*8f10*/  IADD3.X R5, R3, UR5, RZ, P3, !PT ;  /* 0x0000000503057c10 */ /* 0x000fe40009ffe4ff */
[----:B------:R-:W3:Y:S04]  /*8f20*/  LDG.E R14, desc[UR38][R8.64] ;  /* 0x00000026080e7981 */ /* 0x000ee8000c1e1900 */
[----:B------:R3:W4:Y:S04]  /*8f30*/  LDG.E R15, desc[UR38][R8.64+0x4] ;  /* 0x00000426080f7981 */ /* 0x000728000c1e1900 */
[----:B------:R-:W5:Y:S01]  /*8f40*/  LDG.E.64 R4, desc[UR38][R4.64] ;  /* 0x0000002604047981 */ /* 0x000f62000c1e1b00 */
[----:B------:R-:W-:Y:S01]  /*8f50*/  IMAD.U32 R12, RZ, RZ, UR49 ;  /* 0x00000031ff0c7e24 */ /* 0x000fe2000f8e00ff */
[----:B------:R-:W-:-:S02]  /*8f60*/  CS2R R10, SRZ ;  /* 0x00000000000a7805 */ /* 0x000fc4000001ff00 */
[----:B------:R-:W-:Y:S02]  /*8f70*/  STS [UR49+0x30], RZ ;  /* 0x000030ffff007988 */ /* 0x000fe40008000831 */
[----:B------:R-:W-:-:S05]  /*8f80*/  SHF.R.U64 R12, R12, 0x4, RZ ;  /* 0x000000040c0c7819 */ /* 0x000fca00000012ff */
[----:B------:R-:W-:Y:S04]  /*8f90*/  STS [UR49+0x10], R12 ;  /* 0x0000100cff007988 */ /* 0x000fe80008000831 */
[----:B------:R-:W-:Y:S01]  /*8fa0*/  STS [UR49+0x14], R12 ;  /* 0x0000140cff007988 */ /* 0x000fe20008000831 */
[C---:B--2---:R-:W-:Y:S01]  /*8fb0*/  SHF.L.U64.HI R3, R6.reuse, 0x1, R7 ;  /* 0x0000000106037819 */ /* 0x044fe20000010207 */
[----:B------:R-:W-:-:S03]  /*8fc0*/  IMAD.SHL.U32 R6, R6, 0x2, RZ ;  /* 0x0000000206067824 */ /* 0x000fc600078e00ff */
[----:B------:R-:W-:-:S04]  /*8fd0*/  LOP3.LUT R7, R3, 0x1fffffff, RZ, 0xc0, !PT ;  /* 0x1fffffff03077812 */ /* 0x000fc800078ec0ff */
[----:B------:R-:W-:-:S04]  /*8fe0*/  SHF.R.U32.HI R3, RZ, 0x4, R7 ;  /* 0x00000004ff037819 */ /* 0x000fc80000011607 */
[----:B-1----:R-:W-:-:S05]  /*8ff0*/  LOP3.LUT R0, R0, 0xf, R3, 0xb8, !PT ;  /* 0x0000000f00007812 */ /* 0x002fca00078eb803 */
[----:B------:R1:W-:Y:S01]  /*9000*/  STS [UR49+0x1c], R0 ;  /* 0x00001c00ff007988 */ /* 0x0003e20008000831 */
[----:B---3--:R-:W-:-:S03]  /*9010*/  VIADD R8, R14, 0xffffffff ;  /* 0xffffffff0e087836 */ /* 0x008fc60000000000 */
[----:B------:R-:W2:Y:S01]  /*9020*/  LDS R3, [UR49+0x1c] ;  /* 0x00001c31ff037984 */ /* 0x000ea20008000800 */
[----:B----4-:R-:W-:Y:S01]  /*9030*/  VIADD R9, R15, 0xffffffff ;  /* 0xffffffff0f097836 */ /* 0x010fe20000000000 */
[----:B-1----:R-:W-:Y:S02]  /*9040*/  LOP3.LUT R0, R6, 0xfffffffe, RZ, 0xc0, !PT ;  /* 0xfffffffe06007812 */ /* 0x002fe400078ec0ff */
[----:B-----5:R-:W-:Y:S04]  /*9050*/  STS.64 [UR49], R4 ;  /* 0x00000004ff007988 */ /* 0x020fe80008000a31 */
[----:B------:R-:W-:Y:S01]  /*9060*/  STS.128 [UR49+0x20], R8 ;  /* 0x00002008ff007988 */ /* 0x000fe20008000c31 */
[----:B--2---:R-:W-:-:S05]  /*9070*/  LOP3.LUT R3, R3, 0xf0, RZ, 0xb8, !PT ;  /* 0x000000f003037812 */ /* 0x004fca00078eb8ff */
[----:B------:R1:W-:Y:S04]  /*9080*/  STS [UR49+0x1c], R3 ;  /* 0x00001c03ff007988 */ /* 0x0003e80008000831 */
[----:B------:R-:W2:Y:S01]  /*9090*/  LDS R13, [UR49+0x1c] ;  /* 0x00001c31ff0d7984 */ /* 0x000ea20008000800 */
[----:B-1----:R-:W-:-:S05]  /*90a0*/  SHF.R.U64 R3, R0, 0x4, R7 ;  /* 0x0000000400037819 */ /* 0x002fca0000001207 */
[----:B------:R-:W-:Y:S01]  /*90b0*/  STS [UR49+0xc], R3 ;  /* 0x00000c03ff007988 */ /* 0x000fe20008000831 */
[----:B--2---:R-:W-:-:S05]  /*90c0*/  LOP3.LUT R13, R13, 0xf00, RZ, 0xb8, !PT ;  /* 0x00000f000d0d7812 */ /* 0x004fca00078eb8ff */
[----:B------:R-:W-:Y:S04]  /*90d0*/  STS.64 [UR49+0x18], R12 ;  /* 0x0000180cff007988 */ /* 0x000fe80008000a31 */
[----:B------:R-:W1:Y:S02]  /*90e0*/  LDS R19, [UR49+0x1c] ;  /* 0x00001c31ff137984 */ /* 0x000e640008000800 */
[----:B-1----:R-:W-:-:S05]  /*90f0*/  LOP3.LUT R0, R19, 0xf000, RZ, 0xb8, !PT ;  /* 0x0000f00013007812 */ /* 0x002fca00078eb8ff */
[----:B------:R1:W-:Y:S02]  /*9100*/  STS [UR49+0x1c], R0 ;  /* 0x00001c00ff007988 */ /* 0x0003e40008000831 */
.L_x_116:
[----:B------:R-:W-:Y:S05]  /*9110*/  BSYNC B0 ;  /* 0x0000000000007941 */ /* 0x000fea0003800000 */
.L_x_115:
[----:B------:R-:W-:Y:S01]  /*9120*/  NOP ;  /* 0x0000000000007918 */ /* 0x000fe20000000000 */
[----:B------:R2:W3:Y:S01]  /*9130*/  LDS R3, [R20+UR49] ;  /* 0x0000003114037984 */ /* 0x0004e20008000800 */
[----:B------:R-:W-:Y:S02]  /*9140*/  ELECT P3, URZ, PT ;  /* 0x00000000003f782f */ /* 0x000fe40003860000 */
[----:B------:R-:W-:Y:S01]  /*9150*/  IADD3 R4, P4, R20, UR36, RZ ;  /* 0x0000002414047c10 */ /* 0x000fe2000ff9e0ff */
[----:B------:R-:W-:Y:S04]  /*9160*/  BSSY B0, `(.L_x_117) ;  /* 0x0000005000007945 */ /* 0x000fe80003800000 */
[----:B------:R-:W-:-:S06]  /*9170*/  IMAD.X R5, RZ, RZ, UR37, P4 ;  /* 0x00000025ff057e24 */ /* 0x000fcc000a0e06ff */
[----:B--2---:R-:W-:Y:S05]  /*9180*/  @!P3 BRA `(.L_x_118) ;  /* 0x000000000008b947 */ /* 0x004fea0003800000 */
[----:B------:R0:W-:Y:S01]  /*9190*/  UTMACMDFLUSH ;  /* 0x00000000000079b7 */ /* 0x0001e20000000000 */
[----:B------:R-:W-:-:S04]  /*91a0*/  DEPBAR.LE SB0, 0x0 ;  /* 0x000080000000791a */ /* 0x000fc80000000000 */
.L_x_118:
[----:B------:R-:W-:Y:S05]  /*91b0*/  BSYNC B0 ;  /* 0x0000000000007941 */ /* 0x000fea0003800000 */
.L_x_117:
[----:B---3--:R2:W5:Y:S02]  /*91c0*/  ATOMG.E.EXCH.STRONG.GPU PT, RZ, [R4], R3 ;  /* 0x0000000304ff73a8 */ /* 0x00856400041ee100 */
.L_x_114:
[----:B------:R-:W-:-:S04]  /*91d0*/  DEPBAR.LE SB0, 0x0 ;  /* 0x000080000000791a */ /* 0x000fc80000000000 */
[----:B------:R-:W-:Y:S05]  /*91e0*/  @!P0 BRA `(.L_x_119) ;  /* 0x0000000000048947 */ /* 0x000fea0003800000 */
[----:B------:R-:W-:Y:S01]  /*91f0*/  BPT.TRAP 0x1 ;  /* 0x000000040000795c */ /* 0x000fe20000300000 */
.L_x_119:
[----:B-1----:R-:W-:Y:S01]  /*9200*/  IMAD.U32 R0, RZ, RZ, UR54 ;  /* 0x00000036ff007e24 */ /* 0x002fe2000f8e00ff */
[----:B-----5:R-:W-:Y:S01]  /*9210*/  SYNCS.ARRIVE.TRANS64.RED.A1T0 RZ, [UR7], RZ ;  /* 0x000000ffffff79a7 */ /* 0x020fe20008100407 */
[----:B------:R-:W-:Y:S02]  /*9220*/  LOP3.LUT R156, R156, 0x1, RZ, 0x3c, !PT ;  /* 0x000000019c9c7812 */ /* 0x000fe400078e3cff */
[----:B------:R1:W-:Y:S02]  /*9230*/  SYNCS.ARRIVE.TRANS64.A1T0 RZ, [R0+UR48], RZ ;  /* 0x000000ff00ff79a7 */ /* 0x0003e40008100030 */
[----:B-1----:R-:W-:Y:S01]  /*9240*/  SEL R0, RZ, 0x1, !P2 ;  /* 0x00000001ff007807 */ /* 0x002fe20005000000 */
[----:B------:R-:W-:Y:S06]  /*9250*/  @P1 BRA `(.L_x_120) ;  /* 0xffffffa800f41947 */ /* 0x000fec000383ffff */
[----:B------:R-:W-:Y:S05]  /*9260*/  EXIT ;  /* 0x000000000000794d */ /* 0x000fea0003800000 */
.L_x_27:
[----:B------:R-:W-:-:S08]  /*9270*/  NOP ;  /* 0x0000000000007918 */ /* 0x000fd00000000000 */
[----:B-----5:R-:W1:-:S00]  /*9280*/  USETMAXREG.DEALLOC.CTAPOOL 0x28 ;  /* 0x00000028000079c8 */ /* 0x020e4000080e0500 */
[----:B------:R-:W-:-:S06]  /*9290*/  UISETP.NE.AND UP1, UPT, UR52, 0x3, UPT ;  /* 0x000000033400788c */ /* 0x000fcc000bf25270 */
[----:B------:R-:W-:-:S13]  /*92a0*/  PLOP3.LUT P1, PT, PT, PT, UP1, 0x80, 0x0 ;  /* 0x000000000000781c */ /* 0x000fda0003f2f018 */
[----:B-1----:R-:W-:Y:S05]  /*92b0*/  @!P1 BRA `(.L_x_121) ;  /* 0x0000003800049947 */ /* 0x002fea0003800000 */
[----:B------:R-:W-:-:S13]  /*92c0*/  ISETP.NE.AND P0, PT, RZ, UR52, PT ;  /* 0x00000034ff007c0c */ /* 0x000fda000bf05270 */
[----:B------:R-:W-:Y:S05]  /*92d0*/  @!P0 BRA `(.L_x_122) ;  /* 0x0000001c00088947 */ /* 0x000fea0003800000 */
[----:B------:R-:W-:-:S06]  /*92e0*/  UISETP.NE.AND UP0, UPT, UR52, 0x2, UPT ;  /* 0x000000023400788c */ /* 0x000fcc000bf05270 */
[----:B------:R-:W-:-:S13]  /*92f0*/  PLOP3.LUT P0, PT, PT, PT, UP0, 0x80, 0x0 ;  /* 0x000000000000781c */ /* 0x000fda0003f0f008 */
[----:B---3--:R-:W-:Y:S05]  /*9300*/  @P0 EXIT ;  /* 0x000000000000094d */ /* 0x008fea0003800000 */
[----:B------:R-:W1:Y:S01]  /*9310*/  S2UR UR4, SR_CTAID.Y ;  /* 0x00000000000479c3 */ /* 0x000e620000002600 */
[----:B------:R-:W-:Y:S01]  /*9320*/  ELECT P0, URZ, PT ;  /* 0x00000000003f782f */ /* 0x000fe20003800000 */
[----:B------:R-:W-:Y:S01]  /*9330*/  BSSY B0, `(.L_x_123) ;  /* 0x000001d000007945 */ /* 0x000fe20003800000 */
[----:B-1----:R-:W-:-:S11]  /*9340*/  UIMAD UR4, UR4, UR60, UR51 ;  /* 0x0000003c040472a4 */ /* 0x002fd6000f8e0233 */
[----:B------:R-:W-:Y:S05]  /*9350*/  @!P0 BRA `(.L_x_124) ;  /* 0x0000000000688947 */ /* 0x000fea0003800000 */
[----:B------:R-:W1:Y:S01]  /*9360*/  LDC.64 R4, c[0x0][0x600] ;  /* 0x00018000ff047b82 */ /* 0x000e620000000a00 */
[----:B------:R-:W-:Y:S02]  /*9370*/  UMOV UR5, 0x400 ;  /* 0x0000040000057882 */ /* 0x000fe40000000000 */
[----:B------:R-:W-:-:S05]  /*9380*/  ULEA UR5, UR58, UR5, 0x18 ;  /* 0x000000053a057291 */ /* 0x000fca000f8ec03f */
[----:B------:R-:W1:Y:S08]  /*9390*/  LDC.64 R6, c[0x0][0x608] ;  /* 0x00018200ff067b82 */ /* 0x000e700000000a00 */
[----:B------:R-:W2:Y:S08]  /*93a0*/  LDC.64 R32, c[0x0][0x610] ;  /* 0x00018400ff207b82 */ /* 0x000eb00000000a00 */
[----:B------:R-:W2:Y:S01]  /*93b0*/  LDC.64 R34, c[0x0][0x618] ;  /* 0x00018600ff227b82 */ /* 0x000ea20000000a00 */
[----:B-1----:R1:W-:Y:S07]  /*93c0*/  STS.128 [UR5+0x34700], R4 ;  /* 0x03470004ff007988 */ /* 0x0023ee0008000c05 */
[----:B------:R-:W3:Y:S08]  /*93d0*/  LDC.64 R28, c[0x0][0x620] ;  /* 0x00018800ff1c7b82 */ /* 0x000ef00000000a00 */
[----:B------:R-:W3:Y:S01]  /*93e0*/  LDC.64 R30, c[0x0][0x628] ;  /* 0x00018a00ff1e7b82 */ /* 0x000ee20000000a00 */
[----:B--2---:R2:W-:Y:S07]  /*93f0*/  STS.128 [UR5+0x34710], R32 ;  /* 0x03471020ff007988 */ /* 0x0045ee0008000c05 */
[----:B------:R-:W4:Y:S08]  /*9400*/  LDC.64 R24, c[0x0][0x630] ;  /* 0x00018c00ff187b82 */ /* 0x000f300000000a00 */
[----:B------:R-:W4:Y:S08]  /*9410*/  LDC.64 R26, c[0x0][0x638] ;  /* 0x00018e00ff1a7b82 */ /* 0x000f300000000a00 */
[----:B------:R-:W5:Y:S01]  /*9420*/  LDC.64 R20, c[0x0][0x640] ;  /* 0x00019000ff147b82 */ /* 0x000f620000000a00 */
[----:B---3--:R2:W-:Y:S07]  /*9430*/  STS.128 [UR5+0x34720], R28 ;  /* 0x0347201cff007988 */ /* 0x0085ee0008000c05 */
[----:B------:R-:W5:Y:S08]  /*9440*/  LDC.64 R22, c[0x0][0x648] ;  /* 0x00019200ff167b82 */ /* 0x000f700000000a00 */
[----:B------:R-:W3:Y:S01]  /*9450*/  LDC.64 R12, c[0x0][0x650] ;  /* 0x00019400ff0c7b82 */ /* 0x000ee20000000a00 */
[----:B----4-:R2:W-:Y:S07]  /*9460*/  STS.128 [UR5+0x34730], R24 ;  /* 0x03473018ff007988 */ /* 0x0105ee0008000c05 */
[----:B------:R-:W3:Y:S08]  /*9470*/  LDC.64 R14, c[0x0][0x658] ;  /* 0x00019600ff0e7b82 */ /* 0x000ef00000000a00 */
[----:B------:R-:W4:Y:S01]  /*9480*/  LDC.64 R8, c[0x0][0x660] ;  /* 0x00019800ff087b82 */ /* 0x000f220000000a00 */
[----:B-----5:R2:W-:Y:S07]  /*9490*/  STS.128 [UR5+0x34740], R20 ;  /* 0x03474014ff007988 */ /* 0x0205ee0008000c05 */
[----:B------:R-:W4:Y:S08]  /*94a0*/  LDC.64 R10, c[0x0][0x668] ;  /* 0x00019a00ff0a7b82 */ /* 0x000f300000000a00 */
[----:B-1----:R-:W1:Y:S01]  /*94b0*/  LDC.64 R4, c[0x0][0x670] ;  /* 0x00019c00ff047b82 */ /* 0x002e620000000a00 */
[----:B---3--:R2:W-:Y:S07]  /*94c0*/  STS.128 [UR5+0x34750], R12 ;  /* 0x0347500cff007988 */ /* 0x0085ee0008000c05 */
[----:B------:R-:W1:Y:S01]  /*94d0*/  LDC.64 R6, c[0x0][0x678] ;  /* 0x00019e00ff067b82 */ /* 0x000e620000000a00 */
[----:B----4-:R2:W-:Y:S04]  /*94e0*/  STS.128 [UR5+0x34760], R8 ;  /* 0x03476008ff007988 */ /* 0x0105e80008000c05 */
[----:B-1----:R2:W-:Y:S02]  /*94f0*/  STS.128 [UR5+0x34770], R4 ;  /* 0x03477004ff007988 */ /* 0x0025e40008000c05 */
.L_x_124:
[----:B------:R-:W-:Y:S05]  /*9500*/  BSYNC B0 ;  /* 0x0000000000007941 */ /* 0x000fea0003800000 */
.L_x_123:
[----:B------:R-:W-:Y:S01]  /*9510*/  ELECT P0, URZ, PT ;  /* 0x00000000003f782f */ /* 0x000fe20003800000 */
[----:B------:R-:W-:Y:S01]  /*9520*/  NOP ;  /* 0x0000000000007918 */ /* 0x000fe20000000000 */
[----:B------:R-:W-:Y:S01]  /*9530*/  ULDC UR6, c[0x0][0x884] ;  /* 0x0002210000067ab9 */ /* 0x000fe20000000800 */
[----:B------:R-:W-:Y:S01]  /*9540*/  BSSY B0, `(.L_x_125) ;  /* 0x0000035000007945 */ /* 0x000fe20003800000 */
[----:B------:R-:W-:-:S03]  /*9550*/  ULEA UR6, UR6, UR4, 0x1 ;  /* 0x0000000406067291 */ /* 0x000fc6000f8e083f */
[----:B------:R-:W-:Y:S02]  /*9560*/  ULDC.64 UR4, c[0x0][0x800] ;  /* 0x0002000000047ab9 */ /* 0x000fe40000000a00 */
[----:B------:R-:W-:-:S04]  /*9570*/  UIMAD.WIDE UR4, UR6, 0x80, UR4 ;  /* 0x00000080060478a5 */ /* 0x000fc8000f8e0204 */
[----:B------:R-:W-:Y:S08]  /*9580*/  @!P0 BRA `(.L_x_126) ;  /* 0x0000000000c08947 */ /* 0x000ff00003800000 */
[----:B------:R-:W-:Y:S01]  /*9590*/  ULDC.64 UR6, c[0x0][0x808] ;  /* 0x0002020000067ab9 */ /* 0x000fe20000000a00 */
[----:B------:R-:W-:Y:S01]  /*95a0*/  ULDC.64 UR8, c[0x0][0x810] ;  /* 0x0002040000087ab9 */ /* 0x000fe20000000a00 */
[----:B------:R-:W-:Y:S02]  /*95b0*/  ISETP.NE.U32.AND P0, PT, RZ, UR6, PT ;  /* 0x00000006ff007c0c */ /* 0x000fe4000bf05070 */
[----:B------:R-:W-:Y:S02]  /*95c0*/  ISETP.NE.U32.AND P1, PT, RZ, UR8, PT ;  /* 0x00000008ff007c0c */ /* 0x000fe4000bf25070 */
[----:B------:R-:W-:Y:S02]  /*95d0*/  ISETP.NE.AND.EX P0, PT, RZ, UR7, PT, P0 ;  /* 0x00000007ff007c0c */ /* 0x000fe4000bf05300 */
[----:B------:R-:W-:-:S11]  /*95e0*/  ISETP.NE.AND.EX P1, PT, RZ, UR9, PT, P1 ;  /* 0x00000009ff007c0c */ /* 0x000fd6000bf25310 */
[----:B------:R-:W-:Y:S05]  /*95f0*/  @!P0 BRA `(.L_x_127) ;  /* 0x0000000000188947 */ /* 0x000fea0003800000 */
[----:B--2---:R-:W1:Y:S02]  /*9600*/  LDC.64 R4, c[0x0][0x808] ;  /* 0x00020200ff047b82 */ /* 0x004e640000000a00 */
[----:B-1----:R-:W-:-:S06]  /*9610*/  IMAD.WIDE R4, R18, 0x8, R4 ;  /* 0x0000000812047825 */ /* 0x002fcc00078e0204 */
[----:B------:R-:W2:Y:S01]  /*9620*/  LDG.E.64 R4, desc[UR38][R4.64] ;  /* 0x0000002604047981 */ /* 0x000ea2000c1e1b00 */
[----:B------:R-:W-:Y:S02]  /*9630*/  UMOV UR6, 0x400 ;  /* 0x0000040000067882 */ /* 0x000fe40000000000 */
[----:B------:R-:W-:-:S09]  /*9640*/  ULEA UR6, UR58, UR6, 0x18 ;  /* 0x000000063a067291 */ /* 0x000fd2000f8ec03f */
[----:B--2---:R1:W-:Y:S03]  /*9650*/  STS.64 [UR6+0x34700], R4 ;  /* 0x03470004ff007988 */ /* 0x0043e60008000a06 */
.L_x_127:
[----:B------:R-:W-:Y:S05]  /*9660*/  @!P1 BRA `(.L_x_126) ;  /* 0x0000000000889947 */ /* 0x000fea0003800000 */
[----:B-12---:R-:W1:Y:S02]  /*9670*/  LDC.64 R4, c[0x0][0x810] ;  /* 0x00020400ff047b82 */ /* 0x006e640000000a00 */
[----:B-1----:R-:W-:-:S06]  /*9680*/  IMAD.WIDE R4, R18, 0x8, R4 ;  /* 0x0000000812047825 */ /* 0x002fcc00078e0204 */
[----:B------:R-:W2:Y:S01]  /*9690*/  LDG.E.64 R4, desc[UR38][R4.64] ;  /* 0x0000002604047981 */ /* 0x000ea2000c1e1b00 */
[----:B------:R-:W-:Y:S02]  /*96a0*/  UMOV UR6, 0x400 ;  /* 0x0000040000067882 */ /* 0x000fe40000000000 */
[----:B------:R-:W-:-:S04]  /*96b0*/  ULEA UR6, UR58, UR6, 0x18 ;  /* 0x000000063a067291 */ /* 0x000fc8000f8ec03f */
[----:B------:R-:W-:-:S05]  /*96c0*/  UIADD3 UR7, UR6, 0x34700, URZ ;  /* 0x0003470006077890 */ /* 0x000fca000fffe03f */
[----:B------:R-:W1:Y:S01]  /*96d0*/  LDS R6, [UR6+0x3471c] ;  /* 0x03471c06ff067984 */ /* 0x000e620008000800 */
[----:B------:R-:W-:-:S03]  /*96e0*/  IMAD.U32 R8, RZ, RZ, UR7 ;  /* 0x00000007ff087e24 */ /* 0x000fc6000f8e00ff */
[----:B------:R-:W-:Y:S02]  /*96f0*/  STS [UR6+0x34730], RZ ;  /* 0x034730ffff007988 */ /* 0x000fe40008000806 */
[----:B------:R-:W-:-:S05]  /*9700*/  SHF.R.U64 R8, R8, 0x4, RZ ;  /* 0x0000000408087819 */ /* 0x000fca00000012ff */
[----:B------:R-:W-:Y:S04]  /*9710*/  STS [UR6+0x34710], R8 ;  /* 0x03471008ff007988 */ /* 0x000fe80008000806 */
[----:B------:R-:W-:Y:S01]  /*9720*/  STS [UR6+0x34714], R8 ;  /* 0x03471408ff007988 */ /* 0x000fe20008000806 */
[C---:B--2---:R-:W-:Y:S01]  /*9730*/  SHF.L.U64.HI R10, R4.reuse, 0x1, R5 ;  /* 0x00000001040a7819 */ /* 0x044fe20000010205 */
[----:B------:R-:W-:Y:S01]  /*9740*/  IMAD.SHL.U32 R11, R4, 0x2, RZ ;  /* 0x00000002040b7824 */ /* 0x000fe200078e00ff */
[----:B------:R-:W-:Y:S01]  /*9750*/  IADD3 R4, R0, -0x1, RZ ;  /* 0xffffffff00047810 */ /* 0x000fe20007ffe0ff */
[----:B------:R-:W-:Y:S01]  /*9760*/  VIADD R5, R3, 0xffffffff ;  /* 0xffffffff03057836 */ /* 0x000fe20000000000 */
[----:B------:R-:W-:Y:S02]  /*9770*/  LOP3.LUT R10, R10, 0x1fffffff, RZ, 0xc0, !PT ;  /* 0x1fffffff0a0a7812 */ /* 0x000fe400078ec0ff */
[----:B------:R-:W-:-:S02]  /*9780*/  LOP3.LUT R3, R11, 0xfffffffe, RZ, 0xc0, !PT ;  /* 0xfffffffe0b037812 */ /* 0x000fc400078ec0ff */
[--C-:B------:R-:W-:Y:S02]  /*9790*/  SHF.R.U32.HI R7, RZ, 0x4, R10.reuse ;  /* 0x00000004ff077819 */ /* 0x100fe4000001160a */
[----:B------:R-:W-:Y:S02]  /*97a0*/  SHF.R.U64 R3, R3, 0x4, R10 ;  /* 0x0000000403037819 */ /* 0x000fe4000000120a */
[----:B-1----:R-:W-:-:S03]  /*97b0*/  LOP3.LUT R6, R6, 0xf, R7, 0xb8, !PT ;  /* 0x0000000f06067812 */ /* 0x002fc600078eb807 */
[----:B------:R-:W-:Y:S04]  /*97c0*/  STS [UR6+0x3470c], R3 ;  /* 0x03470c03ff007988 */ /* 0x000fe80008000806 */
[----:B------:R-:W-:Y:S04]  /*97d0*/  STS [UR6+0x3471c], R6 ;  /* 0x03471c06ff007988 */ /* 0x000fe80008000806 */
[----:B------:R-:W1:Y:S02]  /*97e0*/  LDS R7, [UR6+0x3471c] ;  /* 0x03471c06ff077984 */ /* 0x000e640008000800 */
[----:B-1----:R-:W-:-:S05]  /*97f0*/  LOP3.LUT R7, R7, 0xf0, RZ, 0xb8, !PT ;  /* 0x000000f007077812 */ /* 0x002fca00078eb8ff */
[----:B------:R1:W-:Y:S04]  /*9800*/  STS [UR6+0x3471c], R7 ;  /* 0x03471c07ff007988 */ /* 0x0003e80008000806 */
[----:B------:R-:W2:Y:S01]  /*9810*/  LDS R9, [UR6+0x3471c] ;  /* 0x03471c06ff097984 */ /* 0x000ea20008000800 */
[----:B-1----:R-:W-:-:S05]  /*9820*/  CS2R R6, SRZ ;  /* 0x0000000000067805 */ /* 0x002fca000001ff00 */
[----:B------:R-:W-:Y:S01]  /*9830*/  STS.128 [UR6+0x34720], R4 ;  /* 0x03472004ff007988 */ /* 0x000fe20008000c06 */
[----:B--2---:R-:W-:-:S05]  /*9840*/  LOP3.LUT R9, R9, 0xf00, RZ, 0xb8, !PT ;  /* 0x00000f0009097812 */ /* 0x004fca00078eb8ff */
[----:B------:R-:W-:Y:S04]  /*9850*/  STS.64 [UR6+0x34718], R8 ;  /* 0x03471808ff007988 */ /* 0x000fe80008000a06 */
[----:B------:R-:W1:Y:S02]  /*9860*/  LDS R12, [UR6+0x3471c] ;  /* 0x03471c06ff0c7984 */ /* 0x000e640008000800 */
[----:B-1----:R-:W-:-:S05]  /*9870*/  LOP3.LUT R0, R12, 0xf000, RZ, 0xb8, !PT ;  /* 0x0000f0000c007812 */ /* 0x002fca00078eb8ff */
[----:B------:R3:W-:Y:S02]  /*9880*/  STS [UR6+0x3471c], R0 ;  /* 0x03471c00ff007988 */ /* 0x0007e40008000806 */
.L_x_126:
[----:B------:R-:W-:Y:S05]  /*9890*/  BSYNC B0 ;  /* 0x0000000000007941 */ /* 0x000fea0003800000 */
.L_x_125:
[----:B---3--:R-:W3:Y:S01]  /*98a0*/  S2R R0, SR_LANEID ;  /* 0x0000000000007919 */ /* 0x008ee20000000000 */
[----:B------:R-:W-:Y:S01]  /*98b0*/  ELECT P0, URZ, PT ;  /* 0x00000000003f782f */ /* 0x000fe20003800000 */
[----:B------:R-:W-:Y:S01]  /*98c0*/  NOP ;  /* 0x0000000000007918 */ /* 0x000fe20000000000 */
[----:B------:R-:W-:Y:S11]  /*98d0*/  BSSY B0, `(.L_x_128) ;  /* 0x0000004000007945 */ /* 0x000ff60003800000 */
[----:B------:R-:W-:Y:S05]  /*98e0*/  @!P0 BRA `(.L_x_129) ;  /* 0x0000000000088947 */ /* 0x000fea0003800000 */
[----:B------:R0:W-:Y:S01]  /*98f0*/  UTMACMDFLUSH ;  /* 0x00000000000079b7 */ /* 0x0001e20000000000 */
[----:B------:R-:W-:-:S04]  /*9900*/  DEPBAR.LE SB0, 0x0 ;  /* 0x000080000000791a */ /* 0x000fc80000000000 */
.L_x_129:
[----:B------:R-:W-:Y:S05]  /*9910*/  BSYNC B0 ;  /* 0x0000000000007941 */ /* 0x000fea0003800000 */
.L_x_128:
[----:B------:R-:W-:Y:S01]  /*9920*/  UMOV UR6, 0x400 ;  /* 0x0000040000067882 */ /* 0x000fe20000000000 */
[----:B--23--:R-:W-:Y:S01]  /*9930*/  IMAD.SHL.U32 R6, R0, 0x4, RZ ;  /* 0x0000000400067824 */ /* 0x00cfe200078e00ff */
[----:B------:R-:W-:-:S04]  /*9940*/  ULEA UR6, UR58, UR6, 0x18 ;  /* 0x000000063a067291 */ /* 0x000fc8000f8ec03f */
[----:B------:R-:W-:Y:S01]  /*9950*/  UIADD3 UR32, UR6, 0x34700, URZ ;  /* 0x0003470006207890 */ /* 0x000fe2000fffe03f */
[----:B-1----:R-:W-:Y:S01]  /*9960*/  IADD3 R4, P0, R6, UR4, RZ ;  /* 0x0000000406047c10 */ /* 0x002fe2000ff1e0ff */
[----:B------:R-:W-:-:S04]  /*9970*/  IMAD.MOV.U32 R0, RZ, RZ, RZ ;  /* 0x000000ffff007224 */ /* 0x000fc800078e00ff */
[----:B------:R-:W-:-:S03]  /*9980*/  IMAD.X R5, RZ, RZ, UR5, P0 ;  /* 0x00000005ff057e24 */ /* 0x000fc600080e06ff */
[----:B------:R-:W1:Y:S01]  /*9990*/  LDS R3, [R6+UR32] ;  /* 0x0000002006037984 */ /* 0x000e620008000800 */
[----:B------:R-:W-:-:S03]  /*99a0*/  SHF.L.U32 R0, R0, 0x1f, RZ ;  /* 0x0000001f00007819 */ /* 0x000fc600000006ff */
[----:B-1----:R1:W2:Y:S02]  /*99b0*/  ATOMG.E.EXCH.STRONG.GPU PT, RZ, [R4], R3 ;  /* 0x0000000304ff73a8 */ /* 0x0022a400041ee100 */
[----:B--2---:R-:W2:Y:S01]  /*99c0*/  SYNCS.PHASECHK.TRANS64.TRYWAIT P0, [UR6+0x344f8], R0 ;  /* 0x0344f800ff0075a7 */ /* 0x004ea20008000146 */
[----:B------:R-:W-:Y:S02]  /*99d0*/  ULOP3.LUT UR31, UR59, 0x1, URZ, 0xfc, !UPT ;  /* 0x000000013b1f7892 */ /* 0x000fe4000f8efc3f */
[----:B------:R-:W-:Y:S01]  /*99e0*/  ULOP3.LUT UR30, UR61, 0x2, URZ, 0xfc, !UPT ;  /* 0x000000023d1e7892 */ /* 0x000fe2000f8efc3f */
[----:B-12---:R-:W-:Y:S11]  /*99f0*/  @!P0 BRA `(.L_x_130) ;  /* 0x0000005800888947 */ /* 0x006ff60003800000 */
.L_x_287:
[----:B------:R-:W-:Y:S01]  /*9a00*/  IMAD.MOV.U32 R4, RZ, RZ, 0x1 ;  /* 0x00000001ff047424 */ /* 0x000fe200078e00ff */
[----:B------:R-:W-:Y:S01]  /*9a10*/  ULDC UR29, c[0x0][0x598] ;  /* 0x00016600001d7ab9 */ /* 0x000fe20000000800 */
[----:B-1----:R-:W-:Y:S01]  /*9a20*/  IMAD.MOV.U32 R0, RZ, RZ, RZ ;  /* 0x000000ffff007224 */ /* 0x002fe200078e00ff */
[----:B------:R-:W-:Y:S01]  /*9a30*/  ULDC UR28, c[0x0][0x580] ;  /* 0x00016000001c7ab9 */ /* 0x000fe20000000800 */
[----:B------:R-:W-:Y:S01]  /*9a40*/  ULDC.64 UR24, c[0x0][0x590] ;  /* 0x0001640000187ab9 */ /* 0x000fe20000000a00 */
[----:B------:R-:W-:-:S05]  /*9a50*/  ULDC.64 UR26, c[0x0][0x588] ;  /* 0x00016200001a7ab9 */ /* 0x000fca0000000a00 */
.L_x_191:
[----:B------:R-:W-:-:S06]  /*9a60*/  UISETP.NE.AND UP0, UPT, UR31, 0x3, UPT ;  /* 0x000000031f00788c */ /* 0x000fcc000bf05270 */
[----:B------:R-:W-:-:S13]  /*9a70*/  PLOP3.LUT P1, PT, PT, PT, UP0, 0x80, 0x0 ;  /* 0x000000000000781c */ /* 0x000fda0003f2f008 */
[----:B-----5:R-:W-:Y:S05]  /*9a80*/  @!P1 BRA `(.L_x_131) ;  /* 0x0000000000049947 */ /* 0x020fea0003800000 */
[----:B------:R-:W-:Y:S01]  /*9a90*/  BPT.TRAP 0x1 ;  /* 0x000000040000795c */ /* 0x000fe20000300000 */
.L_x_131:
[----:B------:R-:W-:Y:S02]  /*9aa0*/  R2UR UR7, R2 ;  /* 0x00000000020772ca */ /* 0x000fe400000e0000 */
[----:B------:R-:W-:Y:S02]  /*9ab0*/  SHF.L.U32 R3, R0, 0x1f, RZ ;  /* 0x0000001f00037819 */ /* 0x000fe400000006ff */
[----:B------:R-:W-:-:S09]  /*9ac0*/  LEA R8, R2, UR6, 0x4 ;  /* 0x0000000602087c11 */ /* 0x000fd2000f8e20ff */
[----:B------:R-:W-:-:S09]  /*9ad0*/  ULEA UR7, UR7, UR6, 0x3 ;  /* 0x0000000607077291 */ /* 0x000fd2000f8e183f */
[----:B------:R-:W1:Y:S02]  /*9ae0*/  SYNCS.PHASECHK.TRANS64.TRYWAIT P0, [UR7+0x34400], R3 ;  /* 0x03440003ff0075a7 */ /* 0x000e640008000147 */
[----:B-1----:R-:W-:Y:S05]  /*9af0*/  @!P0 BRA `(.L_x_132) ;  /* 0x0000005800608947 */ /* 0x002fea0003800000 */
.L_x_288:
[----:B------:R-:W2:Y:S01]  /*9b00*/  LDS.128 R8, [R8+0x34520] ;  /* 0x0345200008087984 */ /* 0x000ea20000000c00 */
        /* <DEDUP_REMOVED lines=8> */
.L_x_133:
[----:B------:R-:W-:Y:S01]  /*9b90*/  UIADD3 UR7, UR7, 0x34440, URZ ;  /* 0x0003444007077890 */ /* 0x000fe2000fffe03f */
[----:B------:R-:W-:Y:S02]  /*9ba0*/  R2UR UR18, R16 ;  /* 0x00000000101272ca */ /* 0x000fe400000e0000 */
[----:B------:R-:W-:Y:S01]  /*9bb0*/  R2UR UR19, R17 ;  /* 0x00000000111372ca */ /* 0x000fe200000e0000 */
[----:B------:R-:W-:Y:S01]  /*9bc0*/  UPRMT UR7, UR58, 0x654, UR7 ;  /* 0x000006543a077896 */ /* 0x000fe20008000007 */
[----:B------:R-:W-:Y:S02]  /*9bd0*/  LOP3.LUT P1, RZ, R4, 0xff, RZ, 0xc0, !PT ;  /* 0x000000ff04ff7812 */ /* 0x000fe4000782c0ff */
[----:B------:R-:W-:-:S04]  /*9be0*/  ISETP.NE.U32.AND P0, PT, RZ, UR24, PT ;  /* 0x00000018ff007c0c */ /* 0x000fc8000bf05070 */
[----:B------:R-:W-:Y:S02]  /*9bf0*/  ISETP.NE.AND.EX P0, PT, RZ, UR25, PT, P0 ;  /* 0x00000019ff007c0c */ /* 0x000fe4000bf05300 */
[----:B---3--:R-:W-:Y:S01]  /*9c00*/  SYNCS.ARRIVE.TRANS64.RED.A1T0 RZ, [UR7], RZ ;  /* 0x000000ffffff79a7 */ /* 0x008fe20008100407 */
[----:B------:R-:W-:Y:S02]  /*9c10*/  USHF.L.U32 UR18, UR18, 0x7, URZ ;  /* 0x0000000712127899 */ /* 0x000fe4000800063f */
[----:B------:R-:W-:Y:S02]  /*9c20*/  USHF.L.U32 UR19, UR19, 0x7, URZ ;  /* 0x0000000713137899 */ /* 0x000fe4000800063f */
[----:B------:R-:W-:Y:S10]  /*9c30*/  @!P1 BRA `(.L_x_134) ;  /* 0x00000000000c9947 */ /* 0x000ff40003800000 */
[----:B------:R-:W-:-:S04]  /*9c40*/  DEPBAR {5,4,3,2,1,0} ;  /* 0x0000003f0000791a */ /* 0x000fc80000000000 */
[----:B------:R3:W-:Y:S02]  /*9c50*/  UTMACCTL.IV [UR4] ;  /* 0x00000000040079b9 */ /* 0x0007e40008000000 */
[----:B---3--:R-:W-:Y:S01]  /*9c60*/  NOP ;  /* 0x0000000000007918 */ /* 0x008fe20000000000 */
.L_x_134:
[----:B------:R-:W-:Y:S05]  /*9c70*/  @!P0 BRA `(.L_x_135) ;  /* 0x0000000000188947 */ /* 0x000fea0003800000 */
[----:B------:R-:W3:Y:S02]  /*9c80*/  LDC.64 R4, c[0x0][0x590] ;  /* 0x00016400ff047b82 */ /* 0x000ee40000000a00 */
[----:B---3--:R-:W-:-:S06]  /*9c90*/  IMAD.WIDE R4, R18, 0x8, R4 ;  /* 0x0000000812047825 */ /* 0x008fcc00078e0204 */
[----:B------:R-:W1:Y:S04]  /*9ca0*/  LDG.E.64 R4, desc[UR38][R4.64] ;  /* 0x0000002604047981 */ /* 0x000e68000c1e1b00 */
[----:B-1----:R-:W3:Y:S02]  /*9cb0*/  LD.E R3, desc[UR38][R4.64] ;  /* 0x0000002604037980 */ /* 0x002ee4000c101900 */
[----:B---3--:R-:W-:Y:S01]  /*9cc0*/  FSETP.NEU.AND P0, PT, R3, RZ, PT ;  /* 0x000000ff0300720b */ /* 0x008fe20003f0d000 */
[----:B------:R-:W-:-:S12]  /*9cd0*/  BRA `(.L_x_136) ;  /* 0x0000000000247947 */ /* 0x000fd80003800000 */
.L_x_135:
[----:B------:R-:W-:Y:S02]  /*9ce0*/  ISETP.NE.U32.AND P1, PT, RZ, UR26, PT ;  /* 0x0000001aff007c0c */ /* 0x000fe4000bf25070 */
[----:B------:R-:W-:Y:S02]  /*9cf0*/  FSETP.NEU.AND P0, PT, RZ, UR28, PT ;  /* 0x0000001cff007c0b */ /* 0x000fe4000bf0d000 */
[----:B------:R-:W-:-:S13]  /*9d00*/  ISETP.NE.AND.EX P1, PT, RZ, UR27, PT, P1 ;  /* 0x0000001bff007c0c */ /* 0x000fda000bf25310 */
[----:B------:R-:W-:Y:S05]  /*9d10*/  @!P1 BRA `(.L_x_136) ;  /* 0x0000000000149947 */ /* 0x000fea0003800000 */
[----:B------:R-:W3:Y:S01]  /*9d20*/  LDC.64 R4, c[0x0][0x588] ;  /* 0x00016200ff047b82 */ /* 0x000ee20000000a00 */
[----:B-1----:R-:W-:-:S04]  /*9d30*/  IMAD R3, R18, UR29, RZ ;  /* 0x0000001d12037c24 */ /* 0x002fc8000f8e02ff */
[----:B---3--:R-:W-:-:S06]  /*9d40*/  IMAD.WIDE R4, R3, 0x4, R4 ;  /* 0x0000000403047825 */ /* 0x008fcc00078e0204 */
[----:B------:R-:W3:Y:S02]  /*9d50*/  LDG.E R4, desc[UR38][R4.64] ;  /* 0x0000002604047981 */ /* 0x000ee4000c1e1900 */
[----:B---3--:R-:W-:-:S13]  /*9d60*/  FSETP.NEU.AND P0, PT, R4, RZ, PT ;  /* 0x000000ff0400720b */ /* 0x008fda0003f0d000 */
.L_x_136:
[----:B------:R-:W-:Y:S01]  /*9d70*/  UISETP.NE.AND UP0, UPT, UR30, 0x3, UPT ;  /* 0x000000031e00788c */ /* 0x000fe2000bf05270 */
[----:B------:R-:W-:-:S05]  /*9d80*/  ELECT P1, URZ, PT ;  /* 0x00000000003f782f */ /* 0x000fca0003820000 */
[----:B------:R-:W-:Y:S02]  /*9d90*/  PLOP3.LUT P2, PT, PT, PT, UP0, 0x80, 0x0 ;  /* 0x000000000000781c */ /* 0x000fe40003f4f008 */
[----:B------:R-:W-:-:S11]  /*9da0*/  PLOP3.LUT P0, PT, P0, P1, PT, 0x2a, 0x0 ;  /* 0x000000000000781c */ /* 0x000fd60000702572 */
[----:B------:R-:W-:Y:S05]  /*9db0*/  @!P2 BRA `(.L_x_137) ;  /* 0x000000000004a947 */ /* 0x000fea0003800000 */
[----:B------:R-:W-:Y:S01]  /*9dc0*/  BPT.TRAP 0x1 ;  /* 0x000000040000795c */ /* 0x000fe20000300000 */
.L_x_137:
[----:B-1----:R-:W-:-:S05]  /*9dd0*/  IMAD.MOV.U32 R3, RZ, RZ, 0x1 ;  /* 0x00000001ff037424 */ /* 0x002fca00078e00ff */
[----:B------:R-:W-:-:S04]  /*9de0*/  SHF.L.U32 R3, R3, 0x1f, RZ ;  /* 0x0000001f03037819 */ /* 0x000fc800000006ff */
[----:B------:R-:W1:Y:S02]  /*9df0*/  SYNCS.PHASECHK.TRANS64.TRYWAIT P1, [UR6+0x344d0], R3 ;  /* 0x0344d003ff0075a7 */ /* 0x000e640008020146 */
[----:B-1----:R-:W-:Y:S05]  /*9e00*/  @!P1 BRA `(.L_x_138) ;  /* 0x0000005400b49947 */ /* 0x002fea0003800000 */
.L_x_289:
[----:B------:R-:W-:Y:S04]  /*9e10*/  BSSY B0, `(.L_x_139) ;  /* 0x000000b000007945 */ /* 0x000fe80003800000 */
[----:B------:R-:W-:Y:S05]  /*9e20*/  @P0 BRA `(.L_x_140) ;  /* 0x0000000000240947 */ /* 0x000fea0003800000 */
[----:B------:R-:W-:Y:S02]  /*9e30*/  UIADD3 UR16, UR6, 0x30000, URZ ;  /* 0x0003000006107890 */ /* 0x000fe4000fffe03f */
[----:B------:R-:W-:Y:S01]  /*9e40*/  UIADD3 UR17, UR6, 0x344b0, URZ ;  /* 0x000344b006117890 */ /* 0x000fe2000fffe03f */
[----:B------:R-:W-:Y:S01]  /*9e50*/  UMOV UR8, 0x0 ;  /* 0x0000000000087882 */ /* 0x000fe20000000000 */
[----:B------:R-:W-:-:S07]  /*9e60*/  UMOV UR9, 0x10000000 ;  /* 0x1000000000097882 */ /* 0x000fce0000000000 */
[----:B------:R3:W-:Y:S02]  /*9e70*/  UTMALDG.2D [UR16], [UR4], desc[UR8] ;  /* 0x00000810040075b4 */ /* 0x0007e40008009000 */
[----:B---3--:R-:W-:Y:S05]  /*9e80*/  @!P2 BRA `(.L_x_141) ;  /* 0x000000000004a947 */ /* 0x008fea0003800000 */
[----:B------:R-:W-:Y:S01]  /*9e90*/  BPT.TRAP 0x1 ;  /* 0x000000040000795c */ /* 0x000fe20000300000 */
.L_x_141:
[----:B-1----:R-:W1:Y:S02]  /*9ea0*/  LDC R4, c[0x0][0x828] ;  /* 0x00020a00ff047b82 */ /* 0x002e640000000800 */
[----:B-1----:R3:W-:Y:S02]  /*9eb0*/  SYNCS.ARRIVE.TRANS64.RED.A0TR RZ, [UR6+0x344b0], R4 ;  /* 0x0344b004ffff79a7 */ /* 0x0027e40008300406 */
.L_x_140:
[----:B------:R-:W-:Y:S05]  /*9ec0*/  BSYNC B0 ;  /* 0x0000000000007941 */ /* 0x000fea0003800000 */
.L_x_139:
[----:B------:R-:W-:Y:S05]  /*9ed0*/  @!P2 BRA `(.L_x_142) ;  /* 0x000000000004a947 */ /* 0x000fea0003800000 */
[----:B------:R-:W-:Y:S01]  /*9ee0*/  BPT.TRAP 0x1 ;  /* 0x000000040000795c */ /* 0x000fe20000300000 */
.L_x_142:
[----:B------:R-:W-:-:S04]  /*9ef0*/  UIADD3 UR13, UR6, 0x344b0, URZ ;  /* 0x000344b0060d7890 */ /* 0x000fc8000fffe03f */
[----:B------:R-:W-:-:S09]  /*9f00*/  UPRMT UR7, UR58, 0x654, UR13 ;  /* 0x000006543a077896 */ /* 0x000fd2000800000d */
[----:B------:R-:W-:Y:S01]  /*9f10*/  SYNCS.ARRIVE.TRANS64.RED.A1T0 RZ, [UR7], RZ ;  /* 0x000000ffffff79a7 */ /* 0x000fe20008100407 */
[----:B------:R-:W-:Y:S05]  /*9f20*/  @!P2 BRA `(.L_x_143) ;  /* 0x000000000004a947 */ /* 0x000fea0003800000 */
[----:B------:R-:W-:Y:S01]  /*9f30*/  BPT.TRAP 0x1 ;  /* 0x000000040000795c */ /* 0x000fe20000300000 */
.L_x_143:
[----:B------:R-:W4:Y:S02]  /*9f40*/  SYNCS.PHASECHK.TRANS64.TRYWAIT P1, [UR6+0x344d8], R3 ;  /* 0x0344d803ff0075a7 */ /* 0x000f240008020146 */
[----:B----4-:R-:W-:Y:S05]  /*9f50*/  @!P1 BRA `(.L_x_144) ;  /* 0x0000005400789947 */ /* 0x010fea0003800000 */
.L_x_290:
[----:B------:R-:W-:Y:S04]  /*9f60*/  BSSY B0, `(.L_x_145) ;  /* 0x000000d000007945 */ /* 0x000fe80003800000 */
[----:B------:R-:W-:Y:S05]  /*9f70*/  @P0 BRA `(.L_x_146) ;  /* 0x00000000002c0947 */ /* 0x000fea0003800000 */
[----:B------:R-:W-:Y:S02]  /*9f80*/  UIADD3 UR10, UR18, 0x40, URZ ;  /* 0x00000040120a7890 */ /* 0x000fe4000fffe03f */
[----:B------:R-:W-:Y:S02]  /*9f90*/  UIADD3 UR8, UR6, 0x31000, URZ ;  /* 0x0003100006087890 */ /* 0x000fe4000fffe03f */
[----:B------:R-:W-:Y:S01]  /*9fa0*/  UIADD3 UR9, UR6, 0x344b8, URZ ;  /* 0x000344b806097890 */ /* 0x000fe2000fffe03f */
[----:B------:R-:W-:Y:S01]  /*9fb0*/  UMOV UR14, 0x0 ;  /* 0x00000000000e7882 */ /* 0x000fe20000000000 */
[----:B------:R-:W-:Y:S01]  /*9fc0*/  UMOV UR15, 0x10000000 ;  /* 0x10000000000f7882 */ /* 0x000fe20000000000 */
[----:B------:R-:W-:-:S06]  /*9fd0*/  UMOV UR11, UR19 ;  /* 0x00000013000b7c82 */ /* 0x000fcc0008000000 */
[----:B------:R4:W-:Y:S02]  /*9fe0*/  UTMALDG.2D [UR8], [UR4], desc[UR14] ;  /* 0x00000e08040075b4 */ /* 0x0009e40008009000 */
[----:B----4-:R-:W-:Y:S05]  /*9ff0*/  @!P2 BRA `(.L_x_147) ;  /* 0x000000000004a947 */ /* 0x010fea0003800000 */
[----:B------:R-:W-:Y:S01]  /*a000*/  BPT.TRAP 0x1 ;  /* 0x000000040000795c */ /* 0x000fe20000300000 */
.L_x_147:
[----:B-1-3--:R-:W1:Y:S02]  /*a010*/  LDC R4, c[0x0][0x828] ;  /* 0x00020a00ff047b82 */ /* 0x00ae640000000800 */
[----:B-1----:R4:W-:Y:S02]  /*a020*/  SYNCS.ARRIVE.TRANS64.RED.A0TR RZ, [UR6+0x344b8], R4 ;  /* 0x0344b804ffff79a7 */ /* 0x0029e40008300406 */
.L_x_146:
[----:B------:R-:W-:Y:S05]  /*a030*/  BSYNC B0 ;  /* 0x0000000000007941 */ /* 0x000fea0003800000 */
.L_x_145:
[----:B------:R-:W-:Y:S05]  /*a040*/  @!P2 BRA `(.L_x_148) ;  /* 0x000000000004a947 */ /* 0x000fea0003800000 */
[----:B------:R-:W-:Y:S01]  /*a050*/  BPT.TRAP 0x1 ;  /* 0x000000040000795c */ /* 0x000fe20000300000 */
.L_x_148:
[----:B------:R-:W-:Y:S02]  /*a060*/  UIADD3 UR9, UR6, 0x344b8, URZ ;  /* 0x000344b806097890 */ /* 0x000fe4000fffe03f */
[----:B------:R-:W-:Y:S02]  /*a070*/  UIADD3 UR23, UR19, 0x20, URZ ;  /* 0x0000002013177890 */ /* 0x000fe4000fffe03f */
[----:B------:R-:W-:-:S09]  /*a080*/  UPRMT UR16, UR58, 0x654, UR9 ;  /* 0x000006543a107896 */ /* 0x000fd20008000009 */
[----:B------:R-:W-:Y:S01]  /*a090*/  SYNCS.ARRIVE.TRANS64.RED.A1T0 RZ, [UR16], RZ ;  /* 0x000000ffffff79a7 */ /* 0x000fe20008100410 */
[----:B------:R-:W-:Y:S05]  /*a0a0*/  @!P2 BRA `(.L_x_149) ;  /* 0x000000000004a947 */ /* 0x000fea0003800000 */
[----:B------:R-:W-:Y:S01]  /*a0b0*/  BPT.TRAP 0x1 ;  /* 0x000000040000795c */ /* 0x000fe20000300000 */
.L_x_149:
[----:B------:R-:W5:Y:S02]  /*a0c0*/  SYNCS.PHASECHK.TRANS64.TRYWAIT P1, [UR6+0x344e0], R3 ;  /* 0x0344e003ff0075a7 */ /* 0x000f640008020146 */
[----:B-----5:R-:W-:Y:S05]  /*a0d0*/  @!P1 BRA `(.L_x_150) ;  /* 0x0000005400309947 */ /* 0x020fea0003800000 */
.L_x_291:
[----:B------:R-:W-:Y:S04]  /*a0e0*/  BSSY B0, `(.L_x_151) ;  /* 0x000000c000007945 */ /* 0x000fe80003800000 */
[----:B------:R-:W-:Y:S05]  /*a0f0*/  @P0 BRA `(.L_x_152) ;  /* 0x0000000000280947 */ /* 0x000fea0003800000 */
[----:B------:R-:W-:Y:S02]  /*a100*/  UIADD3 UR20, UR6, 0x32000, URZ ;  /* 0x0003200006147890 */ /* 0x000fe4000fffe03f */
[----:B------:R-:W-:Y:S01]  /*a110*/  UIADD3 UR21, UR6, 0x344c0, URZ ;  /* 0x000344c006157890 */ /* 0x000fe2000fffe03f */
[----:B------:R-:W-:Y:S01]  /*a120*/  UMOV UR10, 0x0 ;  /* 0x00000000000a7882 */ /* 0x000fe20000000000 */
[----:B------:R-:W-:Y:S01]  /*a130*/  UMOV UR11, 0x10000000 ;  /* 0x10000000000b7882 */ /* 0x000fe20000000000 */
[----:B------:R-:W-:-:S06]  /*a140*/  UMOV UR22, UR18 ;  /* 0x0000001200167c82 */ /* 0x000fcc0008000000 */
[----:B------:R1:W-:Y:S02]  /*a150*/  UTMALDG.2D [UR20], [UR4], desc[UR10] ;  /* 0x00000a14040075b4 */ /* 0x0003e40008009000 */
[----:B-1----:R-:W-:Y:S05]  /*a160*/  @!P2 BRA `(.L_x_153) ;  /* 0x000000000004a947 */ /* 0x002fea0003800000 */
[----:B------:R-:W-:Y:S01]  /*a170*/  BPT.TRAP 0x1 ;  /* 0x000000040000795c */ /* 0x000fe20000300000 */
.L_x_153:
[----:B---34-:R-:W1:Y:S02]  /*a180*/  LDC R4, c[0x0][0x828] ;  /* 0x00020a00ff047b82 */ /* 0x018e640000000800 */
[----:B-1----:R1:W-:Y:S02]  /*a190*/  SYNCS.ARRIVE.TRANS64.RED.A0TR RZ, [UR6+0x344c0], R4 ;  /* 0x0344c004ffff79a7 */ /* 0x0023e40008300406 */
.L_x_152:
[----:B------:R-:W-:Y:S05]  /*a1a0*/  BSYNC B0 ;  /* 0x0000000000007941 */ /* 0x000fea0003800000 */
.L_x_151:
[----:B------:R-:W-:Y:S05]  /*a1b0*/  @!P2 BRA `(.L_x_154) ;  /* 0x000000000004a947 */ /* 0x000fea0003800000 */
[----:B------:R-:W-:Y:S01]  /*a1c0*/  BPT.TRAP 0x1 ;  /* 0x000000040000795c */ /* 0x000fe20000300000 */
.L_x_154:
[----:B------:R-:W-:-:S04]  /*a1d0*/  UIADD3 UR17, UR6, 0x344c0, URZ ;  /* 0x000344c006117890 */ /* 0x000fc8000fffe03f */
[----:B------:R-:W-:-:S09]  /*a1e0*/  UPRMT UR33, UR58, 0x654, UR17 ;  /* 0x000006543a217896 */ /* 0x000fd20008000011 */
[----:B------:R-:W-:Y:S01]  /*a1f0*/  SYNCS.ARRIVE.TRANS64.RED.A1T0 RZ, [UR33], RZ ;  /* 0x000000ffffff79a7 */ /* 0x000fe20008100421 */
[----:B------:R-:W-:Y:S05]  /*a200*/  @!P2 BRA `(.L_x_155) ;  /* 0x000000000004a947 */ /* 0x000fea0003800000 */
[----:B------:R-:W-:Y:S01]  /*a210*/  BPT.TRAP 0x1 ;  /* 0x000000040000795c */ /* 0x000fe20000300000 */
.L_x_155:
[----:B------:R-:W5:Y:S02]  /*a220*/  SYNCS.PHASECHK.TRANS64.TRYWAIT P1, [UR6+0x344e8], R3 ;  /* 0x0344e803ff0075a7 */ /* 0x000f640008020146 */
[----:B-----5:R-:W-:Y:S05]  /*a230*/  @!P1 BRA `(.L_x_156) ;  /* 0x0000005000f09947 */ /* 0x020fea0003800000 */
.L_x_292:
[----:B------:R-:W-:Y:S04]  /*a240*/  BSSY B0, `(.L_x_157) ;  /* 0x000000c000007945 */ /* 0x000fe80003800000 */
[----:B------:R-:W-:Y:S05]  /*a250*/  @P0 BRA `(.L_x_158) ;  /* 0x0000000000280947 */ /* 0x000fea0003800000 */
[----:B------:R-:W-:Y:S02]  /*a260*/  UIADD3 UR22, UR18, 0x40, URZ ;  /* 0x0000004012167890 */ /* 0x000fe4000fffe03f */
[----:B------:R-:W-:Y:S02]  /*a270*/  UIADD3 UR20, UR6, 0x33000, URZ ;  /* 0x0003300006147890 */ /* 0x000fe4000fffe03f */
[----:B------:R-:W-:Y:S01]  /*a280*/  UIADD3 UR21, UR6, 0x344c8, URZ ;  /* 0x000344c806157890 */ /* 0x000fe2000fffe03f */
[----:B------:R-:W-:Y:S01]  /*a290*/  UMOV UR10, 0x0 ;  /* 0x00000000000a7882 */ /* 0x000fe20000000000 */
[----:B------:R-:W-:-:S07]  /*a2a0*/  UMOV UR11, 0x10000000 ;  /* 0x10000000000b7882 */ /* 0x000fce0000000000 */
[----:B------:R1:W-:Y:S02]  /*a2b0*/  UTMALDG.2D [UR20], [UR4], desc[UR10] ;  /* 0x00000a14040075b4 */ /* 0x0003e40008009000 */
[----:B-1----:R-:W-:Y:S05]  /*a2c0*/  @!P2 BRA `(.L_x_159) ;  /* 0x000000000004a947 */ /* 0x002fea0003800000 */
[----:B------:R-:W-:Y:S01]  /*a2d0*/  BPT.TRAP 0x1 ;  /* 0x000000040000795c */ /* 0x000fe20000300000 */
.L_x_159:
[----:B---34-:R-:W1:Y:S02]  /*a2e0*/  LDC R4, c[0x0][0x828] ;  /* 0x00020a00ff047b82 */ /* 0x018e640000000800 */
[----:B-1----:R1:W-:Y:S02]  /*a2f0*/  SYNCS.ARRIVE.TRANS64.RED.A0TR RZ, [UR6+0x344c8], R4 ;  /* 0x0344c804ffff79a7 */ /* 0x0023e40008300406 */
.L_x_158:
[----:B------:R-:W-:Y:S05]  /*a300*/  BSYNC B0 ;  /* 0x0000000000007941 */ /* 0x000fea0003800000 */
.L_x_157:
[----:B------:R-:W-:Y:S05]  /*a310*/  @!P2 BRA `(.L_x_160) ;  /* 0x000000000004a947 */ /* 0x000fea0003800000 */
[----:B------:R-:W-:Y:S01]  /*a320*/  BPT.TRAP 0x1 ;  /* 0x000000040000795c */ /* 0x000fe20000300000 */
.L_x_160:
[----:B------:R-:W-:Y:S02]  /*a330*/  UIADD3 UR21, UR6, 0x344c8, URZ ;  /* 0x000344c806157890 */ /* 0x000fe4000fffe03f */
[----:B------:R-:W-:Y:S02]  /*a340*/  UIADD3 UR15, UR19, 0x40, URZ ;  /* 0x00000040130f7890 */ /* 0x000fe4000fffe03f */
[----:B------:R-:W-:-:S09]  /*a350*/  UPRMT UR34, UR58, 0x654, UR21 ;  /* 0x000006543a227896 */ /* 0x000fd20008000015 */
[----:B------:R-:W-:Y:S01]  /*a360*/  SYNCS.ARRIVE.TRANS64.RED.A1T0 RZ, [UR34], RZ ;  /* 0x000000ffffff79a7 */ /* 0x000fe20008100422 */
[----:B------:R-:W-:Y:S05]  /*a370*/  @!P2 BRA `(.L_x_161) ;  /* 0x000000000004a947 */ /* 0x000fea0003800000 */
[----:B------:R-:W-:Y:S01]  /*a380*/  BPT.TRAP 0x1 ;  /* 0x000000040000795c */ /* 0x000fe20000300000 */
.L_x_161:
[----:B-1-34-:R-:W-:-:S04]  /*a390*/  SHF.L.U32 R4, RZ, 0x1f, RZ ;  /* 0x0000001fff047819 */ /* 0x01afc800000006ff */
[----:B------:R-:W1:Y:S02]  /*a3a0*/  SYNCS.PHASECHK.TRANS64.TRYWAIT P1, [UR6+0x344d0], R4 ;  /* 0x0344d004ff0075a7 */ /* 0x000e640008020146 */
[----:B-1----:R-:W-:Y:S05]  /*a3b0*/  @!P1 BRA `(.L_x_162) ;  /* 0x0000005000a89947 */ /* 0x002fea0003800000 */
.L_x_293:
[----:B------:R-:W-:Y:S04]  /*a3c0*/  BSSY B0, `(.L_x_163) ;  /* 0x000000b000007945 */ /* 0x000fe80003800000 */
[----:B------:R-:W-:Y:S05]  /*a3d0*/  @P0 BRA `(.L_x_164) ;  /* 0x0000000000240947 */ /* 0x000fea0003800000 */
[----:B------:R-:W-:Y:S01]  /*a3e0*/  UIADD3 UR12, UR6, 0x30000, URZ ;  /* 0x00030000060c7890 */ /* 0x000fe2000fffe03f */
[----:B------:R-:W-:Y:S01]  /*a3f0*/  UMOV UR10, 0x0 ;  /* 0x00000000000a7882 */ /* 0x000fe20000000000 */
[----:B------:R-:W-:Y:S01]  /*a400*/  UMOV UR11, 0x10000000 ;  /* 0x10000000000b7882 */ /* 0x000fe20000000000 */
[----:B------:R-:W-:-:S06]  /*a410*/  UMOV UR14, UR18 ;  /* 0x00000012000e7c82 */ /* 0x000fcc0008000000 */
[----:B------:R3:W-:Y:S02]  /*a420*/  UTMALDG.2D [UR12], [UR4], desc[UR10] ;  /* 0x00000a0c040075b4 */ /* 0x0007e40008009000 */
[----:B---3--:R-:W-:Y:S05]  /*a430*/  @!P2 BRA `(.L_x_165) ;  /* 0x000000000004a947 */ /* 0x008fea0003800000 */
[----:B------:R-:W-:Y:S01]  /*a440*/  BPT.TRAP 0x1 ;  /* 0x000000040000795c */ /* 0x000fe20000300000 */
.L_x_165:
[----:B-1----:R-:W1:Y:S02]  /*a450*/  LDC R5, c[0x0][0x828] ;  /* 0x00020a00ff057b82 */ /* 0x002e640000000800 */
[----:B-1----:R3:W-:Y:S02]  /*a460*/  SYNCS.ARRIVE.TRANS64.RED.A0TR RZ, [UR6+0x344b0], R5 ;  /* 0x0344b005ffff79a7 */ /* 0x0027e40008300406 */
.L_x_164:
[----:B------:R-:W-:Y:S05]  /*a470*/  BSYNC B0 ;  /* 0x0000000000007941 */ /* 0x000fea0003800000 */
.L_x_163:
[----:B------:R-:W-:Y:S05]  /*a480*/  @!P2 BRA `(.L_x_166) ;  /* 0x000000000004a947 */ /* 0x000fea0003800000 */
[----:B------:R-:W-:Y:S01]  /*a490*/  BPT.TRAP 0x1 ;  /* 0x000000040000795c */ /* 0x000fe20000300000 */
.L_x_166:
[----:B------:R-:W-:Y:S01]  /*a4a0*/  SYNCS.ARRIVE.TRANS64.RED.A1T0 RZ, [UR7], RZ ;  /* 0x000000ffffff79a7 */ /* 0x000fe20008100407 */
[----:B------:R-:W-:Y:S05]  /*a4b0*/  @!P2 BRA `(.L_x_167) ;  /* 0x000000000004a947 */ /* 0x000fea0003800000 */
[----:B------:R-:W-:Y:S01]  /*a4c0*/  BPT.TRAP 0x1 ;  /* 0x000000040000795c */ /* 0x000fe20000300000 */
.L_x_167:
[----:B------:R-:W4:Y:S02]  /*a4d0*/  SYNCS.PHASECHK.TRANS64.TRYWAIT P1, [UR6+0x344d8], R4 ;  /* 0x0344d804ff0075a7 */ /* 0x000f240008020146 */
[----:B----4-:R-:W-:Y:S05]  /*a4e0*/  @!P1 BRA `(.L_x_168) ;  /* 0x0000005000749947 */ /* 0x010fea0003800000 */
.L_x_294:
        /* <DEDUP_REMOVED lines=10> */
.L_x_171:
[----:B-1-3--:R-:W1:Y:S02]  /*a590*/  LDC R5, c[0x0][0x828] ;  /* 0x00020a00ff057b82 */ /* 0x00ae640000000800 */
[----:B-1----:R4:W-:Y:S02]  /*a5a0*/  SYNCS.ARRIVE.TRANS64.RED.A0TR RZ, [UR6+0x344b8], R5 ;  /* 0x0344b805ffff79a7 */ /* 0x0029e40008300406 */
.L_x_170:
[----:B------:R-:W-:Y:S05]  /*a5b0*/  BSYNC B0 ;  /* 0x0000000000007941 */ /* 0x000fea0003800000 */
.L_x_169:
[----:B------:R-:W-:Y:S05]  /*a5c0*/  @!P2 BRA `(.L_x_172) ;  /* 0x000000000004a947 */ /* 0x000fea0003800000 */
[----:B------:R-:W-:Y:S01]  /*a5d0*/  BPT.TRAP 0x1 ;  /* 0x000000040000795c */ /* 0x000fe20000300000 */
.L_x_172:
[----:B------:R-:W-:Y:S01]  /*a5e0*/  SYNCS.ARRIVE.TRANS64.RED.A1T0 RZ, [UR16], RZ ;  /* 0x000000ffffff79a7 */ /* 0x000fe20008100410 */
[----:B------:R-:W-:Y:S01]  /*a5f0*/  UIADD3 UR19, UR19, 0x60, URZ ;  /* 0x0000006013137890 */ /* 0x000fe2000fffe03f */
[----:B------:R-:W-:Y:S11]  /*a600*/  @!P2 BRA `(.L_x_173) ;  /* 0x000000000004a947 */ /* 0x000ff60003800000 */
[----:B------:R-:W-:Y:S01]  /*a610*/  BPT.TRAP 0x1 ;  /* 0x000000040000795c */ /* 0x000fe20000300000 */
.L_x_173:
[----:B------:R-:W5:Y:S02]  /*a620*/  SYNCS.PHASECHK.TRANS64.TRYWAIT P1, [UR6+0x344e0], R4 ;  /* 0x0344e004ff0075a7 */ /* 0x000f640008020146 */
[----:B-----5:R-:W-:Y:S05]  /*a630*/  @!P1 BRA `(.L_x_174) ;  /* 0x0000005000389947 */ /* 0x020fea0003800000 */
.L_x_295:
[----:B------:R-:W-:Y:S04]  /*a640*/  BSSY B0, `(.L_x_175) ;  /* 0x000000a000007945 */ /* 0x000fe80003800000 */
[----:B------:R-:W-:Y:S05]  /*a650*/  @P0 BRA `(.L_x_176) ;  /* 0x0000000000200947 */ /* 0x000fea0003800000 */
[----:B------:R-:W-:Y:S01]  /*a660*/  UIADD3 UR16, UR6, 0x32000, URZ ;  /* 0x0003200006107890 */ /* 0x000fe2000fffe03f */
[----:B------:R-:W-:Y:S01]  /*a670*/  UMOV UR8, 0x0 ;  /* 0x0000000000087882 */ /* 0x000fe20000000000 */
[----:B------:R-:W-:-:S07]  /*a680*/  UMOV UR9, 0x10000000 ;  /* 0x1000000000097882 */ /* 0x000fce0000000000 */
[----:B------:R1:W-:Y:S02]  /*a690*/  UTMALDG.2D [UR16], [UR4], desc[UR8] ;  /* 0x00000810040075b4 */ /* 0x0003e40008009000 */
[----:B-1----:R-:W-:Y:S05]  /*a6a0*/  @!P2 BRA `(.L_x_177) ;  /* 0x000000000004a947 */ /* 0x002fea0003800000 */
[----:B------:R-:W-:Y:S01]  /*a6b0*/  BPT.TRAP 0x1 ;  /* 0x000000040000795c */ /* 0x000fe20000300000 */
.L_x_177:
[----:B---34-:R-:W1:Y:S02]  /*a6c0*/  LDC R5, c[0x0][0x828] ;  /* 0x00020a00ff057b82 */ /* 0x018e640000000800 */
[----:B-1----:R1:W-:Y:S02]  /*a6d0*/  SYNCS.ARRIVE.TRANS64.RED.A0TR RZ, [UR6+0x344c0], R5 ;  /* 0x0344c005ffff79a7 */ /* 0x0023e40008300406 */
.L_x_176:
[----:B------:R-:W-:Y:S05]  /*a6e0*/  BSYNC B0 ;  /* 0x0000000000007941 */ /* 0x000fea0003800000 */
.L_x_175:
[----:B------:R-:W-:Y:S05]  /*a6f0*/  @!P2 BRA `(.L_x_178) ;  /* 0x000000000004a947 */ /* 0x000fea0003800000 */
[----:B------:R-:W-:Y:S01]  /*a700*/  BPT.TRAP 0x1 ;  /* 0x000000040000795c */ /* 0x000fe20000300000 */
.L_x_178:
[----:B------:R-:W-:Y:S01]  /*a710*/  SYNCS.ARRIVE.TRANS64.RED.A1T0 RZ, [UR33], RZ ;  /* 0x000000ffffff79a7 */ /* 0x000fe20008100421 */
[----:B------:R-:W-:Y:S05]  /*a720*/  @!P2 BRA `(.L_x_179) ;  /* 0x000000000004a947 */ /* 0x000fea0003800000 */
[----:B------:R-:W-:Y:S01]  /*a730*/  BPT.TRAP 0x1 ;  /* 0x000000040000795c */ /* 0x000fe20000300000 */
.L_x_179:
[----:B------:R-:W5:Y:S02]  /*a740*/  SYNCS.PHASECHK.TRANS64.TRYWAIT P1, [UR6+0x344e8], R4 ;  /* 0x0344e804ff0075a7 */ /* 0x000f640008020146 */
[----:B-----5:R-:W-:Y:S05]  /*a750*/  @!P1 BRA `(.L_x_180) ;  /* 0x0000005000089947 */ /* 0x020fea0003800000 */
.L_x_296:
        /* <DEDUP_REMOVED lines=10> */
.L_x_183:
[----:B------:R-:W1:Y:S02]  /*a800*/  LDC R4, c[0x0][0x828] ;  /* 0x00020a00ff047b82 */ /* 0x000e640000000800 */
[----:B-1----:R1:W-:Y:S02]  /*a810*/  SYNCS.ARRIVE.TRANS64.RED.A0TR RZ, [UR6+0x344c8], R4 ;  /* 0x0344c804ffff79a7 */ /* 0x0023e40008300406 */
.L_x_182:
[----:B------:R-:W-:Y:S05]  /*a820*/  BSYNC B0 ;  /* 0x0000000000007941 */ /* 0x000fea0003800000 */
.L_x_181:
[----:B------:R-:W-:Y:S05]  /*a830*/  @!P2 BRA `(.L_x_184) ;  /* 0x000000000004a947 */ /* 0x000fea0003800000 */
[----:B------:R-:W-:Y:S01]  /*a840*/  BPT.TRAP 0x1 ;  /* 0x000000040000795c */ /* 0x000fe20000300000 */
.L_x_184:
[----:B--2---:R-:W-:Y:S01]  /*a850*/  ISETP.NE.AND P0, PT, R11, RZ, PT ;  /* 0x000000ff0b00720c */ /* 0x004fe20003f05270 */
[----:B------:R-:W-:Y:S01]  /*a860*/  SYNCS.ARRIVE.TRANS64.RED.A1T0 RZ, [UR34], RZ ;  /* 0x000000ffffff79a7 */ /* 0x000fe20008100422 */
[CC--:B------:R-:W-:Y:S02]  /*a870*/  ISETP.NE.AND P3, PT, R18.reuse, R10.reuse, PT ;  /* 0x0000000a1200720c */ /* 0x0c0fe40003f65270 */
[----:B------:R-:W-:-:S13]  /*a880*/  ISETP.EQ.OR P0, PT, R18, R10, !P0 ;  /* 0x0000000a1200720c */ /* 0x000fda0004702670 */
[----:B------:R-:W-:Y:S05]  /*a890*/  @P0 BRA `(.L_x_185) ;  /* 0x0000000400040947 */ /* 0x000fea0003800000 */
[----:B------:R-:W-:Y:S01]  /*a8a0*/  ELECT P0, URZ, PT ;  /* 0x00000000003f782f */ /* 0x000fe20003800000 */
[----:B------:R-:W-:-:S12]  /*a8b0*/  BSSY B0, `(.L_x_186) ;  /* 0x0000032000007945 */ /* 0x000fd80003800000 */
[----:B------:R-:W-:Y:S05]  /*a8c0*/  @!P0 BRA `(.L_x_187) ;  /* 0x0000000000c08947 */ /* 0x000fea0003800000 */
[----:B-1-34-:R-:W1:Y:S08]  /*a8d0*/  LDC.64 R4, c[0x0][0x290] ;  /* 0x0000a400ff047b82 */ /* 0x01ae700000000a00 */
[----:B------:R-:W2:Y:S08]  /*a8e0*/  LDC.64 R12, c[0x0][0x808] ;  /* 0x00020200ff0c7b82 */ /* 0x000eb00000000a00 */
[----:B------:R-:W3:Y:S01]  /*a8f0*/  LDC.64 R16, c[0x0][0x810] ;  /* 0x00020400ff107b82 */ /* 0x000ee20000000a00 */
[----:B-1----:R-:W-:-:S05]  /*a900*/  IMAD.WIDE R4, R10, 0xc, R4 ;  /* 0x0000000c0a047825 */ /* 0x002fca00078e0204 */
[----:B------:R1:W5:Y:S04]  /*a910*/  LDG.E R14, desc[UR38][R4.64] ;  /* 0x00000026040e7981 */ /* 0x000368000c1e1900 */
[----:B------:R1:W5:Y:S01]  /*a920*/  LDG.E R15, desc[UR38][R4.64+0x4] ;  /* 0x00000426040f7981 */ /* 0x000362000c1e1900 */
[----:B--2---:R-:W-:Y:S02]  /*a930*/  ISETP.NE.U32.AND P0, PT, R12, RZ, PT ;  /* 0x000000ff0c00720c */ /* 0x004fe40003f05070 */
[----:B------:R-:W-:Y:S02]  /*a940*/  SHF.R.S32.HI R6, RZ, 0x1f, R10 ;  /* 0x0000001fff067819 */ /* 0x000fe4000001140a */
[----:B------:R-:W-:Y:S02]  /*a950*/  ISETP.NE.AND.EX P0, PT, R13, RZ, PT, P0 ;  /* 0x000000ff0d00720c */ /* 0x000fe40003f05300 */
[----:B---3--:R-:W-:-:S04]  /*a960*/  ISETP.NE.U32.AND P1, PT, R16, RZ, PT ;  /* 0x000000ff1000720c */ /* 0x008fc80003f25070 */
[----:B------:R-:W-:-:S07]  /*a970*/  ISETP.NE.AND.EX P1, PT, R17, RZ, PT, P1 ;  /* 0x000000ff1100720c */ /* 0x000fce0003f25310 */
[----:B-1----:R-:W-:Y:S06]  /*a980*/  @!P0 BRA `(.L_x_188) ;  /* 0x0000000000108947 */ /* 0x002fec0003800000 */
[----:B------:R-:W-:-:S04]  /*a990*/  LEA R4, P0, R10, R12, 0x3 ;  /* 0x0000000c0a047211 */ /* 0x000fc800078018ff */
[----:B------:R-:W-:-:S06]  /*a9a0*/  LEA.HI.X R5, R10, R13, R6, 0x3, P0 ;  /* 0x0000000d0a057211 */ /* 0x000fcc00000f1c06 */
[----:B------:R-:W2:Y:S04]  /*a9b0*/  LDG.E.64 R4, desc[UR38][R4.64] ;  /* 0x0000002604047981 */ /* 0x000ea8000c1e1b00 */
[----:B--2---:R1:W-:Y:S02]  /*a9c0*/  STS.64 [UR32], R4 ;  /* 0x00000004ff007988 */ /* 0x0043e40008000a20 */
.L_x_188:
[----:B------:R-:W-:Y:S05]  /*a9d0*/  @!P1 BRA `(.L_x_187) ;  /* 0x00000000007c9947 */ /* 0x000fea0003800000 */
[----:B-1----:R-:W-:-:S04]  /*a9e0*/  LEA R4, P0, R10, R16, 0x3 ;  /* 0x000000100a047211 */ /* 0x002fc800078018ff */
[----:B------:R-:W-:Y:S02]  /*a9f0*/  LEA.HI.X R5, R10, R17, R6, 0x3, P0 ;  /* 0x000000110a057211 */ /* 0x000fe400000f1c06 */
[----:B------:R-:W1:Y:S04]  /*aa00*/  LDS R6, [UR32+0x1c] ;  /* 0x00001c20ff067984 */ /* 0x000e680008000800 */
[----:B------:R-:W2:Y:S01]  /*aa10*/  LDG.E.64 R4, desc[UR38][R4.64] ;  /* 0x0000002604047981 */ /* 0x000ea2000c1e1b00 */
[----:B------:R-:W-:-:S03]  /*aa20*/  IMAD.U32 R18, RZ, RZ, UR32 ;  /* 0x00000020ff127e24 */ /* 0x000fc6000f8e00ff */
[----:B------:R-:W-:Y:S02]  /*aa30*/  STS [UR32+0x30], RZ ;  /* 0x000030ffff007988 */ /* 0x000fe40008000820 */
[----:B------:R-:W-:-:S05]  /*aa40*/  SHF.R.U64 R18, R18, 0x4, RZ ;  /* 0x0000000412127819 */ /* 0x000fca00000012ff */
[----:B------:R-:W-:Y:S04]  /*aa50*/  STS [UR32+0x10], R18 ;  /* 0x00001012ff007988 */ /* 0x000fe80008000820 */
[----:B------:R-:W-:Y:S01]  /*aa60*/  STS [UR32+0x14], R18 ;  /* 0x00001412ff007988 */ /* 0x000fe20008000820 */
[----:B--2---:R-:W-:Y:S01]  /*aa70*/  SHF.L.U64.HI R12, R4, 0x1, R5 ;  /* 0x00000001040c7819 */ /* 0x004fe20000010205 */
[----:B-----5:R-:W-:-:S03]  /*aa80*/  VIADD R5, R15, 0xffffffff ;  /* 0xffffffff0f057836 */ /* 0x020fc60000000000 */
[----:B------:R-:W-:-:S04]  /*aa90*/  LOP3.LUT R12, R12, 0x1fffffff, RZ, 0xc0, !PT ;  /* 0x1fffffff0c0c7812 */ /* 0x000fc800078ec0ff */
[----:B------:R-:W-:-:S04]  /*aaa0*/  SHF.R.U32.HI R7, RZ, 0x4, R12 ;  /* 0x00000004ff077819 */ /* 0x000fc8000001160c */
[----:B-1----:R-:W-:-:S05]  /*aab0*/  LOP3.LUT R6, R6, 0xf, R7, 0xb8, !PT ;  /* 0x0000000f06067812 */ /* 0x002fca00078eb807 */
[----:B------:R-:W-:Y:S04]  /*aac0*/  STS [UR32+0x1c], R6 ;  /* 0x00001c06ff007988 */ /* 0x000fe80008000820 */
[----:B------:R-:W1:Y:S02]  /*aad0*/  LDS R7, [UR32+0x1c] ;  /* 0x00001c20ff077984 */ /* 0x000e640008000800 */
[----:B-1----:R-:W-:-:S05]  /*aae0*/  LOP3.LUT R7, R7, 0xf0, RZ, 0xb8, !PT ;  /* 0x000000f007077812 */ /* 0x002fca00078eb8ff */
[----:B------:R1:W-:Y:S04]  /*aaf0*/  STS [UR32+0x1c], R7 ;  /* 0x00001c07ff007988 */ /* 0x0003e80008000820 */
[----:B------:R-:W2:Y:S01]  /*ab00*/  LDS R13, [UR32+0x1c] ;  /* 0x00001c20ff0d7984 */ /* 0x000ea20008000800 */
[----:B-1----:R-:W-:Y:S02]  /*ab10*/  CS2R R6, SRZ ;  /* 0x0000000000067805 */ /* 0x002fe4000001ff00 */
[----:B--2---:R-:W-:Y:S02]  /*ab20*/  LOP3.LUT R19, R13, 0xf00, RZ, 0xb8, !PT ;  /* 0x00000f000d137812 */ /* 0x004fe400078eb8ff */
[----:B------:R-:W-:Y:S01]  /*ab30*/  SHF.L.U32 R13, R4, 0x1, RZ ;  /* 0x00000001040d7819 */ /* 0x000fe200000006ff */
[----:B------:R-:W-:-:S02]  /*ab40*/  VIADD R4, R14, 0xffffffff ;  /* 0xffffffff0e047836 */ /* 0x000fc40000000000 */
[----:B------:R-:W-:Y:S01]  /*ab50*/  STS.64 [UR32+0x18], R18 ;  /* 0x00001812ff007988 */ /* 0x000fe20008000a20 */
[----:B------:R-:W-:-:S03]  /*ab60*/  LOP3.LUT R13, R13, 0xfffffffe, RZ, 0xc0, !PT ;  /* 0xfffffffe0d0d7812 */ /* 0x000fc600078ec0ff */
[----:B------:R-:W1:Y:S01]  /*ab70*/  LDS R16, [UR32+0x1c] ;  /* 0x00001c20ff107984 */ /* 0x000e620008000800 */
[----:B------:R-:W-:-:S03]  /*ab80*/  SHF.R.U64 R13, R13, 0x4, R12 ;  /* 0x000000040d0d7819 */ /* 0x000fc6000000120c */
[----:B------:R2:W-:Y:S04]  /*ab90*/  STS.128 [UR32+0x20], R4 ;  /* 0x00002004ff007988 */ /* 0x0005e80008000c20 */
[----:B------:R2:W-:Y:S01]  /*aba0*/  STS [UR32+0xc], R13 ;  /* 0x00000c0dff007988 */ /* 0x0005e20008000820 */
[----:B-1----:R-:W-:-:S05]  /*abb0*/  LOP3.LUT R12, R16, 0xf000, RZ, 0xb8, !PT ;  /* 0x0000f000100c7812 */ /* 0x002fca00078eb8ff */
[----:B------:R2:W-:Y:S02]  /*abc0*/  STS [UR32+0x1c], R12 ;  /* 0x00001c0cff007988 */ /* 0x0005e40008000820 */
.L_x_187:
[----:B------:R-:W-:Y:S05]  /*abd0*/  BSYNC B0 ;  /* 0x0000000000007941 */ /* 0x000fea0003800000 */
.L_x_186:
[----:B-12---:R-:W1:Y:S01]  /*abe0*/  S2R R4, SR_LANEID ;  /* 0x0000000000047919 */ /* 0x006e620000000000 */
[----:B------:R-:W-:Y:S01]  /*abf0*/  NOP ;  /* 0x0000000000007918 */ /* 0x000fe20000000000 */
[----:B------:R-:W-:Y:S01]  /*ac00*/  ELECT P0, URZ, PT ;  /* 0x00000000003f782f */ /* 0x000fe20003800000 */
[----:B------:R-:W-:Y:S01]  /*ac10*/  BSSY B0, `(.L_x_189) ;  /* 0x0000008000007945 */ /* 0x000fe20003800000 */
[----:B-1----:R-:W-:-:S05]  /*ac20*/  IMAD.SHL.U32 R6, R4, 0x4, RZ ;  /* 0x0000000404067824 */ /* 0x002fca00078e00ff */
[----:B------:R1:W2:Y:S01]  /*ac30*/  LDS R7, [R6+UR32] ;  /* 0x0000002006077984 */ /* 0x0002a20008000800 */
[----:B------:R-:W-:-:S05]  /*ac40*/  IADD3 R4, P1, R6, UR4, RZ ;  /* 0x0000000406047c10 */ /* 0x000fca000ff3e0ff */
[----:B---34-:R-:W-:Y:S01]  /*ac50*/  IMAD.X R5, RZ, RZ, UR5, P1 ;  /* 0x00000005ff057e24 */ /* 0x018fe200088e06ff */
[----:B------:R-:W-:Y:S07]  /*ac60*/  @!P0 BRA `(.L_x_190) ;  /* 0x0000000000088947 */ /* 0x000fee0003800000 */
[----:B------:R0:W-:Y:S01]  /*ac70*/  UTMACMDFLUSH ;  /* 0x00000000000079b7 */ /* 0x0001e20000000000 */
[----:B------:R-:W-:-:S04]  /*ac80*/  DEPBAR.LE SB0, 0x0 ;  /* 0x000080000000791a */ /* 0x000fc80000000000 */
.L_x_190:
[----:B------:R-:W-:Y:S05]  /*ac90*/  BSYNC B0 ;  /* 0x0000000000007941 */ /* 0x000fea0003800000 */
.L_x_189:
[----:B--2---:R2:W5:Y:S02]  /*aca0*/  ATOMG.E.EXCH.STRONG.GPU PT, RZ, [R4], R7 ;  /* 0x0000000704ff73a8 */ /* 0x00456400041ee100 */
.L_x_185:
[----:B------:R-:W-:Y:S01]  /*acb0*/  ISETP.NE.AND P1, PT, R11, RZ, PT ;  /* 0x000000ff0b00720c */ /* 0x000fe20003f25270 */
[----:B------:R-:W-:Y:S01]  /*acc0*/  VIADD R2, R2, 0x1 ;  /* 0x0000000102027836 */ /* 0x000fe20000000000 */
[----:B-12---:R-:W-:Y:S01]  /*acd0*/  SEL R4, RZ, 0x1, !P3 ;  /* 0x00000001ff047807 */ /* 0x006fe20005800000 */
[----:B------:R-:W-:Y:S02]  /*ace0*/  IMAD.MOV.U32 R16, RZ, RZ, R8 ;  /* 0x000000ffff107224 */ /* 0x000fe400078e0008 */
[----:B------:R-:W-:Y:S01]  /*acf0*/  IMAD.MOV.U32 R17, RZ, RZ, R9 ;  /* 0x000000ffff117224 */ /* 0x000fe200078e0009 */
[----:B------:R-:W-:Y:S01]  /*ad00*/  ISETP.NE.AND P0, PT, R2, 0x8, PT ;  /* 0x000000080200780c */ /* 0x000fe20003f05270 */
[----:B------:R-:W-:-:S03]  /*ad10*/  IMAD.MOV.U32 R18, RZ, RZ, R10 ;  /* 0x000000ffff127224 */ /* 0x000fc600078e000a */
[----:B---34-:R-:W-:Y:S02]  /*ad20*/  SEL R5, RZ, 0x1, P0 ;  /* 0x00000001ff057807 */ /* 0x018fe40000000000 */
[----:B------:R-:W-:Y:S02]  /*ad30*/  SEL R2, R2, RZ, P0 ;  /* 0x000000ff02027207 */ /* 0x000fe40000000000 */
[----:B------:R-:W-:Y:S01]  /*ad40*/  LOP3.LUT R0, R0, R5, RZ, 0x3c, !PT ;  /* 0x0000000500007212 */ /* 0x000fe200078e3cff */
[----:B------:R-:W-:Y:S06]  /*ad50*/  @P1 BRA `(.L_x_191) ;  /* 0xffffffec00401947 */ /* 0x000fec000383ffff */
[----:B-----5:R-:W-:Y:S01]  /*ad60*/  ELECT P0, URZ, PT ;  /* 0x00000000003f782f */ /* 0x020fe20003800000 */
[----:B------:R-:W-:-:S12]  /*ad70*/  BSSY B0, `(.L_x_192) ;  /* 0x0000017000007945 */ /* 0x000fd80003800000 */
[----:B------:R-:W-:Y:S05]  /*ad80*/  @!P0 BRA `(.L_x_193) ;  /* 0x0000000000548947 */ /* 0x000fea0003800000 */
[----:B------:R-:W-:Y:S05]  /*ad90*/  @!P2 BRA `(.L_x_194) ;  /* 0x000000000004a947 */ /* 0x000fea0003800000 */
[----:B------:R-:W-:Y:S01]  /*ada0*/  BPT.TRAP 0x1 ;  /* 0x000000040000795c */ /* 0x000fe20000300000 */
.L_x_194:
[----:B------:R-:W1:Y:S02]  /*adb0*/  SYNCS.PHASECHK.TRANS64.TRYWAIT P0, [UR6+0x344d0], R3 ;  /* 0x0344d003ff0075a7 */ /* 0x000e640008000146 */
[----:B-1----:R-:W-:Y:S05]  /*adc0*/  @!P0 BRA `(.L_x_195) ;  /* 0x0000004800848947 */ /* 0x002fea0003800000 */
.L_x_297:
[----:B------:R-:W-:Y:S05]  /*add0*/  @!P2 BRA `(.L_x_196) ;  /* 0x000000000004a947 */ /* 0x000fea0003800000 */
[----:B------:R-:W-:Y:S01]  /*ade0*/  BPT.TRAP 0x1 ;  /* 0x000000040000795c */ /* 0x000fe20000300000 */
.L_x_196:
[----:B------:R-:W2:Y:S02]  /*adf0*/  SYNCS.PHASECHK.TRANS64.TRYWAIT P0, [UR6+0x344d8], R3 ;  /* 0x0344d803ff0075a7 */ /* 0x000ea40008000146 */
[----:B--2---:R-:W-:Y:S05]  /*ae00*/  @!P0 BRA `(.L_x_197) ;  /* 0x00000048008c8947 */ /* 0x004fea0003800000 */
.L_x_298:
[----:B------:R-:W-:Y:S05]  /*ae10*/  @!P2 BRA `(.L_x_198) ;  /* 0x000000000004a947 */ /* 0x000fea0003800000 */
[----:B------:R-:W-:Y:S01]  /*ae20*/  BPT.TRAP 0x1 ;  /* 0x000000040000795c */ /* 0x000fe20000300000 */
.L_x_198:
[----:B------:R-:W2:Y:S02]  /*ae30*/  SYNCS.PHASECHK.TRANS64.TRYWAIT P0, [UR6+0x344e0], R3 ;  /* 0x0344e003ff0075a7 */ /* 0x000ea40008000146 */
[----:B--2---:R-:W-:Y:S05]  /*ae40*/  @!P0 BRA `(.L_x_199) ;  /* 0x0000004800948947 */ /* 0x004fea0003800000 */
.L_x_299:
[----:B------:R-:W-:Y:S05]  /*ae50*/  @!P2 BRA `(.L_x_200) ;  /* 0x000000000004a947 */ /* 0x000fea0003800000 */
[----:B------:R-:W-:Y:S01]  /*ae60*/  BPT.TRAP 0x1 ;  /* 0x000000040000795c */ /* 0x000fe20000300000 */
.L_x_200:
[----:B-1----:R-:W-:-:S04]  /*ae70*/  MOV R0, 0x1 ;  /* 0x0000000100007802 */ /* 0x002fc80000000f00 */
[----:B------:R-:W-:-:S07]  /*ae80*/  SHF.L.U32 R0, R0, 0x1f, RZ ;  /* 0x0000001f00007819 */ /* 0x000fce00000006ff */
.L_x_201:
[----:B-1----:R-:W-:-:S04]  /*ae90*/  IMAD.U32 R3, RZ, RZ, UR6 ;  /* 0x00000006ff037e24 */ /* 0x002fc8000f8e00ff */
[----:B------:R1:W2:Y:S03]  /*aea0*/  SYNCS.PHASECHK.TRANS64.TRYWAIT P0, [R3+URZ+0x344e8], R0 ;  /* 0x0344e800030075a7 */ /* 0x0002a6000800017f */
[----:B--2---:R-:W-:Y:S05]  /*aeb0*/  @!P0 NANOSLEEP.SYNCS 0x989680 ;  /* 0x009896800000895d */ /* 0x004fea0003900000 */
[----:B------:R-:W2:Y:S02]  /*aec0*/  @!P0 SYNCS.PHASECHK.TRANS64 P0, [R3+URZ+0x344e8], R0 ;  /* 0x0344e800030085a7 */ /* 0x000ea4000800007f */
[----:B--2---:R-:W-:Y:S05]  /*aed0*/  @!P0 BRA `(.L_x_201) ;  /* 0xfffffffc00ec8947 */ /* 0x004fea000383ffff */
.L_x_193:
[----:B------:R-:W-:Y:S05]  /*aee0*/  BSYNC B0 ;  /* 0x0000000000007941 */ /* 0x000fea0003800000 */
.L_x_192:
[----:B------:R-:W-:Y:S05]  /*aef0*/  EXIT ;  /* 0x000000000000794d */ /* 0x000fea0003800000 */
.L_x_122:
[----:B------:R-:W1:Y:S01]  /*af00*/  S2UR UR4, SR_CTAID.Y ;  /* 0x00000000000479c3 */ /* 0x000e620000002600 */
[----:B------:R-:W2:Y:S01]  /*af10*/  S2R R37, SR_LANEID ;  /* 0x0000000000257919 */ /* 0x000ea20000000000 */
[----:B------:R-:W-:Y:S01]  /*af20*/  ELECT P0, URZ, PT ;  /* 0x00000000003f782f */ /* 0x000fe20003800000 */
[----:B------:R-:W-:Y:S01]  /*af30*/  BSSY B0, `(.L_x_202) ;  /* 0x0000037000007945 */ /* 0x000fe20003800000 */
[----:B------:R-:W-:Y:S01]  /*af40*/  ULDC.64 UR16, c[0x0][0x508] ;  /* 0x0001420000107ab9 */ /* 0x000fe20000000a00 */
[----:B-1----:R-:W-:-:S04]  /*af50*/  UIMAD UR4, UR4, UR60, UR51 ;  /* 0x0000003c040472a4 */ /* 0x002fc8000f8e0233 */
[----:B------:R-:W-:-:S06]  /*af60*/  UIMAD.WIDE UR16, UR4, 0x80, UR16 ;  /* 0x00000080041078a5 */ /* 0x000fcc000f8e0210 */
[----:B------:R-:W-:Y:S06]  /*af70*/  @!P0 BRA `(.L_x_203) ;  /* 0x0000000000c88947 */ /* 0x000fec0003800000 */
[----:B------:R-:W1:Y:S01]  /*af80*/  LDC.64 R8, c[0x0][0x300] ;  /* 0x0000c000ff087b82 */ /* 0x000e620000000a00 */
[----:B------:R-:W-:Y:S02]  /*af90*/  UMOV UR4, 0x400 ;  /* 0x0000040000047882 */ /* 0x000fe40000000000 */
[----:B---3--:R-:W-:-:S05]  /*afa0*/  ULEA UR4, UR58, UR4, 0x18 ;  /* 0x000000043a047291 */ /* 0x008fca000f8ec03f */
[----:B------:R-:W1:Y:S08]  /*afb0*/  LDC.64 R10, c[0x0][0x308] ;  /* 0x0000c200ff0a7b82 */ /* 0x000e700000000a00 */
[----:B------:R-:W3:Y:S08]  /*afc0*/  LDC.64 R4, c[0x0][0x330] ;  /* 0x0000cc00ff047b82 */ /* 0x000ef00000000a00 */
[----:B------:R-:W3:Y:S01]  /*afd0*/  LDC.64 R6, c[0x0][0x338] ;  /* 0x0000ce00ff067b82 */ /* 0x000ee20000000a00 */
[----:B-1----:R1:W-:Y:S07]  /*afe0*/  STS.128 [UR4+0x34600], R8 ;  /* 0x03460008ff007988 */ /* 0x0023ee0008000c04 */
[----:B------:R-:W4:Y:S08]  /*aff0*/  LDC.64 R32, c[0x0][0x310] ;  /* 0x0000c400ff207b82 */ /* 0x000f300000000a00 */
[----:B------:R-:W4:Y:S01]  /*b000*/  LDC.64 R34, c[0x0][0x318] ;  /* 0x0000c600ff227b82 */ /* 0x000f220000000a00 */
[----:B---3--:R3:W-:Y:S07]  /*b010*/  STS.128 [UR4+0x34630], R4 ;  /* 0x03463004ff007988 */ /* 0x0087ee0008000c04 */
[----:B------:R-:W5:Y:S08]  /*b020*/  LDC.64 R28, c[0x0][0x320] ;  /* 0x0000c800ff1c7b82 */ /* 0x000f700000000a00 */
[----:B------:R-:W5:Y:S08]  /*b030*/  LDC.64 R30, c[0x0][0x328] ;  /* 0x0000ca00ff1e7b82 */ /* 0x000f700000000a00 */
[----:B------:R-:W2:Y:S01]  /*b040*/  LDC.64 R24, c[0x0][0x340] ;  /* 0x0000d000ff187b82 */ /* 0x000ea20000000a00 */
[----:B----4-:R4:W-:Y:S07]  /*b050*/  STS.128 [UR4+0x34610], R32 ;  /* 0x03461020ff007988 */ /* 0x0109ee0008000c04 */
[----:B------:R-:W2:Y:S08]  /*b060*/  LDC.64 R26, c[0x0][0x348] ;  /* 0x0000d200ff1a7b82 */ /* 0x000eb00000000a00 */
[----:B------:R-:W3:Y:S01]  /*b070*/  LDC.64 R20, c[0x0][0x350] ;  /* 0x0000d400ff147b82 */ /* 0x000ee20000000a00 */
[----:B-----5:R5:W-:Y:S07]  /*b080*/  STS.128 [UR4+0x34620], R28 ;  /* 0x0346201cff007988 */ /* 0x020bee0008000c04 */
[----:B------:R-:W3:Y:S08]  /*b090*/  LDC.64 R22, c[0x0][0x358] ;  /* 0x0000d600ff167b82 */ /* 0x000ef00000000a00 */
[----:B------:R-:W4:Y:S01]  /*b0a0*/  LDC.64 R12, c[0x0][0x360] ;  /* 0x0000d800ff0c7b82 */ /* 0x000f220000000a00 */
[----:B--2---:R2:W-:Y:S07]  /*b0b0*/  STS.128 [UR4+0x34640], R24 ;  /* 0x03464018ff007988 */ /* 0x0045ee0008000c04 */
[----:B------:R-:W4:Y:S08]  /*b0c0*/  LDC.64 R14, c[0x0][0x368] ;  /* 0x0000da00ff0e7b82 */ /* 0x000f300000000a00 */
[----:B-1----:R-:W1:Y:S01]  /*b0d0*/  LDC.64 R8, c[0x0][0x370] ;  /* 0x0000dc00ff087b82 */ /* 0x002e620000000a00 */
[----:B---3--:R3:W-:Y:S07]  /*b0e0*/  STS.128 [UR4+0x34650], R20 ;  /* 0x03465014ff007988 */ /* 0x0087ee0008000c04 */
[----:B------:R-:W1:Y:S08]  /*b0f0*/  LDC.64 R10, c[0x0][0x378] ;  /* 0x0000de00ff0a7b82 */ /* 0x000e700000000a00 */
[----:B------:R-:W5:Y:S01]  /*b100*/  LDC.64 R4, c[0x0][0x410] ;  /* 0x00010400ff047b82 */ /* 0x000f620000000a00 */
[----:B----4-:R4:W-:Y:S07]  /*b110*/  STS.128 [UR4+0x34660], R12 ;  /* 0x0346600cff007988 */ /* 0x0109ee0008000c04 */
[----:B------:R-:W5:Y:S01]  /*b120*/  LDC.64 R6, c[0x0][0x418] ;  /* 0x00010600ff067b82 */ /* 0x000f620000000a00 */
[----:B-1----:R1:W-:Y:S07]  /*b130*/  STS.128 [UR4+0x34670], R8 ;  /* 0x03467008ff007988 */ /* 0x0023ee0008000c04 */
[----:B------:R-:W3:Y:S08]  /*b140*/  LDC.64 R32, c[0x0][0x400] ;  /* 0x00010000ff207b82 */ /* 0x000ef00000000a00 */
[----:B------:R-:W3:Y:S01]  /*b150*/  LDC.64 R34, c[0x0][0x408] ;  /* 0x00010200ff227b82 */ /* 0x000ee20000000a00 */
[----:B-----5:R5:W-:Y:S07]  /*b160*/  STS.128 [UR4+0x34690], R4 ;  /* 0x03469004ff007988 */ /* 0x020bee0008000c04 */
[----:B------:R-:W4:Y:S08]  /*b170*/  LDC.64 R28, c[0x0][0x420] ;  /* 0x00010800ff1c7b82 */ /* 0x000f300000000a00 */
[----:B------:R-:W4:Y:S08]  /*b180*/  LDC.64 R30, c[0x0][0x428] ;  /* 0x00010a00ff1e7b82 */ /* 0x000f300000000a00 */
[----:B--2---:R-:W2:Y:S01]  /*b190*/  LDC.64 R24, c[0x0][0x430] ;  /* 0x00010c00ff187b82 */ /* 0x004ea20000000a00 */
[----:B---3--:R3:W-:Y:S07]  /*b1a0*/  STS.128 [UR4+0x34680], R32 ;  /* 0x03468020ff007988 */ /* 0x0087ee0008000c04 */
[----:B------:R-:W2:Y:S08]  /*b1b0*/  LDC.64 R26, c[0x0][0x438] ;  /* 0x00010e00ff1a7b82 */ /* 0x000eb00000000a00 */
[----:B------:R-:W5:Y:S01]  /*b1c0*/  LDC.64 R20, c[0x0][0x440] ;  /* 0x00011000ff147b82 */ /* 0x000f620000000a00 */
[----:B----4-:R3:W-:Y:S07]  /*b1d0*/  STS.128 [UR4+0x346a0], R28 ;  /* 0x0346a01cff007988 */ /* 0x0107ee0008000c04 */
[----:B------:R-:W5:Y:S08]  /*b1e0*/  LDC.64 R22, c[0x0][0x448] ;  /* 0x00011200ff167b82 */ /* 0x000f700000000a00 */
[----:B------:R-:W4:Y:S01]  /*b1f0*/  LDC.64 R12, c[0x0][0x450] ;  /* 0x00011400ff0c7b82 */ /* 0x000f220000000a00 */
[----:B--2---:R3:W-:Y:S07]  /*b200*/  STS.128 [UR4+0x346b0], R24 ;  /* 0x0346b018ff007988 */ /* 0x0047ee0008000c04 */
[----:B------:R-:W4:Y:S08]  /*b210*/  LDC.64 R14, c[0x0][0x458] ;  /* 0x00011600ff0e7b82 */ /* 0x000f300000000a00 */
[----:B-1----:R-:W1:Y:S01]  /*b220*/  LDC.64 R8, c[0x0][0x460] ;  /* 0x00011800ff087b82 */ /* 0x002e620000000a00 */
[----:B-----5:R3:W-:Y:S07]  /*b230*/  STS.128 [UR4+0x346c0], R20 ;  /* 0x0346c014ff007988 */ /* 0x0207ee0008000c04 */
[----:B------:R-:W1:Y:S08]  /*b240*/  LDC.64 R10, c[0x0][0x468] ;  /* 0x00011a00ff0a7b82 */ /* 0x000e700000000a00 */
[----:B------:R-:W2:Y:S01]  /*b250*/  LDC.64 R4, c[0x0][0x470] ;  /* 0x00011c00ff047b82 */ /* 0x000ea20000000a00 */
[----:B----4-:R3:W-:Y:S07]  /*b260*/  STS.128 [UR4+0x346d0], R12 ;  /* 0x0346d00cff007988 */ /* 0x0107ee0008000c04 */
[----:B------:R-:W2:Y:S01]  /*b270*/  LDC.64 R6, c[0x0][0x478] ;  /* 0x00011e00ff067b82 */ /* 0x000ea20000000a00 */
[----:B-1----:R3:W-:Y:S04]  /*b280*/  STS.128 [UR4+0x346e0], R8 ;  /* 0x0346e008ff007988 */ /* 0x0027e80008000c04 */
[----:B--2---:R3:W-:Y:S02]  /*b290*/  STS.128 [UR4+0x346f0], R4 ;  /* 0x0346f004ff007988 */ /* 0x0047e40008000c04 */
.L_x_203:
[----:B---3--:R-:W-:Y:S05]  /*b2a0*/  BSYNC B0 ;  /* 0x0000000000007941 */ /* 0x008fea0003800000 */
.L_x_202:
[----:B------:R-:W-:Y:S01]  /*b2b0*/  ELECT P0, URZ, PT ;  /* 0x00000000003f782f */ /* 0x000fe20003800000 */
[----:B------:R-:W-:Y:S01]  /*b2c0*/  NOP ;  /* 0x0000000000007918 */ /* 0x000fe20000000000 */
[----:B------:R-:W-:Y:S11]  /*b2d0*/  BSSY B0, `(.L_x_204) ;  /* 0x000004c000007945 */ /* 0x000ff60003800000 */
[----:B------:R-:W-:Y:S05]  /*b2e0*/  @!P0 BRA `(.L_x_205) ;  /* 0x0000000400288947 */ /* 0x000fea0003800000 */
[----:B------:R-:W1:Y:S08]  /*b2f0*/  LDC.64 R10, c[0x0][0x518] ;  /* 0x00014600ff0a7b82 */ /* 0x000e700000000a00 */
[----:B------:R-:W3:Y:S08]  /*b300*/  LDC.64 R8, c[0x0][0x528] ;  /* 0x00014a00ff087b82 */ /* 0x000ef00000000a00 */
[----:B------:R-:W4:Y:S01]  /*b310*/  LDC.64 R22, c[0x0][0x510] ;  /* 0x00014400ff167b82 */ /* 0x000f220000000a00 */
[----:B-1----:R-:W-:-:S07]  /*b320*/  IMAD.WIDE R10, R18, 0x8, R10 ;  /* 0x00000008120a7825 */ /* 0x002fce00078e020a */
[----:B------:R-:W1:Y:S01]  /*b330*/  LDC.64 R20, c[0x0][0x520] ;  /* 0x00014800ff147b82 */ /* 0x000e620000000a00 */
[----:B------:R-:W5:Y:S01]  /*b340*/  LDG.E.64 R10, desc[UR38][R10.64] ;  /* 0x000000260a0a7981 */ /* 0x000f62000c1e1b00 */
[----:B---3--:R-:W-:-:S06]  /*b350*/  IMAD.WIDE R8, R18, 0x8, R8 ;  /* 0x0000000812087825 */ /* 0x008fcc00078e0208 */
[----:B------:R-:W3:Y:S01]  /*b360*/  LDG.E.64 R8, desc[UR38][R8.64] ;  /* 0x0000002608087981 */ /* 0x000ee2000c1e1b00 */
[----:B----4-:R-:W-:-:S06]  /*b370*/  IMAD.WIDE R22, R18, 0x8, R22 ;  /* 0x0000000812167825 */ /* 0x010fcc00078e0216 */
[----:B------:R-:W4:Y:S01]  /*b380*/  LDG.E.64 R22, desc[UR38][R22.64] ;  /* 0x0000002616167981 */ /* 0x000f22000c1e1b00 */
[----:B-1----:R-:W-:-:S06]  /*b390*/  IMAD.WIDE R20, R18, 0x8, R20 ;  /* 0x0000000812147825 */ /* 0x002fcc00078e0214 */
[----:B------:R-:W2:Y:S01]  /*b3a0*/  LDG.E.64 R20, desc[UR38][R20.64] ;  /* 0x0000002614147981 */ /* 0x000ea2000c1e1b00 */
[----:B------:R-:W-:Y:S02]  /*b3b0*/  UMOV UR4, 0x400 ;  /* 0x0000040000047882 */ /* 0x000fe40000000000 */
[----:B------:R-:W-:-:S09]  /*b3c0*/  ULEA UR4, UR58, UR4, 0x18 ;  /* 0x000000043a047291 */ /* 0x000fd2000f8ec03f */
[----:B------:R-:W1:Y:S04]  /*b3d0*/  LDS R4, [UR4+0x3461c] ;  /* 0x03461c04ff047984 */ /* 0x000e680008000800 */
[----:B------:R-:W1:Y:S01]  /*b3e0*/  LDS R5, [UR4+0x3469c] ;  /* 0x03469c04ff057984 */ /* 0x000e620008000800 */
[----:B------:R-:W-:Y:S02]  /*b3f0*/  UIADD3 UR5, UR4, 0x34600, URZ ;  /* 0x0003460004057890 */ /* 0x000fe4000fffe03f */
[----:B------:R-:W-:-:S04]  /*b400*/  UIADD3 UR6, UR4, 0x34680, URZ ;  /* 0x0003468004067890 */ /* 0x000fc8000fffe03f */
[----:B------:R-:W-:Y:S02]  /*b410*/  IMAD.U32 R24, RZ, RZ, UR5 ;  /* 0x00000005ff187e24 */ /* 0x000fe4000f8e00ff */
[----:B------:R-:W-:-:S03]  /*b420*/  IMAD.U32 R26, RZ, RZ, UR6 ;  /* 0x00000006ff1a7e24 */ /* 0x000fc6000f8e00ff */
[----:B------:R-:W-:Y:S02]  /*b430*/  SHF.R.U64 R24, R24, 0x4, RZ ;  /* 0x0000000418187819 */ /* 0x000fe400000012ff */
[----:B------:R-:W-:Y:S01]  /*b440*/  SHF.R.U64 R26, R26, 0x4, RZ ;  /* 0x000000041a1a7819 */ /* 0x000fe200000012ff */
[----:B------:R-:W-:Y:S01]  /*b450*/  VIADD R13, R3, 0xffffffff ;  /* 0xffffffff030d7836 */ /* 0x000fe20000000000 */
[----:B------:R-:W-:Y:S01]  /*b460*/  CS2R R14, SRZ ;  /* 0x00000000000e7805 */ /* 0x000fe2000001ff00 */
[----:B------:R-:W-:Y:S04]  /*b470*/  STS [UR4+0x34610], R24 ;  /* 0x03461018ff007988 */ /* 0x000fe80008000804 */
[----:B------:R-:W-:Y:S04]  /*b480*/  STS [UR4+0x34614], R24 ;  /* 0x03461418ff007988 */ /* 0x000fe80008000804 */
[----:B------:R-:W-:Y:S04]  /*b490*/  STS [UR4+0x34690], R26 ;  /* 0x0346901aff007988 */ /* 0x000fe80008000804 */
[----:B------:R-:W-:Y:S04]  /*b4a0*/  STS [UR4+0x34694], R26 ;  /* 0x0346941aff007988 */ /* 0x000fe80008000804 */
[----:B------:R-:W-:Y:S04]  /*b4b0*/  STS [UR4+0x34630], RZ ;  /* 0x034630ffff007988 */ /* 0x000fe80008000804 */
[----:B------:R-:W-:Y:S01]  /*b4c0*/  STS [UR4+0x346b0], RZ ;  /* 0x0346b0ffff007988 */ /* 0x000fe20008000804 */
[----:B-----5:R-:W-:-:S04]  /*b4d0*/  SHF.L.U64.HI R11, R10, 0x1, R11 ;  /* 0x000000010a0b7819 */ /* 0x020fc8000001020b */
[----:B------:R-:W-:Y:S02]  /*b4e0*/  LOP3.LUT R11, R11, 0x1fffffff, RZ, 0xc0, !PT ;  /* 0x1fffffff0b0b7812 */ /* 0x000fe400078ec0ff */
[----:B---3--:R-:W-:-:S04]  /*b4f0*/  SHF.L.U64.HI R9, R8, 0x1, R9 ;  /* 0x0000000108097819 */ /* 0x008fc80000010209 */
[----:B------:R-:W-:Y:S02]  /*b500*/  LOP3.LUT R9, R9, 0x1fffffff, RZ, 0xc0, !PT ;  /* 0x1fffffff09097812 */ /* 0x000fe400078ec0ff */
[----:B------:R-:W-:Y:S02]  /*b510*/  SHF.R.U32.HI R7, RZ, 0x4, R11 ;  /* 0x00000004ff077819 */ /* 0x000fe4000001160b */
[----:B------:R-:W-:Y:S02]  /*b520*/  SHF.R.U32.HI R6, RZ, 0x4, R9 ;  /* 0x00000004ff067819 */ /* 0x000fe40000011609 */
[----:B-1----:R-:W-:Y:S02]  /*b530*/  LOP3.LUT R4, R4, 0xf, R7, 0xb8, !PT ;  /* 0x0000000f04047812 */ /* 0x002fe400078eb807 */
[----:B------:R-:W-:-:S03]  /*b540*/  LOP3.LUT R6, R5, 0xf, R6, 0xb8, !PT ;  /* 0x0000000f05067812 */ /* 0x000fc600078eb806 */
[----:B------:R-:W-:Y:S04]  /*b550*/  STS [UR4+0x3461c], R4 ;  /* 0x03461c04ff007988 */ /* 0x000fe80008000804 */
[----:B------:R-:W-:Y:S04]  /*b560*/  STS [UR4+0x3469c], R6 ;  /* 0x03469c06ff007988 */ /* 0x000fe80008000804 */
[----:B------:R-:W1:Y:S04]  /*b570*/  LDS R5, [UR4+0x3461c] ;  /* 0x03461c04ff057984 */ /* 0x000e680008000800 */
[----:B------:R-:W3:Y:S01]  /*b580*/  LDS R7, [UR4+0x3469c] ;  /* 0x03469c04ff077984 */ /* 0x000ee20008000800 */
[----:B-1----:R-:W-:-:S02]  /*b590*/  LOP3.LUT R5, R5, 0xf0, RZ, 0xb8, !PT ;  /* 0x000000f005057812 */ /* 0x002fc400078eb8ff */
[----:B---3--:R-:W-:-:S03]  /*b5a0*/  LOP3.LUT R7, R7, 0xf0, RZ, 0xb8, !PT ;  /* 0x000000f007077812 */ /* 0x008fc600078eb8ff */
[----:B------:R-:W-:Y:S04]  /*b5b0*/  STS [UR4+0x3461c], R5 ;  /* 0x03461c05ff007988 */ /* 0x000fe80008000804 */
[----:B------:R-:W-:Y:S04]  /*b5c0*/  STS [UR4+0x3469c], R7 ;  /* 0x03469c07ff007988 */ /* 0x000fe80008000804 */
[----:B------:R-:W1:Y:S04]  /*b5d0*/  LDS R25, [UR4+0x3461c] ;  /* 0x03461c04ff197984 */ /* 0x000e680008000800 */
[----:B------:R-:W3:Y:S01]  /*b5e0*/  LDS R27, [UR4+0x3469c] ;  /* 0x03469c04ff1b7984 */ /* 0x000ee20008000800 */
[----:B-1----:R-:W-:-:S02]  /*b5f0*/  LOP3.LUT R25, R25, 0xf00, RZ, 0xb8, !PT ;  /* 0x00000f0019197812 */ /* 0x002fc400078eb8ff */
[----:B---3--:R-:W-:-:S03]  /*b600*/  LOP3.LUT R27, R27, 0xf00, RZ, 0xb8, !PT ;  /* 0x00000f001b1b7812 */ /* 0x008fc600078eb8ff */
[----:B------:R-:W-:Y:S04]  /*b610*/  STS.64 [UR4+0x34618], R24 ;  /* 0x03461818ff007988 */ /* 0x000fe80008000a04 */
[----:B------:R-:W-:Y:S04]  /*b620*/  STS.64 [UR4+0x34698], R26 ;  /* 0x0346981aff007988 */ /* 0x000fe80008000a04 */
[----:B------:R-:W1:Y:S04]  /*b630*/  LDS R29, [UR4+0x3461c] ;  /* 0x03461c04ff1d7984 */ /* 0x000e680008000800 */
[----:B------:R-:W3:Y:S01]  /*b640*/  LDS R28, [UR4+0x3469c] ;  /* 0x03469c04ff1c7984 */ /* 0x000ee20008000800 */
[----:B------:R-:W-:Y:S01]  /*b650*/  VIADD R5, R0, 0xffffffff ;  /* 0xffffffff00057836 */ /* 0x000fe20000000000 */
[----:B------:R-:W-:Y:S01]  /*b660*/  SHF.L.U32 R0, R8, 0x1, RZ ;  /* 0x0000000108007819 */ /* 0x000fe200000006ff */
[----:B------:R-:W-:-:S02]  /*b670*/  IMAD.SHL.U32 R10, R10, 0x2, RZ ;  /* 0x000000020a0a7824 */ /* 0x000fc400078e00ff */
[----:B------:R-:W-:Y:S01]  /*b680*/  VIADD R4, R36, 0xffffffff ;  /* 0xffffffff24047836 */ /* 0x000fe20000000000 */
[----:B------:R-:W-:Y:S02]  /*b690*/  LOP3.LUT R0, R0, 0xfffffffe, RZ, 0xc0, !PT ;  /* 0xfffffffe00007812 */ /* 0x000fe400078ec0ff */
[----:B------:R-:W-:Y:S02]  /*b6a0*/  LOP3.LUT R8, R10, 0xfffffffe, RZ, 0xc0, !PT ;  /* 0xfffffffe0a087812 */ /* 0x000fe400078ec0ff */
[----:B------:R-:W-:Y:S02]  /*b6b0*/  CS2R R6, SRZ ;  /* 0x0000000000067805 */ /* 0x000fe4000001ff00 */
[----:B------:R-:W-:Y:S01]  /*b6c0*/  SHF.R.U64 R9, R0, 0x4, R9 ;  /* 0x0000000400097819 */ /* 0x000fe20000001209 */
[----:B------:R-:W-:Y:S01]  /*b6d0*/  IMAD.MOV.U32 R12, RZ, RZ, R4 ;  /* 0x000000ffff0c7224 */ /* 0x000fe200078e0004 */
[----:B------:R-:W-:Y:S01]  /*b6e0*/  SHF.R.U64 R11, R8, 0x4, R11 ;  /* 0x00000004080b7819 */ /* 0x000fe2000000120b */
[----:B----4-:R4:W-:Y:S04]  /*b6f0*/  STS.64 [UR4+0x34600], R22 ;  /* 0x03460016ff007988 */ /* 0x0109e80008000a04 */
[----:B------:R4:W-:Y:S04]  /*b700*/  STS.128 [UR4+0x34620], R4 ;  /* 0x03462004ff007988 */ /* 0x0009e80008000c04 */
[----:B------:R4:W-:Y:S04]  /*b710*/  STS.128 [UR4+0x346a0], R12 ;  /* 0x0346a00cff007988 */ /* 0x0009e80008000c04 */
[----:B------:R4:W-:Y:S04]  /*b720*/  STS [UR4+0x3460c], R11 ;  /* 0x03460c0bff007988 */ /* 0x0009e80008000804 */
[----:B------:R4:W-:Y:S01]  /*b730*/  STS [UR4+0x3468c], R9 ;  /* 0x03468c09ff007988 */ /* 0x0009e20008000804 */
[----:B-1----:R-:W-:-:S02]  /*b740*/  LOP3.LUT R0, R29, 0xf000, RZ, 0xb8, !PT ;  /* 0x0000f0001d007812 */ /* 0x002fc400078eb8ff */
[----:B---3--:R-:W-:Y:S01]  /*b750*/  LOP3.LUT R28, R28, 0xf000, RZ, 0xb8, !PT ;  /* 0x0000f0001c1c7812 */ /* 0x008fe200078eb8ff */
[----:B--2---:R4:W-:Y:S04]  /*b760*/  STS.64 [UR4+0x34680], R20 ;  /* 0x03468014ff007988 */ /* 0x0049e80008000a04 */
[----:B------:R4:W-:Y:S04]  /*b770*/  STS [UR4+0x3461c], R0 ;  /* 0x03461c00ff007988 */ /* 0x0009e80008000804 */
[----:B------:R4:W-:Y:S02]  /*b780*/  STS [UR4+0x3469c], R28 ;  /* 0x03469c1cff007988 */ /* 0x0009e40008000804 */
.L_x_205:
[----:B------:R-:W-:Y:S05]  /*b790*/  BSYNC B0 ;  /* 0x0000000000007941 */ /* 0x000fea0003800000 */
.L_x_204:
[----:B------:R-:W-:Y:S01]  /*b7a0*/  ELECT P0, URZ, PT ;  /* 0x00000000003f782f */ /* 0x000fe20003800000 */
[----:B------:R-:W-:Y:S01]  /*b7b0*/  NOP ;  /* 0x0000000000007918 */ /* 0x000fe20000000000 */
[----:B------:R-:W-:Y:S11]  /*b7c0*/  BSSY B0, `(.L_x_206) ;  /* 0x0000004000007945 */ /* 0x000ff60003800000 */
[----:B------:R-:W-:Y:S05]  /*b7d0*/  @!P0 BRA `(.L_x_207) ;  /* 0x0000000000088947 */ /* 0x000fea0003800000 */
[----:B------:R0:W-:Y:S01]  /*b7e0*/  UTMACMDFLUSH ;  /* 0x00000000000079b7 */ /* 0x0001e20000000000 */
[----:B------:R-:W-:-:S04]  /*b7f0*/  DEPBAR.LE SB0, 0x0 ;  /* 0x000080000000791a */ /* 0x000fc80000000000 */
.L_x_207:
[----:B------:R-:W-:Y:S05]  /*b800*/  BSYNC B0 ;  /* 0x0000000000007941 */ /* 0x000fea0003800000 */
.L_x_206:
[----:B------:R-:W-:Y:S01]  /*b810*/  UMOV UR22, 0x400 ;  /* 0x0000040000167882 */ /* 0x000fe20000000000 */
[----:B--2---:R-:W-:Y:S01]  /*b820*/  IMAD.SHL.U32 R37, R37, 0x4, RZ ;  /* 0x0000000425257824 */ /* 0x004fe200078e00ff */
[----:B------:R-:W-:Y:S01]  /*b830*/  ULEA UR22, UR58, UR22, 0x18 ;  /* 0x000000163a167291 */ /* 0x000fe2000f8ec03f */
[----:B------:R-:W-:-:S03]  /*b840*/  ULDC UR18, c[0x0][0x884] ;  /* 0x0002210000127ab9 */ /* 0x000fc60000000800 */
[----:B------:R-:W-:Y:S01]  /*b850*/  UIADD3 UR29, UR22, 0x34600, URZ ;  /* 0x00034600161d7890 */ /* 0x000fe2000fffe03f */
[----:B----4-:R-:W-:Y:S01]  /*b860*/  IADD3 R6, P0, R37, UR16, RZ ;  /* 0x0000001025067c10 */ /* 0x010fe2000ff1e0ff */
[----:B------:R-:W-:-:S04]  /*b870*/  UIMAD.WIDE UR18, UR18, 0x80, UR16 ;  /* 0x00000080121278a5 */ /* 0x000fc8000f8e0210 */
[----:B------:R-:W-:Y:S02]  /*b880*/  IMAD.X R7, RZ, RZ, UR17, P0 ;  /* 0x00000011ff077e24 */ /* 0x000fe400080e06ff */
[----:B------:R-:W-:Y:S01]  /*b890*/  IADD3 R4, P1, R37, UR18, RZ ;  /* 0x0000001225047c10 */ /* 0x000fe2000ff3e0ff */
[----:B------:R-:W1:Y:S04]  /*b8a0*/  LDS R3, [R37+UR29] ;  /* 0x0000001d25037984 */ /* 0x000e680008000800 */
[----:B------:R-:W2:Y:S01]  /*b8b0*/  LDS R9, [R37+UR29+0x80] ;  /* 0x0000801d25097984 */ /* 0x000ea20008000800 */
[----:B------:R-:W-:Y:S02]  /*b8c0*/  IMAD.X R5, RZ, RZ, UR19, P1 ;  /* 0x00000013ff057e24 */ /* 0x000fe400088e06ff */
[----:B------:R-:W-:Y:S01]  /*b8d0*/  IMAD.MOV.U32 R8, RZ, RZ, 0x1 ;  /* 0x00000001ff087424 */ /* 0x000fe200078e00ff */
[----:B------:R-:W-:Y:S01]  /*b8e0*/  BSSY B0, `(.L_x_208) ;  /* 0x00000f8000007945 */ /* 0x000fe20003800000 */
[----:B------:R-:W-:Y:S01]  /*b8f0*/  USHF.L.U32 UR4, UR58, 0x6, URZ ;  /* 0x000000063a047899 */ /* 0x000fe2000800063f */
[----:B------:R-:W-:Y:S01]  /*b900*/  IMAD.MOV.U32 R0, RZ, RZ, RZ ;  /* 0x000000ffff007224 */ /* 0x000fe200078e00ff */
[----:B------:R-:W-:Y:S01]  /*b910*/  USHF.L.U32 UR5, UR58, 0xc, URZ ;  /* 0x0000000c3a057899 */ /* 0x000fe2000800063f */
[----:B------:R-:W-:Y:S01]  /*b920*/  IMAD.MOV.U32 R20, RZ, RZ, RZ ;  /* 0x000000ffff147224 */ /* 0x000fe200078e00ff */
[----:B------:R-:W-:-:S02]  /*b930*/  ULOP3.LUT UR30, UR59, 0x1, URZ, 0xfc, !UPT ;  /* 0x000000013b1e7892 */ /* 0x000fc4000f8efc3f */
[----:B------:R-:W-:Y:S02]  /*b940*/  ULOP3.LUT UR31, UR42, 0x2, URZ, 0xfc, !UPT ;  /* 0x000000022a1f7892 */ /* 0x000fe4000f8efc3f */
[----:B------:R-:W-:Y:S02]  /*b950*/  ULOP3.LUT UR23, UR4, 0x40, URZ, 0xc0, !UPT ;  /* 0x0000004004177892 */ /* 0x000fe4000f8ec03f */
[----:B------:R-:W-:Y:S02]  /*b960*/  ULOP3.LUT UR28, UR5, 0x1000, URZ, 0xc0, !UPT ;  /* 0x00001000051c7892 */ /* 0x000fe4000f8ec03f */
[----:B------:R-:W-:Y:S01]  /*b970*/  UIADD3 UR32, UR22, 0x34680, URZ ;  /* 0x0003468016207890 */ /* 0x000fe2000fffe03f */
[----:B-1----:R1:W5:Y:S04]  /*b980*/  ATOMG.E.EXCH.STRONG.GPU PT, RZ, [R6], R3 ;  /* 0x0000000306ff73a8 */ /* 0x00236800041ee100 */
[----:B--2---:R2:W5:Y:S01]  /*b990*/  ATOMG.E.EXCH.STRONG.GPU PT, RZ, [R4], R9 ;  /* 0x0000000904ff73a8 */ /* 0x00456200041ee100 */
[----:B-1----:R-:W-:-:S02]  /*b9a0*/  IMAD.MOV.U32 R6, RZ, RZ, 0x1 ;  /* 0x00000001ff067424 */ /* 0x002fc400078e00ff */
[----:B------:R-:W-:Y:S01]  /*b9b0*/  IMAD.MOV.U32 R3, RZ, RZ, 0x1 ;  /* 0x00000001ff037424 */ /* 0x000fe200078e00ff */
[----:B--2---:R-:W-:Y:S02]  /*b9c0*/  PRMT R4, R8, 0x7610, R4 ;  /* 0x0000761008047816 */ /* 0x004fe40000000004 */
[----:B------:R-:W-:-:S07]  /*b9d0*/  PRMT R5, R6, 0x7610, R5 ;  /* 0x0000761006057816 */ /* 0x000fce0000000005 */
.L_x_227:
[----:B------:R-:W-:Y:S01]  /*b9e0*/  LOP3.LUT P0, RZ, R5, 0xff, RZ, 0xc0, !PT ;  /* 0x000000ff05ff7812 */ /* 0x000fe2000780c0ff */
[----:B------:R-:W-:Y:S05]  /*b9f0*/  YIELD ;  /* 0x0000000000007946 */ /* 0x000fea0003800000 */
[----:B-----5:R-:W-:Y:S01]  /*ba00*/  IADD3 R6, R36, 0x7f, RZ ;  /* 0x0000007f24067810 */ /* 0x020fe20007ffe0ff */
[----:B------:R-:W-:Y:S03]  /*ba10*/  BSSY B1, `(.L_x_209) ;  /* 0x0000009000017945 */ /* 0x000fe60003800000 */
[----:B------:R-:W-:-:S04]  /*ba20*/  SHF.R.S32.HI R7, RZ, 0x1f, R6 ;  /* 0x0000001fff077819 */ /* 0x000fc80000011406 */
[----:B------:R-:W-:Y:S01]  /*ba30*/  LEA.HI R7, R7, R6, RZ, 0x7 ;  /* 0x0000000607077211 */ /* 0x000fe200078f38ff */
[----:B------:R-:W-:Y:S06]  /*ba40*/  @!P0 BRA `(.L_x_210) ;  /* 0x0000000000148947 */ /* 0x000fec0003800000 */
[----:B------:R-:W-:-:S04]  /*ba50*/  DEPBAR {5,4,3,2,1,0} ;  /* 0x0000003f0000791a */ /* 0x000fc80000000000 */
[----:B------:R1:W-:Y:S01]  /*ba60*/  UTMACCTL.IV [UR16] ;  /* 0x00000000100079b9 */ /* 0x0003e20008000000 */
[----:B------:R-:W-:-:S04]  /*ba70*/  DEPBAR {5,4,3,2,1,0} ;  /* 0x0000003f0000791a */ /* 0x000fc80000000000 */
[----:B------:R1:W-:Y:S02]  /*ba80*/  UTMACCTL.IV [UR18] ;  /* 0x00000000120079b9 */ /* 0x0003e40008000000 */
[----:B-1----:R-:W-:Y:S01]  /*ba90*/  NOP ;  /* 0x0000000000007918 */ /* 0x002fe20000000000 */
.L_x_210:
[----:B------:R-:W-:Y:S05]  /*baa0*/  BSYNC B1 ;  /* 0x0000000000017941 */ /* 0x000fea0003800000 */
.L_x_209:
[----:B------:R-:W-:Y:S01]  /*bab0*/  UMOV UR4, 0xffffffff ;  /* 0xffffffff00047882 */ /* 0x000fe20000000000 */
[----:B------:R-:W-:Y:S02]  /*bac0*/  SHF.R.S32.HI R9, RZ, 0x7, R7 ;  /* 0x00000007ff097819 */ /* 0x000fe40000011407 */
[----:B------:R-:W-:Y:S05]  /*bad0*/  BRA.DIV UR4, `(.L_x_211) ;  /* 0x0000003e04887947 */ /* 0x000fea000b800000 */
[----:B-----5:R-:W-:-:S13]  /*bae0*/  ELECT P6, URZ, PT ;  /* 0x00000000003f782f */ /* 0x020fda00038c0000 */
.L_x_302:
[----:B------:R-:W-:Y:S01]  /*baf0*/  ISETP.LT.OR P6, PT, R36, 0x1, !P6 ;  /* 0x000000012400780c */ /* 0x000fe200077c1670 */
[----:B------:R-:W-:-:S12]  /*bb00*/  BSSY B1, `(.L_x_212) ;  /* 0x0000039000017945 */ /* 0x000fd80003800000 */
[----:B------:R-:W-:Y:S05]  /*bb10*/  @P6 BRA `(.L_x_213) ;  /* 0x0000000000dc6947 */ /* 0x000fea0003800000 */
[----:B------:R-:W-:Y:S01]  /*bb20*/  IMAD.SHL.U32 R16, R16, 0x80, RZ ;  /* 0x0000008010107824 */ /* 0x000fe200078e00ff */
[----:B------:R-:W-:Y:S01]  /*bb30*/  LEA R17, R17, UR23, 0x7 ;  /* 0x0000001711117c11 */ /* 0x000fe2000f8e38ff */
[----:B------:R-:W-:Y:S02]  /*bb40*/  VIADD R11, R9, 0x1 ;  /* 0x00000001090b7836 */ /* 0x000fe40000000000 */
[----:B------:R-:W-:Y:S02]  /*bb50*/  IMAD.MOV.U32 R12, RZ, RZ, RZ ;  /* 0x000000ffff0c7224 */ /* 0x000fe400078e00ff */
[----:B------:R-:W-:Y:S02]  /*bb60*/  IMAD.MOV.U32 R5, RZ, RZ, R3 ;  /* 0x000000ffff057224 */ /* 0x000fe400078e0003 */
[----:B------:R-:W-:-:S07]  /*bb70*/  IMAD.MOV.U32 R6, RZ, RZ, R0 ;  /* 0x000000ffff067224 */ /* 0x000fce00078e0000 */
.L_x_216:
[----:B-1----:R-:W-:Y:S01]  /*bb80*/  LEA R10, R6, UR22, 0x3 ;  /* 0x00000016060a7c11 */ /* 0x002fe2000f8e18ff */
[----:B------:R-:W-:Y:S05]  /*bb90*/  YIELD ;  /* 0x0000000000007946 */ /* 0x000fea0003800000 */
[----:B------:R-:W-:Y:S02]  /*bba0*/  SHF.L.U32 R7, R5, 0x1f, RZ ;  /* 0x0000001f05077819 */ /* 0x000fe400000006ff */
[----:B------:R-:W-:Y:S02]  /*bbb0*/  LOP3.LUT P1, RZ, R19, 0x7f, RZ, 0xc0, !PT ;  /* 0x0000007f13ff7812 */ /* 0x000fe4000782c0ff */
[----:B------:R-:W1:Y:S11]  /*bbc0*/  SYNCS.PHASECHK.TRANS64.TRYWAIT P0, [R10+URZ+0x34498], R7 ;  /* 0x034498070a0075a7 */ /* 0x000e76000800017f */
[----:B------:R-:W2:Y:S01]  /*bbd0*/  @!P1 LDC R8, c[0x0][0x500] ;  /* 0x00014000ff089b82 */ /* 0x000ea20000000800 */
[----:B-1----:R-:W-:Y:S05]  /*bbe0*/  @!P0 BRA `(.L_x_214) ;  /* 0x0000003c00648947 */ /* 0x002fea0003800000 */
.L_x_303:
[----:B------:R-:W-:Y:S01]  /*bbf0*/  UPRMT UR4, UR31, 0x9910, URZ ;  /* 0x000099101f047896 */ /* 0x000fe2000800003f */
[----:B--2---:R2:W-:Y:S03]  /*bc00*/  @!P1 SYNCS.ARRIVE.TRANS64 RZ, [R10+URZ+0x34480], R8 ;  /* 0x034480080aff99a7 */ /* 0x0045e6000800003f */
[----:B------:R-:W-:-:S06]  /*bc10*/  UISETP.NE.AND UP0, UPT, UR4, 0x2, UPT ;  /* 0x000000020400788c */ /* 0x000fcc000bf05270 */
[----:B------:R-:W-:-:S13]  /*bc20*/  PLOP3.LUT P0, PT, PT, PT, UP0, 0x80, 0x0 ;  /* 0x000000000000781c */ /* 0x000fda0003f0f008 */
[----:B--2---:R-:W-:Y:S05]  /*bc30*/  @P0 BRA `(.L_x_215) ;  /* 0x0000000000040947 */ /* 0x004fea0003800000 */
[----:B------:R-:W-:Y:S01]  /*bc40*/  BPT.TRAP 0x1 ;  /* 0x000000040000795c */ /* 0x000fe20000300000 */
.L_x_215:
[----:B------:R-:W-:Y:S01]  /*bc50*/  R2UR UR4, R6 ;  /* 0x00000000060472ca */ /* 0x000fe200000e0000 */
[----:B------:R-:W-:Y:S01]  /*bc60*/  VIADD R11, R11, 0xffffffff ;  /* 0xffffffff0b0b7836 */ /* 0x000fe20000000000 */
[----:B------:R-:W-:Y:S01]  /*bc70*/  R2UR UR5, R10 ;  /* 0x000000000a0572ca */ /* 0x000fe200000e0000 */
[----:B------:R-:W-:Y:S01]  /*bc80*/  VIADD R6, R6, 0x1 ;  /* 0x0000000106067836 */ /* 0x000fe20000000000 */
[----:B------:R-:W-:Y:S01]  /*bc90*/  R2UR UR6, R12 ;  /* 0x000000000c0672ca */ /* 0x000fe200000e0000 */
[----:B------:R-:W-:Y:S01]  /*bca0*/  UMOV UR20, 0x0 ;  /* 0x0000000000147882 */ /* 0x000fe20000000000 */
[----:B------:R-:W-:Y:S01]  /*bcb0*/  R2UR UR7, R16 ;  /* 0x00000000100772ca */ /* 0x000fe200000e0000 */
[----:B------:R-:W-:Y:S01]  /*bcc0*/  UMOV UR21, 0x10000000 ;  /* 0x1000000000157882 */ /* 0x000fe20000000000 */
[----:B------:R-:W-:Y:S01]  /*bcd0*/  R2UR UR27, R17 ;  /* 0x00000000111b72ca */ /* 0x000fe200000e0000 */
[----:B------:R-:W-:Y:S01]  /*bce0*/  UMOV UR33, 0x30000 ;  /* 0x0003000000217882 */ /* 0x000fe20000000000 */
[----:B------:R-:W-:Y:S01]  /*bcf0*/  ISETP.GT.AND P1, PT, R11, 0x1, PT ;  /* 0x000000010b00780c */ /* 0x000fe20003f24270 */
[----:B------:R-:W-:Y:S01]  /*bd00*/  VIADD R12, R12, 0x80 ;  /* 0x000000800c0c7836 */ /* 0x000fe20000000000 */
[----:B------:R-:W-:Y:S01]  /*bd10*/  ISETP.NE.AND P0, PT, R6, 0x3, PT ;  /* 0x000000030600780c */ /* 0x000fe20003f05270 */
[----:B------:R-:W-:-:S02]  /*bd20*/  ULEA UR8, UR4, UR28, 0xe ;  /* 0x0000001c04087291 */ /* 0x000fc4000f8e703f */
[----:B------:R-:W-:Y:S01]  /*bd30*/  ULEA UR4, UR4, UR22, 0xf ;  /* 0x0000001604047291 */ /* 0x000fe2000f8e783f */
[----:B------:R-:W-:Y:S01]  /*bd40*/  SEL R8, RZ, 0x1, P0 ;  /* 0x00000001ff087807 */ /* 0x000fe20000000000 */
[----:B------:R-:W-:Y:S01]  /*bd50*/  ULEA UR12, UR8, UR22, 0x1 ;  /* 0x00000016080c7291 */ /* 0x000fe2000f8e083f */
[----:B------:R-:W-:Y:S01]  /*bd60*/  SEL R6, R6, RZ, P0 ;  /* 0x000000ff06067207 */ /* 0x000fe20000000000 */
[----:B------:R-:W-:Y:S01]  /*bd70*/  UIADD3 UR5, UR5, 0x34480, URZ ;  /* 0x0003448005057890 */ /* 0x000fe2000fffe03f */
[----:B------:R-:W-:Y:S01]  /*bd80*/  LOP3.LUT R5, R5, R8, RZ, 0x3c, !PT ;  /* 0x0000000805057212 */ /* 0x000fe200078e3cff */
[----:B------:R-:W-:Y:S02]  /*bd90*/  UIADD3 UR10, UR6, 0x40, URZ ;  /* 0x00000040060a7890 */ /* 0x000fe4000fffe03f */
[----:B------:R-:W-:Y:S02]  /*bda0*/  UIADD3 UR8, UR4, 0x4000, URZ ;  /* 0x0000400004087890 */ /* 0x000fe4000fffe03f */
[----:B------:R-:W-:-:S02]  /*bdb0*/  UIADD3 UR24, UR12, 0x18000, URZ ;  /* 0x000180000c187890 */ /* 0x000fc4000fffe03f */
[----:B------:R-:W-:Y:S01]  /*bdc0*/  UIADD3 UR12, UR12, 0x1c000, URZ ;  /* 0x0001c0000c0c7890 */ /* 0x000fe2000fffe03f */
[----:B------:R2:W-:Y:S01]  /*bdd0*/  UTMALDG.2D [UR4], [UR16], desc[UR20] ;  /* 0x00001404100075b4 */ /* 0x0005e20008009000 */
[----:B------:R-:W-:Y:S01]  /*bde0*/  UMOV UR11, UR7 ;  /* 0x00000007000b7c82 */ /* 0x000fe20008000000 */
[----:B------:R-:W-:Y:S01]  /*bdf0*/  UMOV UR9, UR5 ;  /* 0x0000000500097c82 */ /* 0x000fe20008000000 */
[----:B------:R-:W-:Y:S01]  /*be00*/  UMOV UR26, UR6 ;  /* 0x00000006001a7c82 */ /* 0x000fe20008000000 */
[----:B------:R-:W-:Y:S01]  /*be10*/  UMOV UR25, UR5 ;  /* 0x0000000500197c82 */ /* 0x000fe20008000000 */
[----:B------:R-:W-:Y:S01]  /*be20*/  UMOV UR15, UR27 ;  /* 0x0000001b000f7c82 */ /* 0x000fe20008000000 */
[----:B------:R-:W-:Y:S01]  /*be30*/  UMOV UR13, UR5 ;  /* 0x00000005000d7c82 */ /* 0x000fe20008000000 */
[----:B------:R-:W-:Y:S01]  /*be40*/  UMOV UR14, UR10 ;  /* 0x0000000a000e7c82 */ /* 0x000fe20008000000 */
[----:B------:R2:W-:Y:S01]  /*be50*/  UTMALDG.2D [UR8], [UR16], desc[UR20] ;  /* 0x00001408100075b4 */ /* 0x0005e20008009000 */
[----:B------:R2:W-:Y:S01]  /*be60*/  UTMALDG.2D.MULTICAST [UR24], [UR18], UR33, desc[UR20] ;  /* 0x00001418120073b4 */ /* 0x0005e20008009821 */
[----:B------:R2:W-:Y:S02]  /*be70*/  UTMALDG.2D.MULTICAST [UR12], [UR18], UR33, desc[UR20] ;  /* 0x0000140c120073b4 */ /* 0x0005e40008009821 */
[----:B--2---:R-:W-:Y:S05]  /*be80*/  @P1 BRA `(.L_x_216) ;  /* 0xfffffffc003c1947 */ /* 0x004fea000383ffff */
.L_x_213:
[----:B------:R-:W-:Y:S05]  /*be90*/  BSYNC B1 ;  /* 0x0000000000017941 */ /* 0x000fea0003800000 */
.L_x_212:
[----:B------:R-:W-:Y:S01]  /*bea0*/  LOP3.LUT P1, RZ, R4, 0xff, RZ, 0xc0, !PT ;  /* 0x000000ff04ff7812 */ /* 0x000fe2000782c0ff */
[----:B------:R-:W-:Y:S01]  /*beb0*/  IMAD.U32 R6, RZ, RZ, UR30 ;  /* 0x0000001eff067e24 */ /* 0x000fe2000f8e00ff */
[----:B-1----:R-:W-:-:S04]  /*bec0*/  IADD3 R7, R9, R0, RZ ;  /* 0x0000000009077210 */ /* 0x002fc80007ffe0ff */
[C---:B------:R-:W-:Y:S01]  /*bed0*/  ISETP.GT.U32.AND P0, PT, R7.reuse, 0x2, PT ;  /* 0x000000020700780c */ /* 0x040fe20003f04070 */
[----:B------:R-:W-:Y:S01]  /*bee0*/  IMAD.WIDE.U32 R4, R7, -0x55555555, RZ ;  /* 0xaaaaaaab07047825 */ /* 0x000fe200078e00ff */
[----:B------:R-:W-:Y:S02]  /*bef0*/  ISETP.NE.AND P2, PT, R6, 0x3, PT ;  /* 0x000000030600780c */ /* 0x000fe40003f45270 */
[C---:B------:R-:W-:Y:S02]  /*bf00*/  ISETP.LT.U32.AND P0, PT, R9.reuse, 0x3, P0 ;  /* 0x000000030900780c */ /* 0x040fe40000701070 */
[----:B------:R-:W-:Y:S01]  /*bf10*/  SHF.R.U32.HI R4, RZ, 0x1, R5 ;  /* 0x00000001ff047819 */ /* 0x000fe20000011605 */
[----:B------:R-:W-:Y:S01]  /*bf20*/  @P1 SYNCS.ARRIVE.TRANS64.A1T0 RZ, [UR22+0x344f8], RZ ;  /* 0x0344f8ffffff19a7 */ /* 0x000fe20008100016 */
[----:B------:R-:W-:Y:S02]  /*bf30*/  ISETP.GE.U32.AND P1, PT, R9, 0x3, PT ;  /* 0x000000030900780c */ /* 0x000fe40003f26070 */
[----:B------:R-:W-:-:S04]  /*bf40*/  SEL R0, RZ, 0x1, !P0 ;  /* 0x00000001ff007807 */ /* 0x000fc80004000000 */
[----:B------:R-:W-:Y:S01]  /*bf50*/  LOP3.LUT R3, R3, R0, RZ, 0x3c, !PT ;  /* 0x0000000003037212 */ /* 0x000fe200078e3cff */
[----:B------:R-:W-:-:S06]  /*bf60*/  IMAD R0, R4, -0x3, R7 ;  /* 0xfffffffd04007824 */ /* 0x000fcc00078e0207 */
[----:B------:R-:W-:Y:S01]  /*bf70*/  @P1 LOP3.LUT R3, R3, 0x1, R4, 0x78, !PT ;  /* 0x0000000103031812 */ /* 0x000fe200078e7804 */
[----:B------:R-:W-:Y:S06]  /*bf80*/  @!P2 BRA `(.L_x_217) ;  /* 0x000000000004a947 */ /* 0x000fec0003800000 */
[----:B------:R-:W-:Y:S01]  /*bf90*/  BPT.TRAP 0x1 ;  /* 0x000000040000795c */ /* 0x000fe20000300000 */
.L_x_217:
[----:B------:R-:W-:Y:S01]  /*bfa0*/  LEA R8, R2, UR22, 0x3 ;  /* 0x0000001602087c11 */ /* 0x000fe2000f8e18ff */
[----:B------:R-:W-:Y:S01]  /*bfb0*/  BSSY B1, `(.L_x_218) ;  /* 0x0000005000017945 */ /* 0x000fe20003800000 */
[----:B------:R-:W-:Y:S02]  /*bfc0*/  SHF.L.U32 R5, R20, 0x1f, RZ ;  /* 0x0000001f14057819 */ /* 0x000fe400000006ff */
[----:B------:R-:W-:Y:S02]  /*bfd0*/  LEA R4, R2, UR22, 0x4 ;  /* 0x0000001602047c11 */ /* 0x000fe4000f8e20ff */
[----:B------:R-:W1:Y:S02]  /*bfe0*/  SYNCS.PHASECHK.TRANS64.TRYWAIT P0, [R8+URZ+0x34400], R5 ;  /* 0x03440005080075a7 */ /* 0x000e64000800017f */
[----:B-1----:R-:W-:Y:S05]  /*bff0*/  @!P0 BRA `(.L_x_219) ;  /* 0x0000003800748947 */ /* 0x002fea0003800000 */
.L_x_304:
[----:B------:R-:W-:Y:S05]  /*c000*/  BSYNC B1 ;  /* 0x0000000000017941 */ /* 0x000fea0003800000 */
.L_x_218:
[----:B-1----:R-:W1:Y:S01]  /*c010*/  LDS.128 R4, [R4+0x34520] ;  /* 0x0345200004047984 */ /* 0x002e620000000c00 */
[----:B------:R-:W-:Y:S01]  /*c020*/  @!PT LDS RZ, [RZ] ;  /* 0x00000000fffff984 */ /* 0x000fe20000000800 */
[----:B------:R-:W-:Y:S01]  /*c030*/  @!PT LDS RZ, [RZ] ;  /* 0x00000000fffff984 */ /* 0x000fe20000000800 */
[----:B------:R-:W-:Y:S01]  /*c040*/  @!PT LDS RZ, [RZ] ;  /* 0x00000000fffff984 */ /* 0x000fe20000000800 */
[----:B------:R-:W-:Y:S01]  /*c050*/  @!PT LDS RZ, [RZ] ;  /* 0x00000000fffff984 */ /* 0x000fe20000000800 */
[----:B------:R2:W-:Y:S06]  /*c060*/  MEMBAR.ALL.CTA ;  /* 0x0000000000007992 */ /* 0x0005ec0000008000 */
[----:B--2---:R-:W2:Y:S01]  /*c070*/  FENCE.VIEW.ASYNC.S ;  /* 0x00000000000073c6 */ /* 0x004ea20000000000 */
[----:B-1----:R-:W-:Y:S02]  /*c080*/  IMAD.MOV.U32 R17, RZ, RZ, R5 ;  /* 0x000000ffff117224 */ /* 0x002fe400078e0005 */
[----:B------:R-:W-:Y:S01]  /*c090*/  IMAD.MOV.U32 R16, RZ, RZ, R4 ;  /* 0x000000ffff107224 */ /* 0x000fe200078e0004 */
[----:B--2---:R-:W-:Y:S06]  /*c0a0*/  @!P2 BRA `(.L_x_220) ;  /* 0x000000000004a947 */ /* 0x004fec0003800000 */
[----:B------:R-:W-:Y:S01]  /*c0b0*/  BPT.TRAP 0x1 ;  /* 0x000000040000795c */ /* 0x000fe20000300000 */
.L_x_220:
[----:B------:R-:W1:Y:S01]  /*c0c0*/  S2R R5, SR_CgaCtaId ;  /* 0x0000000000057919 */ /* 0x000e620000008800 */
[----:B------:R-:W-:Y:S01]  /*c0d0*/  ISETP.NE.AND P0, PT, R7, RZ, PT ;  /* 0x000000ff0700720c */ /* 0x000fe20003f05270 */
[----:B------:R-:W-:Y:S01]  /*c0e0*/  VIADD R4, R8, 0x34440 ;  /* 0x0003444008047836 */ /* 0x000fe20000000000 */
[CC--:B------:R-:W-:Y:S02]  /*c0f0*/  ISETP.NE.AND P1, PT, R6.reuse, R18.reuse, PT ;  /* 0x000000120600720c */ /* 0x0c0fe40003f25270 */
[----:B------:R-:W-:Y:S02]  /*c100*/  ISETP.EQ.OR P0, PT, R6, R18, !P0 ;  /* 0x000000120600720c */ /* 0x000fe40004702670 */
[----:B-1----:R-:W-:-:S04]  /*c110*/  PRMT R4, R5, 0x654, R4 ;  /* 0x0000065405047816 */ /* 0x002fc80000000004 */
[----:B------:R1:W-:Y:S07]  /*c120*/  SYNCS.ARRIVE.TRANS64.RED.A1T0 RZ, [R4+URZ], RZ ;  /* 0x000000ff04ff79a7 */ /* 0x0003ee000810043f */
[----:B------:R-:W-:Y:S05]  /*c130*/  @P0 BRA `(.L_x_221) ;  /* 0x0000000400a40947 */ /* 0x000fea0003800000 */
[----:B-1----:R-:W1:Y:S02]  /*c140*/  LDC.64 R4, c[0x0][0x290] ;  /* 0x0000a400ff047b82 */ /* 0x002e640000000a00 */
[----:B-1----:R-:W-:-:S05]  /*c150*/  IMAD.WIDE R4, R6, 0xc, R4 ;  /* 0x0000000c06047825 */ /* 0x002fca00078e0204 */
[----:B------:R1:W5:Y:S01]  /*c160*/  LDG.E R36, desc[UR38][R4.64+0x8] ;  /* 0x0000082604247981 */ /* 0x000362000c1e1900 */
[----:B------:R-:W-:-:S03]  /*c170*/  UMOV UR4, 0xffffffff ;  /* 0xffffffff00047882 */ /* 0x000fc60000000000 */
[----:B------:R-:W-:Y:S05]  /*c180*/  BRA.DIV UR4, `(.L_x_222) ;  /* 0x0000003a04247947 */ /* 0x000fea000b800000 */
[----:B------:R-:W-:-:S13]  /*c190*/  ELECT P6, URZ, PT ;  /* 0x00000000003f782f */ /* 0x000fda00038c0000 */
.L_x_307:
[----:B------:R-:W-:Y:S04]  /*c1a0*/  BSSY B1, `(.L_x_223) ;  /* 0x000004f000017945 */ /* 0x000fe80003800000 */
[----:B------:R-:W-:Y:S05]  /*c1b0*/  @!P6 BRA `(.L_x_224) ;  /* 0x000000040034e947 */ /* 0x000fea0003800000 */
[C---:B------:R-:W-:Y:S01]  /*c1c0*/  IMAD.SHL.U32 R8, R6.reuse, 0x8, RZ ;  /* 0x0000000806087824 */ /* 0x040fe200078e00ff */
[----:B------:R-:W-:Y:S01]  /*c1d0*/  SHF.R.S32.HI R9, RZ, 0x1f, R6 ;  /* 0x0000001fff097819 */ /* 0x000fe20000011406 */
[----:B------:R-:W-:Y:S01]  /*c1e0*/  ULDC.64 UR4, c[0x0][0x510] ;  /* 0x0001440000047ab9 */ /* 0x000fe20000000a00 */
[----:B------:R-:W-:Y:S01]  /*c1f0*/  ULDC.64 UR6, c[0x0][0x520] ;  /* 0x0001480000067ab9 */ /* 0x000fe20000000a00 */
[----:B------:R-:W2:Y:S01]  /*c200*/  LDG.E R18, desc[UR38][R4.64] ;  /* 0x0000002604127981 */ /* 0x000ea2000c1e1900 */
[----:B------:R-:W-:Y:S02]  /*c210*/  SHF.L.U64.HI R9, R6, 0x3, R9 ;  /* 0x0000000306097819 */ /* 0x000fe40000010209 */
[C---:B------:R-:W-:Y:S02]  /*c220*/  IADD3 R14, P0, R8.reuse, UR4, RZ ;  /* 0x00000004080e7c10 */ /* 0x040fe4000ff1e0ff */
[----:B------:R-:W-:Y:S02]  /*c230*/  IADD3 R12, P2, R8, UR6, RZ ;  /* 0x00000006080c7c10 */ /* 0x000fe4000ff5e0ff */
[C---:B------:R-:W-:Y:S01]  /*c240*/  IADD3.X R15, R9.reuse, UR5, RZ, P0, !PT ;  /* 0x00000005090f7c10 */ /* 0x040fe200087fe4ff */
[----:B------:R-:W-:Y:S01]  /*c250*/  ULDC.64 UR4, c[0x0][0x518] ;  /* 0x0001460000047ab9 */ /* 0x000fe20000000a00 */
[----:B------:R-:W-:-:S04]  /*c260*/  IADD3.X R13, R9, UR7, RZ, P2, !PT ;  /* 0x00000007090d7c10 */ /* 0x000fc800097fe4ff */
[----:B------:R-:W3:Y:S04]  /*c270*/  LDG.E.64 R14, desc[UR38][R14.64] ;  /* 0x000000260e0e7981 */ /* 0x000ee8000c1e1b00 */
[----:B------:R-:W4:Y:S01]  /*c280*/  LDG.E.64 R12, desc[UR38][R12.64] ;  /* 0x000000260c0c7981 */ /* 0x000f22000c1e1b00 */
[----:B------:R-:W-:-:S04]  /*c290*/  IADD3 R10, P0, R8, UR4, RZ ;  /* 0x00000004080a7c10 */ /* 0x000fc8000ff1e0ff */
[----:B------:R-:W-:Y:S01]  /*c2a0*/  IADD3.X R11, R9, UR5, RZ, P0, !PT ;  /* 0x00000005090b7c10 */ /* 0x000fe200087fe4ff */
[----:B------:R-:W-:-:S05]  /*c2b0*/  ULDC.64 UR4, c[0x0][0x528] ;  /* 0x00014a0000047ab9 */ /* 0x000fca0000000a00 */
[----:B------:R-:W2:Y:S01]  /*c2c0*/  LDG.E.64 R10, desc[UR38][R10.64] ;  /* 0x000000260a0a7981 */ /* 0x000ea2000c1e1b00 */
[----:B------:R-:W-:-:S04]  /*c2d0*/  IADD3 R8, P0, R8, UR4, RZ ;  /* 0x0000000408087c10 */ /* 0x000fc8000ff1e0ff */
[----:B------:R-:W-:-:S06]  /*c2e0*/  IADD3.X R9, R9, UR5, RZ, P0, !PT ;  /* 0x0000000509097c10 */ /* 0x000fcc00087fe4ff */
[----:B------:R-:W2:Y:S04]  /*c2f0*/  LDG.E.64 R8, desc[UR38][R8.64] ;  /* 0x0000002608087981 */ /* 0x000ea8000c1e1b00 */
[----:B---3--:R-:W-:Y:S04]  /*c300*/  STS.64 [UR29], R14 ;  /* 0x0000000eff007988 */ /* 0x008fe80008000a1d */
[----:B----4-:R-:W-:Y:S04]  /*c310*/  STS.64 [UR32], R12 ;  /* 0x0000000cff007988 */ /* 0x010fe80008000a20 */
[----:B------:R-:W3:Y:S01]  /*c320*/  LDS R21, [UR29+0x1c] ;  /* 0x00001c1dff157984 */ /* 0x000ee20008000800 */
[----:B--2---:R-:W-:-:S03]  /*c330*/  SHF.L.U64.HI R26, R10, 0x1, R11 ;  /* 0x000000010a1a7819 */ /* 0x004fc6000001020b */
[----:B------:R1:W2:Y:S01]  /*c340*/  LDG.E R11, desc[UR38][R4.64+0x4] ;  /* 0x00000426040b7981 */ /* 0x0002a2000c1e1900 */
[----:B------:R-:W-:-:S04]  /*c350*/  LOP3.LUT R26, R26, 0x1fffffff, RZ, 0xc0, !PT ;  /* 0x1fffffff1a1a7812 */ /* 0x000fc800078ec0ff */
[----:B------:R-:W-:-:S04]  /*c360*/  SHF.R.U32.HI R22, RZ, 0x4, R26 ;  /* 0x00000004ff167819 */ /* 0x000fc8000001161a */
[----:B---3--:R-:W-:-:S05]  /*c370*/  LOP3.LUT R21, R21, 0xf, R22, 0xb8, !PT ;  /* 0x0000000f15157812 */ /* 0x008fca00078eb816 */
[----:B------:R-:W-:Y:S04]  /*c380*/  STS [UR29+0x1c], R21 ;  /* 0x00001c15ff007988 */ /* 0x000fe8000800081d */
[----:B------:R-:W3:Y:S02]  /*c390*/  LDS R24, [UR29+0x1c] ;  /* 0x00001c1dff187984 */ /* 0x000ee40008000800 */
[----:B---3--:R-:W-:-:S05]  /*c3a0*/  LOP3.LUT R24, R24, 0xf0, RZ, 0xb8, !PT ;  /* 0x000000f018187812 */ /* 0x008fca00078eb8ff */
[----:B------:R-:W-:Y:S04]  /*c3b0*/  STS [UR29+0x1c], R24 ;  /* 0x00001c18ff007988 */ /* 0x000fe8000800081d */
[----:B------:R-:W3:Y:S01]  /*c3c0*/  LDS R23, [UR29+0x1c] ;  /* 0x00001c1dff177984 */ /* 0x000ee20008000800 */
[----:B------:R-:W-:-:S05]  /*c3d0*/  IMAD.U32 R22, RZ, RZ, UR29 ;  /* 0x0000001dff167e24 */ /* 0x000fca000f8e00ff */
[----:B------:R-:W-:Y:S02]  /*c3e0*/  SHF.R.U64 R22, R22, 0x4, RZ ;  /* 0x0000000416167819 */ /* 0x000fe400000012ff */
[----:B---3--:R-:W-:-:S05]  /*c3f0*/  LOP3.LUT R23, R23, 0xf00, RZ, 0xb8, !PT ;  /* 0x00000f0017177812 */ /* 0x008fca00078eb8ff */
[----:B------:R-:W-:Y:S04]  /*c400*/  STS.64 [UR29+0x18], R22 ;  /* 0x00001816ff007988 */ /* 0x000fe80008000a1d */
[----:B------:R-:W1:Y:S01]  /*c410*/  LDS R25, [UR29+0x1c] ;  /* 0x00001c1dff197984 */ /* 0x000e620008000800 */
[----:B------:R-:W-:Y:S01]  /*c420*/  IMAD.SHL.U32 R21, R10, 0x2, RZ ;  /* 0x000000020a157824 */ /* 0x000fe200078e00ff */
[----:B------:R-:W-:-:S04]  /*c430*/  CS2R R14, SRZ ;  /* 0x00000000000e7805 */ /* 0x000fc8000001ff00 */
[----:B------:R-:W-:Y:S01]  /*c440*/  LOP3.LUT R21, R21, 0xfffffffe, RZ, 0xc0, !PT ;  /* 0xfffffffe15157812 */ /* 0x000fe200078ec0ff */
[----:B-----5:R-:W-:Y:S01]  /*c450*/  VIADD R12, R36, 0xffffffff ;  /* 0xffffffff240c7836 */ /* 0x020fe20000000000 */
[----:B------:R-:W-:Y:S02]  /*c460*/  IADD3 R13, R18, -0x1, RZ ;  /* 0xffffffff120d7810 */ /* 0x000fe40007ffe0ff */
[----:B------:R-:W-:Y:S01]  /*c470*/  SHF.R.U64 R21, R21, 0x4, R26 ;  /* 0x0000000415157819 */ /* 0x000fe2000000121a */
[----:B------:R-:W-:Y:S04]  /*c480*/  STS [UR29+0x10], R22 ;  /* 0x00001016ff007988 */ /* 0x000fe8000800081d */
[----:B------:R-:W-:Y:S04]  /*c490*/  STS [UR29+0x14], R22 ;  /* 0x00001416ff007988 */ /* 0x000fe8000800081d */
[----:B------:R-:W-:Y:S04]  /*c4a0*/  STS.128 [UR29+0x20], R12 ;  /* 0x0000200cff007988 */ /* 0x000fe80008000c1d */
[----:B------:R-:W-:Y:S04]  /*c4b0*/  STS [UR29+0xc], R21 ;  /* 0x00000c15ff007988 */ /* 0x000fe8000800081d */
[----:B------:R-:W-:Y:S01]  /*c4c0*/  STS [UR29+0x30], RZ ;  /* 0x000030ffff007988 */ /* 0x000fe2000800081d */
[----:B-1----:R-:W-:-:S05]  /*c4d0*/  LOP3.LUT R4, R25, 0xf000, RZ, 0xb8, !PT ;  /* 0x0000f00019047812 */ /* 0x002fca00078eb8ff */
[----:B------:R-:W-:Y:S04]  /*c4e0*/  STS [UR29+0x1c], R4 ;  /* 0x00001c04ff007988 */ /* 0x000fe8000800081d */
[----:B------:R-:W1:Y:S01]  /*c4f0*/  LDS R5, [UR32+0x1c] ;  /* 0x00001c20ff057984 */ /* 0x000e620008000800 */
[----:B------:R-:W-:-:S04]  /*c500*/  SHF.L.U64.HI R18, R8, 0x1, R9 ;  /* 0x0000000108127819 */ /* 0x000fc80000010209 */
[----:B------:R-:W-:-:S04]  /*c510*/  LOP3.LUT R18, R18, 0x1fffffff, RZ, 0xc0, !PT ;  /* 0x1fffffff12127812 */ /* 0x000fc800078ec0ff */
[----:B------:R-:W-:-:S04]  /*c520*/  SHF.R.U32.HI R10, RZ, 0x4, R18 ;  /* 0x00000004ff0a7819 */ /* 0x000fc80000011612 */
[----:B-1----:R-:W-:-:S05]  /*c530*/  LOP3.LUT R9, R5, 0xf, R10, 0xb8, !PT ;  /* 0x0000000f05097812 */ /* 0x002fca00078eb80a */
[----:B------:R-:W-:Y:S04]  /*c540*/  STS [UR32+0x1c], R9 ;  /* 0x00001c09ff007988 */ /* 0x000fe80008000820 */
[----:B------:R-:W1:Y:S02]  /*c550*/  LDS R10, [UR32+0x1c] ;  /* 0x00001c20ff0a7984 */ /* 0x000e640008000800 */
[----:B-1----:R-:W-:-:S05]  /*c560*/  LOP3.LUT R10, R10, 0xf0, RZ, 0xb8, !PT ;  /* 0x000000f00a0a7812 */ /* 0x002fca00078eb8ff */
[----:B------:R-:W-:Y:S04]  /*c570*/  STS [UR32+0x1c], R10 ;  /* 0x00001c0aff007988 */ /* 0x000fe80008000820 */
[----:B------:R-:W1:Y:S01]  /*c580*/  LDS R5, [UR32+0x1c] ;  /* 0x00001c20ff057984 */ /* 0x000e620008000800 */
[----:B------:R-:W-:-:S05]  /*c590*/  IMAD.U32 R4, RZ, RZ, UR32 ;  /* 0x00000020ff047e24 */ /* 0x000fca000f8e00ff */
[----:B------:R-:W-:Y:S02]  /*c5a0*/  SHF.R.U64 R4, R4, 0x4, RZ ;  /* 0x0000000404047819 */ /* 0x000fe400000012ff */
[----:B-1----:R-:W-:-:S05]  /*c5b0*/  LOP3.LUT R5, R5, 0xf00, RZ, 0xb8, !PT ;  /* 0x00000f0005057812 */ /* 0x002fca00078eb8ff */
[----:B------:R-:W-:Y:S04]  /*c5c0*/  STS.64 [UR32+0x18], R4 ;  /* 0x00001804ff007988 */ /* 0x000fe80008000a20 */
[----:B------:R-:W1:Y:S01]  /*c5d0*/  LDS R21, [UR32+0x1c] ;  /* 0x00001c20ff157984 */ /* 0x000e620008000800 */
[----:B------:R-:W-:-:S05]  /*c5e0*/  IMAD.SHL.U32 R8, R8, 0x2, RZ ;  /* 0x0000000208087824 */ /* 0x000fca00078e00ff */
[----:B------:R-:W-:Y:S01]  /*c5f0*/  LOP3.LUT R9, R8, 0xfffffffe, RZ, 0xc0, !PT ;  /* 0xfffffffe08097812 */ /* 0x000fe200078ec0ff */
[----:B--2---:R-:W-:-:S03]  /*c600*/  VIADD R13, R11, 0xffffffff ;  /* 0xffffffff0b0d7836 */ /* 0x004fc60000000000 */
[----:B------:R-:W-:Y:S01]  /*c610*/  SHF.R.U64 R9, R9, 0x4, R18 ;  /* 0x0000000409097819 */ /* 0x000fe20000001212 */
[----:B------:R2:W-:Y:S04]  /*c620*/  STS [UR32+0x10], R4 ;  /* 0x00001004ff007988 */ /* 0x0005e80008000820 */
[----:B------:R2:W-:Y:S04]  /*c630*/  STS.128 [UR32+0x20], R12 ;  /* 0x0000200cff007988 */ /* 0x0005e80008000c20 */
[----:B------:R2:W-:Y:S04]  /*c640*/  STS [UR32+0xc], R9 ;  /* 0x00000c09ff007988 */ /* 0x0005e80008000820 */
[----:B------:R2:W-:Y:S04]  /*c650*/  STS [UR32+0x14], R4 ;  /* 0x00001404ff007988 */ /* 0x0005e80008000820 */
[----:B------:R-:W-:Y:S01]  /*c660*/  STS [UR32+0x30], RZ ;  /* 0x000030ffff007988 */ /* 0x000fe20008000820 */
[----:B-1----:R-:W-:-:S05]  /*c670*/  LOP3.LUT R8, R21, 0xf000, RZ, 0xb8, !PT ;  /* 0x0000f00015087812 */ /* 0x002fca00078eb8ff */
[----:B------:R2:W-:Y:S02]  /*c680*/  STS [UR32+0x1c], R8 ;  /* 0x00001c08ff007988 */ /* 0x0005e40008000820 */
.L_x_224:
[----:B------:R-:W-:Y:S05]  /*c690*/  BSYNC B1 ;  /* 0x0000000000017941 */ /* 0x000fea0003800000 */
.L_x_223:
[----:B------:R-:W-:-:S03]  /*c6a0*/  UMOV UR4, 0xffffffff ;  /* 0xffffffff00047882 */ /* 0x000fc60000000000 */
[----:B------:R-:W-:Y:S05]  /*c6b0*/  BRA.DIV UR4, `(.L_x_225) ;  /* 0x0000003204f87947 */ /* 0x000fea000b800000 */
[----:B------:R-:W-:Y:S01]  /*c6c0*/  ELECT P6, URZ, PT ;  /* 0x00000000003f782f */ /* 0x000fe200038c0000 */
[----:B------:R-:W-:-:S12]  /*c6d0*/  NOP ;  /* 0x0000000000007918 */ /* 0x000fd80000000000 */
.L_x_311:
[----:B-12---:R-:W1:Y:S02]  /*c6e0*/  S2R R4, SR_LANEID ;  /* 0x0000000000047919 */ /* 0x006e640000000000 */
[----:B-1----:R-:W-:-:S05]  /*c6f0*/  IMAD.SHL.U32 R10, R4, 0x4, RZ ;  /* 0x00000004040a7824 */ /* 0x002fca00078e00ff */
[----:B------:R1:W2:Y:S01]  /*c700*/  LDS R11, [R10+UR29] ;  /* 0x0000001d0a0b7984 */ /* 0x0002a20008000800 */
[C---:B------:R-:W-:Y:S02]  /*c710*/  IADD3 R8, P0, R10.reuse, UR16, RZ ;  /* 0x000000100a087c10 */ /* 0x040fe4000ff1e0ff */
[----:B------:R-:W-:Y:S01]  /*c720*/  IADD3 R4, P2, R10, UR18, RZ ;  /* 0x000000120a047c10 */ /* 0x000fe2000ff5e0ff */
[----:B------:R1:W3:Y:S01]  /*c730*/  LDS R13, [R10+UR29+0x80] ;  /* 0x0000801d0a0d7984 */ /* 0x0002e20008000800 */
[----:B------:R-:W-:Y:S11]  /*c740*/  @!P6 BRA `(.L_x_226) ;  /* 0x000000000008e947 */ /* 0x000ff60003800000 */
[----:B------:R0:W-:Y:S01]  /*c750*/  UTMACMDFLUSH ;  /* 0x00000000000079b7 */ /* 0x0001e20000000000 */
[----:B------:R-:W-:-:S04]  /*c760*/  DEPBAR.LE SB0, 0x0 ;  /* 0x000080000000791a */ /* 0x000fc80000000000 */
.L_x_226:
[----:B------:R-:W-:Y:S01]  /*c770*/  IMAD.X R9, RZ, RZ, UR17, P0 ;  /* 0x00000011ff097e24 */ /* 0x000fe200080e06ff */
[----:B------:R-:W-:Y:S05]  /*c780*/  WARPSYNC.ALL ;  /* 0x0000000000007948 */ /* 0x000fea0003800000 */
[----:B------:R-:W-:Y:S01]  /*c790*/  IMAD.X R5, RZ, RZ, UR19, P2 ;  /* 0x00000013ff057e24 */ /* 0x000fe200090e06ff */
[----:B--2---:R2:W5:Y:S04]  /*c7a0*/  ATOMG.E.EXCH.STRONG.GPU PT, RZ, [R8], R11 ;  /* 0x0000000b08ff73a8 */ /* 0x00456800041ee100 */
[----:B---3--:R2:W5:Y:S01]  /*c7b0*/  ATOMG.E.EXCH.STRONG.GPU PT, RZ, [R4], R13 ;  /* 0x0000000d04ff73a8 */ /* 0x00856200041ee100 */
[----:B------:R-:W-:-:S07]  /*c7c0*/  IMAD.MOV.U32 R18, RZ, RZ, R6 ;  /* 0x000000ffff127224 */ /* 0x000fce00078e0006 */
.L_x_221:
[----:B------:R-:W-:Y:S01]  /*c7d0*/  ISETP.NE.AND P2, PT, R7, RZ, PT ;  /* 0x000000ff0700720c */ /* 0x000fe20003f45270 */
[----:B------:R-:W-:Y:S01]  /*c7e0*/  VIADD R2, R2, 0x1 ;  /* 0x0000000102027836 */ /* 0x000fe20000000000 */
[----:B--2---:R-:W-:Y:S02]  /*c7f0*/  SEL R5, RZ, 0x1, !P1 ;  /* 0x00000001ff057807 */ /* 0x004fe40004800000 */
[----:B-1----:R-:W-:Y:S02]  /*c800*/  PRMT R4, RZ, 0x7610, R4 ;  /* 0x00007610ff047816 */ /* 0x002fe40000000004 */
[----:B------:R-:W-:-:S04]  /*c810*/  ISETP.NE.AND P0, PT, R2, 0x8, PT ;  /* 0x000000080200780c */ /* 0x000fc80003f05270 */
[----:B------:R-:W-:Y:S02]  /*c820*/  SEL R9, RZ, 0x1, P0 ;  /* 0x00000001ff097807 */ /* 0x000fe40000000000 */
[----:B------:R-:W-:Y:S02]  /*c830*/  SEL R2, R2, RZ, P0 ;  /* 0x000000ff02027207 */ /* 0x000fe40000000000 */
[----:B------:R-:W-:Y:S01]  /*c840*/  LOP3.LUT R20, R20, R9, RZ, 0x3c, !PT ;  /* 0x0000000914147212 */ /* 0x000fe200078e3cff */
[----:B------:R-:W-:Y:S06]  /*c850*/  @P2 BRA `(.L_x_227) ;  /* 0xfffffff000602947 */ /* 0x000fec000383ffff */
[----:B------:R-:W-:Y:S05]  /*c860*/  BSYNC B0 ;  /* 0x0000000000007941 */ /* 0x000fea0003800000 */
.L_x_208:
[----:B------:R-:W-:-:S03]  /*c870*/  UMOV UR4, 0xffffffff ;  /* 0xffffffff00047882 */ /* 0x000fc60000000000 */
[----:B------:R-:W-:Y:S05]  /*c880*/  BRA.DIV UR4, `(.L_x_228) ;  /* 0x0000003204b47947 */ /* 0x000fea000b800000 */
[----:B-----5:R-:W-:-:S13]  /*c890*/  ELECT P6, URZ, PT ;  /* 0x00000000003f782f */ /* 0x020fda00038c0000 */
.L_x_314:
[----:B------:R-:W-:Y:S04]  /*c8a0*/  BSSY B0, `(.L_x_229) ;  /* 0x0000021000007945 */ /* 0x000fe80003800000 */
[----:B------:R-:W-:Y:S05]  /*c8b0*/  @!P6 BRA `(.L_x_230) ;  /* 0x00000000007ce947 */ /* 0x000fea0003800000 */
[----:B------:R-:W-:-:S04]  /*c8c0*/  ULOP3.LUT UR4, UR42, 0x2, URZ, 0xfc, !UPT ;  /* 0x000000022a047892 */ /* 0x000fc8000f8efc3f */
[----:B------:R-:W-:-:S06]  /*c8d0*/  UISETP.NE.AND UP0, UPT, UR4, 0x3, UPT ;  /* 0x000000030400788c */ /* 0x000fcc000bf05270 */
[----:B------:R-:W-:-:S13]  /*c8e0*/  PLOP3.LUT P0, PT, PT, PT, UP0, 0x80, 0x0 ;  /* 0x000000000000781c */ /* 0x000fda0003f0f008 */
[----:B------:R-:W-:Y:S05]  /*c8f0*/  @!P0 BRA `(.L_x_231) ;  /* 0x0000000000048947 */ /* 0x000fea0003800000 */
[----:B------:R-:W-:Y:S01]  /*c900*/  BPT.TRAP 0x1 ;  /* 0x000000040000795c */ /* 0x000fe20000300000 */
.L_x_231:
[----:B------:R-:W-:Y:S02]  /*c910*/  MOV R5, UR22 ;  /* 0x0000001600057c02 */ /* 0x000fe40008000f00 */
[----:B------:R-:W-:-:S03]  /*c920*/  SHF.L.U32 R4, R3, 0x1f, RZ ;  /* 0x0000001f03047819 */ /* 0x000fc600000006ff */
[----:B------:R-:W-:-:S04]  /*c930*/  VIADD R5, R5, 0x34498 ;  /* 0x0003449805057836 */ /* 0x000fc80000000000 */
[C---:B------:R-:W-:Y:S02]  /*c940*/  IMAD R7, R0.reuse, 0x8, R5 ;  /* 0x0000000800077824 */ /* 0x040fe400078e0205 */
[----:B------:R-:W-:Y:S02]  /*c950*/  VIADD R0, R0, 0x1 ;  /* 0x0000000100007836 */ /* 0x000fe40000000000 */
[----:B------:R-:W1:Y:S03]  /*c960*/  SYNCS.PHASECHK.TRANS64.TRYWAIT P0, [R7+URZ], R4 ;  /* 0x00000004070075a7 */ /* 0x000e66000800017f */
[----:B------:R-:W-:-:S04]  /*c970*/  ISETP.NE.AND P1, PT, R0, 0x3, PT ;  /* 0x000000030000780c */ /* 0x000fc80003f25270 */
[----:B------:R-:W-:Y:S02]  /*c980*/  SEL R2, RZ, 0x1, P1 ;  /* 0x00000001ff027807 */ /* 0x000fe40000800000 */
[----:B------:R-:W-:Y:S02]  /*c990*/  SEL R0, R0, RZ, P1 ;  /* 0x000000ff00007207 */ /* 0x000fe40000800000 */
[----:B------:R-:W-:-:S03]  /*c9a0*/  LOP3.LUT R9, R3, R2, RZ, 0x3c, !PT ;  /* 0x0000000203097212 */ /* 0x000fc600078e3cff */
[----:B------:R-:W-:Y:S01]  /*c9b0*/  IMAD R6, R0, 0x8, R5 ;  /* 0x0000000800067824 */ /* 0x000fe200078e0205 */
[----:B------:R-:W-:Y:S01]  /*c9c0*/  SHF.L.U32 R3, R9, 0x1f, RZ ;  /* 0x0000001f09037819 */ /* 0x000fe200000006ff */
[----:B-1----:R-:W-:Y:S06]  /*c9d0*/  @!P0 BRA `(.L_x_232) ;  /* 0x0000003000808947 */ /* 0x002fec0003800000 */
.L_x_315:
[----:B------:R-:W2:Y:S01]  /*c9e0*/  SYNCS.PHASECHK.TRANS64.TRYWAIT P0, [R6+URZ], R3 ;  /* 0x00000003060075a7 */ /* 0x000ea2000800017f */
[----:B------:R-:W-:-:S05]  /*c9f0*/  VIADD R0, R0, 0x1 ;  /* 0x0000000100007836 */ /* 0x000fca0000000000 */
[----:B------:R-:W-:-:S04]  /*ca00*/  ISETP.NE.AND P1, PT, R0, 0x3, PT ;  /* 0x000000030000780c */ /* 0x000fc80003f25270 */
[----:B------:R-:W-:Y:S02]  /*ca10*/  SEL R2, RZ, 0x1, P1 ;  /* 0x00000001ff027807 */ /* 0x000fe40000800000 */
[----:B------:R-:W-:Y:S02]  /*ca20*/  SEL R0, R0, RZ, P1 ;  /* 0x000000ff00007207 */ /* 0x000fe40000800000 */
[----:B------:R-:W-:Y:S01]  /*ca30*/  LOP3.LUT R2, R9, R2, RZ, 0x3c, !PT ;  /* 0x0000000209027212 */ /* 0x000fe200078e3cff */
[----:B--2---:R-:W-:Y:S06]  /*ca40*/  @!P0 BRA `(.L_x_233) ;  /* 0x0000003000788947 */ /* 0x004fec0003800000 */
.L_x_316:
[----:B------:R-:W-:Y:S01]  /*ca50*/  IMAD R5, R0, 0x8, R5 ;  /* 0x0000000800057824 */ /* 0x000fe200078e0205 */
[----:B------:R-:W-:-:S07]  /*ca60*/  SHF.L.U32 R0, R2, 0x1f, RZ ;  /* 0x0000001f02007819 */ /* 0x000fce00000006ff */
.L_x_234:
[----:B---3--:R3:W4:Y:S02]  /*ca70*/  SYNCS.PHASECHK.TRANS64.TRYWAIT P0, [R5+URZ], R0 ;  /* 0x00000000050075a7 */ /* 0x008724000800017f */
[----:B----4-:R-:W-:Y:S05]  /*ca80*/  @!P0 NANOSLEEP.SYNCS 0x989680 ;  /* 0x009896800000895d */ /* 0x010fea0003900000 */
[----:B------:R-:W4:Y:S02]  /*ca90*/  @!P0 SYNCS.PHASECHK.TRANS64 P0, [R5+URZ], R0 ;  /* 0x00000000050085a7 */ /* 0x000f24000800007f */
[----:B----4-:R-:W-:Y:S05]  /*caa0*/  @!P0 BRA `(.L_x_234) ;  /* 0xfffffffc00f08947 */ /* 0x010fea000383ffff */
.L_x_230:
[----:B------:R-:W-:Y:S05]  /*cab0*/  BSYNC B0 ;  /* 0x0000000000007941 */ /* 0x000fea0003800000 */
.L_x_229:
[----:B------:R-:W-:Y:S05]  /*cac0*/  EXIT ;  /* 0x000000000000794d */ /* 0x000fea0003800000 */
.L_x_121:
[----:B------:R-:W-:Y:S01]  /*cad0*/  PLOP3.LUT P1, PT, PT, PT, UP3, 0x80, 0x0 ;  /* 0x000000000000781c */ /* 0x000fe20003f2f038 */
[----:B------:R-:W-:Y:S01]  /*cae0*/  ULDC UR20, c[0x0][0x14] ;  /* 0x0000050000147ab9 */ /* 0x000fe20000000800 */
[----:B------:R-:W-:Y:S01]  /*caf0*/  ULDC UR18, c[0x0][0x10] ;  /* 0x0000040000127ab9 */ /* 0x000fe20000000800 */
[----:B------:R-:W-:Y:S01]  /*cb00*/  ULDC.64 UR12, c[0x0][0x8c8] ;  /* 0x00023200000c7ab9 */ /* 0x000fe20000000a00 */
[----:B------:R-:W-:Y:S01]  /*cb10*/  P2R R0, PR, RZ, 0x2 ;  /* 0x00000002ff007803 */ /* 0x000fe20000000000 */
[----:B------:R-:W-:Y:S01]  /*cb20*/  UIMAD.WIDE.U32 UR18, UR60, UR18, URZ ;  /* 0x000000123c1272a5 */ /* 0x000fe2000f8e003f */
[----:B------:R-:W-:Y:S01]  /*cb30*/  IMAD.MOV.U32 R16, RZ, RZ, RZ ;  /* 0x000000ffff107224 */ /* 0x000fe200078e00ff */
[----:B------:R-:W-:Y:S01]  /*cb40*/  ULDC.64 UR14, c[0x0][0x8e0] ;  /* 0x00023800000e7ab9 */ /* 0x000fe20000000a00 */
[----:B------:R-:W-:Y:S01]  /*cb50*/  UIADD3 UR11, UP1, UR12, -0x1, URZ ;  /* 0xffffffff0c0b7890 */ /* 0x000fe2000ff3e03f */
[----:B------:R-:W-:Y:S01]  /*cb60*/  ULDC UR21, c[0x0][0x904] ;  /* 0x0002410000157ab9 */ /* 0x000fe20000000800 */
[----:B------:R-:W-:Y:S01]  /*cb70*/  UMOV UR22, 0xffffffff ;  /* 0xffffffff00167882 */ /* 0x000fe20000000000 */
[----:B------:R-:W-:-:S02]  /*cb80*/  UIADD3 UR12, UP2, UR14, -0x1, URZ ;  /* 0xffffffff0e0c7890 */ /* 0x000fc4000ff5e03f */
[----:B------:R-:W1:Y:S01]  /*cb90*/  @P1 S2R R0, SR_CTAID.Y ;  /* 0x0000000000001919 */ /* 0x000e620000002600 */
[----:B------:R-:W-:Y:S02]  /*cba0*/  UIMAD.WIDE.U32 UR26, UR18, UR20, URZ ;  /* 0x00000014121a72a5 */ /* 0x000fe4000f8e003f */
[----:B------:R-:W-:Y:S02]  /*cbb0*/  USHF.L.U32 UR22, UR22, UR21, URZ ;  /* 0x0000001516167299 */ /* 0x000fe4000800063f */
[----:B------:R-:W-:Y:S01]  /*cbc0*/  UIMAD UR20, UR19, UR20, URZ ;  /* 0x00000014131472a4 */ /* 0x000fe2000f8e023f */
[----:B------:R-:W-:Y:S01]  /*cbd0*/  ULDC UR35, c[0x0][0x8a8] ;  /* 0x00022a0000237ab9 */ /* 0x000fe20000000800 */
[----:B------:R-:W-:Y:S01]  /*cbe0*/  UMOV UR23, 0x1 ;  /* 0x0000000100177882 */ /* 0x000fe20000000000 */
[----:B------:R-:W-:Y:S02]  /*cbf0*/  UIADD3.X UR14, UR15, -0x1, URZ, UP2, !UPT ;  /* 0xffffffff0f0e7890 */ /* 0x000fe400097fe43f */
[----:B------:R-:W-:-:S02]  /*cc00*/  UIADD3.X UR13, UR13, -0x1, URZ, UP1, !UPT ;  /* 0xffffffff0d0d7890 */ /* 0x000fc40008ffe43f */
[----:B------:R-:W-:Y:S02]  /*cc10*/  ULOP3.LUT UR15, UR59, 0x2, URZ, 0xfc, !UPT ;  /* 0x000000023b0f7892 */ /* 0x000fe4000f8efc3f */
[----:B------:R-:W-:Y:S02]  /*cc20*/  UIADD3 UR16, UR9, -0x1, URZ ;  /* 0xffffffff09107890 */ /* 0x000fe4000fffe03f */
[----:B------:R-:W-:Y:S02]  /*cc30*/  UIADD3 UR17, UR10, -0x1, URZ ;  /* 0xffffffff0a117890 */ /* 0x000fe4000fffe03f */
[----:B------:R-:W-:Y:S02]  /*cc40*/  UIADD3 UR35, UR35, -0x1, URZ ;  /* 0xffffffff23237890 */ /* 0x000fe4000fffe03f */
[----:B------:R-:W-:Y:S02]  /*cc50*/  USHF.L.U32 UR18, UR23, UR21, URZ ;  /* 0x0000001517127299 */ /* 0x000fe4000800063f */
[----:B------:R-:W-:-:S02]  /*cc60*/  ULOP3.LUT UR19, URZ, UR22, URZ, 0x33, !UPT ;  /* 0x000000163f137292 */ /* 0x000fc4000f8e333f */
[----:B------:R-:W-:Y:S01]  /*cc70*/  UIADD3 UR20, UR27, UR20, URZ ;  /* 0x000000141b147290 */ /* 0x000fe2000fffe03f */
[----:B-1----:R-:W-:Y:S01]  /*cc80*/  @P1 R2UR UR51, R0 ;  /* 0x00000000003312ca */ /* 0x002fe200000e0000 */
[----:B------:R-:W-:-:S14]  /*cc90*/  IMAD.MOV.U32 R0, RZ, RZ, 0x1 ;  /* 0x00000001ff007424 */ /* 0x000fdc00078e00ff */
.L_x_255:
[----:B------:R-:W1:Y:S01]  /*cca0*/  LDC.64 R2, c[0x0][0x8f8] ;  /* 0x00023e00ff027b82 */ /* 0x000e620000000a00 */
[----:B------:R-:W-:Y:S01]  /*ccb0*/  UIADD3 UR8, UP1, UR8, UR26, URZ ;  /* 0x0000001a08087290 */ /* 0x000fe2000ff3e03f */
[----:B------:R-:W-:Y:S01]  /*ccc0*/  ISETP.NE.AND P2, PT, R21, RZ, PT ;  /* 0x000000ff1500720c */ /* 0x000fe20003f45270 */
[----:B------:R-:W-:Y:S01]  /*ccd0*/  UMOV UR21, 0xffffffff ;  /* 0xffffffff00157882 */ /* 0x000fe20000000000 */
[----:B------:R-:W-:Y:S01]  /*cce0*/  UMOV UR22, 0xffffffff ;  /* 0xffffffff00167882 */ /* 0x000fe20000000000 */
[----:B------:R-:W-:Y:S01]  /*ccf0*/  UIADD3.X UR7, UR7, UR20, URZ, UP1, !UPT ;  /* 0x0000001407077290 */ /* 0x000fe20008ffe43f */
[----:B------:R-:W-:Y:S01]  /*cd00*/  IMAD.MOV.U32 R15, RZ, RZ, RZ ;  /* 0x000000ffff0f7224 */ /* 0x000fe200078e00ff */
[----:B------:R-:W-:Y:S01]  /*cd10*/  UMOV UR23, 0xffffffff ;  /* 0xffffffff00177882 */ /* 0x000fe20000000000 */
[----:B-1----:R-:W-:-:S03]  /*cd20*/  ISETP.LE.U32.AND P1, PT, R2, UR8, PT ;  /* 0x0000000802007c0c */ /* 0x002fc6000bf23070 */
[----:B------:R-:W-:-:S04]  /*cd30*/  MOV R2, UR7 ;  /* 0x0000000700027c02 */ /* 0x000fc80008000f00 */
[----:B------:R-:W-:-:S13]  /*cd40*/  ISETP.GE.U32.AND.EX P1, PT, R2, R3, PT, P1 ;  /* 0x000000030200720c */ /* 0x000fda0003f26110 */
[----:B--2-45:R-:W-:Y:S05]  /*cd50*/  @P2 BRA P1, `(.L_x_235) ;  /* 0x0000001800402947 */ /* 0x034fea0000800000 */
[----:B------:R-:W-:-:S04]  /*cd60*/  IADD3 R2, P2, R6, UR5, RZ ;  /* 0x0000000506027c10 */ /* 0x000fc8000ff5e0ff */
[----:B------:R-:W-:Y:S02]  /*cd70*/  ISETP.GT.U32.AND P1, PT, R2, UR8, PT ;  /* 0x0000000802007c0c */ /* 0x000fe4000bf24070 */
[----:B------:R-:W-:-:S04]  /*cd80*/  IADD3.X R2, R7, UR6, RZ, P2, !PT ;  /* 0x0000000607027c10 */ /* 0x000fc800097fe4ff */
[----:B------:R-:W-:-:S13]  /*cd90*/  ISETP.GT.U32.AND.EX P1, PT, R2, UR7, PT, P1 ;  /* 0x0000000702007c0c */ /* 0x000fda000bf24110 */
[----:B------:R-:W-:Y:S05]  /*cda0*/  @P1 BRA `(.L_x_236) ;  /* 0x0000001400201947 */ /* 0x000fea0003800000 */
[----:B------:R-:W-:Y:S01]  /*cdb0*/  VIADD R12, R9, UR4 ;  /* 0x00000004090c7c36 */ /* 0x000fe20008000000 */
[----:B------:R-:W-:Y:S01]  /*cdc0*/  ULDC UR21, c[0x0][0x910] ;  /* 0x0002440000157ab9 */ /* 0x000fe20000000800 */
[----:B------:R-:W-:Y:S02]  /*cdd0*/  IMAD.MOV.U32 R23, RZ, RZ, R8 ;  /* 0x000000ffff177224 */ /* 0x000fe400078e0008 */
[----:B------:R-:W-:Y:S02]  /*cde0*/  VIADD R13, R12, 0x20 ;  /* 0x000000200c0d7836 */ /* 0x000fe40000000000 */
[----:B------:R-:W-:-:S03]  /*cdf0*/  IMAD.MOV.U32 R14, RZ, RZ, R10 ;  /* 0x000000ffff0e7224 */ /* 0x000fc600078e000a */
[----:B------:R-:W-:-:S13]  /*ce00*/  ISETP.GE.AND P1, PT, R13, UR21, PT ;  /* 0x000000150d007c0c */ /* 0x000fda000bf26270 */
[----:B------:R-:W1:Y:S01]  /*ce10*/  @!P1 LDC.64 R2, c[0x0][0x918] ;  /* 0x00024600ff029b82 */ /* 0x000e620000000a00 */
[----:B------:R-:W-:Y:S01]  /*ce20*/  @!P1 VIADD R7, R12, 0x20 ;  /* 0x000000200c079836 */ /* 0x000fe20000000000 */
[----:B------:R-:W-:Y:S01]  /*ce30*/  BSSY B0, `(.L_x_237) ;  /* 0x0000064000007945 */ /* 0x000fe20003800000 */
[----:B------:R-:W-:Y:S02]  /*ce40*/  IMAD.MOV.U32 R6, RZ, RZ, 0x7fffffff ;  /* 0x7fffffffff067424 */ /* 0x000fe400078e00ff */
[----:B-1----:R-:W-:-:S05]  /*ce50*/  @!P1 IMAD.WIDE R2, R7, 0xc, R2 ;  /* 0x0000000c07029825 */ /* 0x002fca00078e0202 */
[----:B------:R1:W5:Y:S04]  /*ce60*/  @!P1 LDG.E R8, desc[UR38][R2.64] ;  /* 0x0000002602089981 */ /* 0x000368000c1e1900 */
[----:B------:R1:W5:Y:S01]  /*ce70*/  @!P1 LDG.E R10, desc[UR38][R2.64+0x4] ;  /* 0x00000426020a9981 */ /* 0x000362000c1e1900 */
[----:B------:R-:W-:Y:S01]  /*ce80*/  ISETP.GE.AND P1, PT, R12, UR21, PT ;  /* 0x000000150c007c0c */ /* 0x000fe2000bf26270 */
[----:B------:R-:W-:-:S12]  /*ce90*/  IMAD.MOV.U32 R7, RZ, RZ, RZ ;  /* 0x000000ffff077224 */ /* 0x000fd800078e00ff */
[----:B-1----:R-:W-:Y:S05]  /*cea0*/  @P1 BRA `(.L_x_238) ;  /* 0x0000000400701947 */ /* 0x002fea0003800000 */
[----:B------:R-:W-:Y:S01]  /*ceb0*/  IABS R7, R20 ;  /* 0x0000001400077213 */ /* 0x000fe20000000000 */
[----:B------:R-:W-:Y:S01]  /*cec0*/  ULDC UR24, c[0x0][0x8f0] ;  /* 0x00023c0000187ab9 */ /* 0x000fe20000000800 */
[----:B------:R-:W-:Y:S02]  /*ced0*/  IABS R6, R11 ;  /* 0x0000000b00067213 */ /* 0x000fe40000000000 */
[----:B------:R-:W1:Y:S01]  /*cee0*/  I2F.RP R3, R7 ;  /* 0x0000000700037306 */ /* 0x000e620000209400 */
[----:B------:R-:W-:Y:S02]  /*cef0*/  PLOP3.LUT P3, PT, PT, PT, UP0, 0x80, 0x0 ;  /* 0x000000000000781c */ /* 0x000fe40003f6f008 */
[C---:B------:R-:W-:Y:S02]  /*cf00*/  IADD3 R22, P2, R14.reuse, UR12, RZ ;  /* 0x0000000c0e167c10 */ /* 0x040fe4000ff5e0ff */
[C---:B------:R-:W-:Y:S02]  /*cf10*/  IADD3 R19, P1, R23.reuse, UR11, RZ ;  /* 0x0000000b17137c10 */ /* 0x040fe4000ff3e0ff */
[----:B------:R-:W-:Y:S01]  /*cf20*/  LEA.HI.X.SX32 R25, R14, UR14, 0x1, P2 ;  /* 0x0000000e0e197c11 */ /* 0x000fe200090f0eff */
[----:B------:R-:W2:Y:S01]  /*cf30*/  I2F.RP R2, R6 ;  /* 0x0000000600027306 */ /* 0x000ea20000209400 */
[----:B------:R-:W-:-:S07]  /*cf40*/  LEA.HI.X.SX32 R24, R23, UR13, 0x1, P1 ;  /* 0x0000000d17187c11 */ /* 0x000fce00088f0eff */
[----:B-1----:R-:W1:Y:S08]  /*cf50*/  MUFU.RCP R3, R3 ;  /* 0x0000000300037308 */ /* 0x002e700000001000 */
[----:B--2---:R-:W2:Y:S01]  /*cf60*/  MUFU.RCP R2, R2 ;  /* 0x0000000200027308 */ /* 0x004ea20000001000 */
[----:B-1----:R-:W-:-:S07]  /*cf70*/  IADD3 R17, R3, 0xffffffe, RZ ;  /* 0x0ffffffe03117810 */ /* 0x002fce0007ffe0ff */
[----:B------:R-:W1:Y:S01]  /*cf80*/  F2I.FTZ.U32.TRUNC.NTZ R17, R17 ;  /* 0x0000001100117305 */ /* 0x000e62000021f000 */
[----:B--2---:R-:W-:-:S07]  /*cf90*/  VIADD R15, R2, 0xffffffe ;  /* 0x0ffffffe020f7836 */ /* 0x004fce0000000000 */
[----:B------:R-:W2:Y:S01]  /*cfa0*/  F2I.FTZ.U32.TRUNC.NTZ R15, R15 ;  /* 0x0000000f000f7305 */ /* 0x000ea2000021f000 */
[----:B-1----:R-:W-:Y:S02]  /*cfb0*/  IMAD.MOV R18, RZ, RZ, -R17 ;  /* 0x000000ffff127224 */ /* 0x002fe400078e0a11 */
[----:B--2---:R-:W-:Y:S01]  /*cfc0*/  IMAD.MOV R14, RZ, RZ, -R15 ;  /* 0x000000ffff0e7224 */ /* 0x004fe200078e0a0f */
[----:B------:R-:W-:Y:S06]  /*cfd0*/  @!P3 BRA `(.L_x_239) ;  /* 0x000000000034b947 */ /* 0x000fec0003800000 */
[----:B------:R-:W-:Y:S01]  /*cfe0*/  ULDC UR4, c[0x0][0x8dc] ;  /* 0x0002370000047ab9 */ /* 0x000fe20000000800 */
[----:B------:R-:W-:Y:S01]  /*cff0*/  ULDC.64 UR22, c[0x0][0x8d0] ;  /* 0x0002340000167ab9 */ /* 0x000fe20000000a00 */
[----:B------:R-:W-:-:S05]  /*d000*/  IADD3 R3, P1, R19, UR4, RZ ;  /* 0x0000000413037c10 */ /* 0x000fca000ff3e0ff */
[----:B------:R-:W-:-:S04]  /*d010*/  IMAD.X R19, RZ, RZ, R24, P1 ;  /* 0x000000ffff137224 */ /* 0x000fc800008e0618 */
[----:B------:R-:W-:-:S04]  /*d020*/  IMAD.WIDE.U32 R4, R19, UR22, RZ ;  /* 0x0000001613047c25 */ /* 0x000fc8000f8e00ff */
[----:B------:R-:W-:-:S04]  /*d030*/  IMAD.WIDE.U32 R4, P1, R3, UR23, R4 ;  /* 0x0000001703047c25 */ /* 0x000fc8000f820004 */
[----:B------:R-:W-:-:S04]  /*d040*/  IMAD.WIDE.U32 R2, R3, UR22, RZ ;  /* 0x0000001603027c25 */ /* 0x000fc8000f8e00ff */
[----:B------:R-:W-:Y:S01]  /*d050*/  IMAD.MOV.U32 R2, RZ, RZ, R5 ;  /* 0x000000ffff027224 */ /* 0x000fe200078e0005 */
[----:B------:R-:W-:Y:S01]  /*d060*/  IADD3 RZ, P2, R3, R4, RZ ;  /* 0x0000000403ff7210 */ /* 0x000fe20007f5e0ff */
[----:B------:R-:W-:-:S04]  /*d070*/  IMAD.X R3, RZ, RZ, RZ, P1 ;  /* 0x000000ffff037224 */ /* 0x000fc800008e06ff */
[----:B------:R-:W-:-:S04]  /*d080*/  IMAD.WIDE.U32.X R2, R19, UR23, R2, P2 ;  /* 0x0000001713027c25 */ /* 0x000fc800090e0402 */
[----:B------:R-:W-:Y:S02]  /*d090*/  IMAD.MOV.U32 R19, RZ, RZ, R2 ;  /* 0x000000ffff137224 */ /* 0x000fe400078e0002 */
[----:B------:R-:W-:-:S07]  /*d0a0*/  IMAD.MOV.U32 R24, RZ, RZ, R3 ;  /* 0x000000ffff187224 */ /* 0x000fce00078e0003 */
.L_x_239:
[----:B------:R-:W-:Y:S05]  /*d0b0*/  @!P0 BRA `(.L_x_240) ;  /* 0x0000000000348947 */ /* 0x000fea0003800000 */
[----:B------:R-:W-:Y:S01]  /*d0c0*/  ULDC UR4, c[0x0][0x8f4] ;  /* 0x00023d0000047ab9 */ /* 0x000fe20000000800 */
[----:B------:R-:W-:Y:S01]  /*d0d0*/  ULDC.64 UR22, c[0x0][0x8e8] ;  /* 0x00023a0000167ab9 */ /* 0x000fe20000000a00 */
[----:B------:R-:W-:-:S04]  /*d0e0*/  IADD3 R3, P1, R22, UR4, RZ ;  /* 0x0000000416037c10 */ /* 0x000fc8000ff3e0ff */
[----:B------:R-:W-:-:S05]  /*d0f0*/  IADD3.X R23, RZ, R25, RZ, P1, !PT ;  /* 0x00000019ff177210 */ /* 0x000fca0000ffe4ff */
        /* <DEDUP_REMOVED lines=9> */
.L_x_240:
[----:B------:R-:W-:Y:S01]  /*d190*/  IMAD R18, R18, R7, RZ ;  /* 0x0000000712127224 */ /* 0x000fe200078e02ff */
[----:B------:R-:W-:Y:S01]  /*d1a0*/  SHF.R.U64 R22, R22, UR24, R25 ;  /* 0x0000001816167c19 */ /* 0x000fe20008001219 */
[----:B------:R-:W-:Y:S01]  /*d1b0*/  IMAD.MOV.U32 R2, RZ, RZ, RZ ;  /* 0x000000ffff027224 */ /* 0x000fe200078e00ff */
[----:B------:R-:W-:Y:S01]  /*d1c0*/  ULDC UR4, c[0x0][0x8d8] ;  /* 0x0002360000047ab9 */ /* 0x000fe20000000800 */
[----:B------:R-:W-:Y:S01]  /*d1d0*/  IMAD.MOV.U32 R3, RZ, RZ, R17 ;  /* 0x000000ffff037224 */ /* 0x000fe200078e0011 */
[----:B------:R-:W-:Y:S01]  /*d1e0*/  SHF.R.U64 R19, R19, UR4, R24 ;  /* 0x0000000413137c19 */ /* 0x000fe20008001218 */
[----:B------:R-:W-:Y:S01]  /*d1f0*/  IMAD R4, R14, R6, RZ ;  /* 0x000000060e047224 */ /* 0x000fe200078e02ff */
[----:B------:R-:W-:Y:S01]  /*d200*/  PLOP3.LUT P5, PT, PT, PT, UP3, 0x80, 0x0 ;  /* 0x000000000000781c */ /* 0x000fe20003faf038 */
[----:B------:R-:W-:Y:S01]  /*d210*/  IMAD.HI.U32 R23, R17, R18, R2 ;  /* 0x0000001211177227 */ /* 0x000fe200078e0002 */
[----:B------:R-:W-:Y:S02]  /*d220*/  IADD3 R14, R19, UR16, RZ ;  /* 0x00000010130e7c10 */ /* 0x000fe4000fffe0ff */
[----:B------:R-:W-:Y:S01]  /*d230*/  IABS R17, R20 ;  /* 0x0000001400117213 */ /* 0x000fe20000000000 */
[----:B------:R-:W-:Y:S01]  /*d240*/  IMAD.MOV.U32 R3, RZ, RZ, R15 ;  /* 0x000000ffff037224 */ /* 0x000fe200078e000f */
[----:B------:R-:W-:Y:S01]  /*d250*/  IABS R5, R14 ;  /* 0x0000000e00057213 */ /* 0x000fe20000000000 */
[----:B------:R-:W-:Y:S01]  /*d260*/  IMAD.HI.U32 R2, R15, R4, R2 ;  /* 0x000000040f027227 */ /* 0x000fe200078e0002 */
[----:B------:R-:W-:-:S03]  /*d270*/  IABS R3, R11 ;  /* 0x0000000b00037213 */ /* 0x000fc60000000000 */
[----:B------:R-:W-:Y:S02]  /*d280*/  VIADD R15, R22, UR17 ;  /* 0x00000011160f7c36 */ /* 0x000fe40008000000 */
[----:B------:R-:W-:Y:S02]  /*d290*/  IMAD.MOV R18, RZ, RZ, -R17 ;  /* 0x000000ffff127224 */ /* 0x000fe400078e0a11 */
[----:B------:R-:W-:Y:S01]  /*d2a0*/  IMAD.MOV R17, RZ, RZ, -R3 ;  /* 0x000000ffff117224 */ /* 0x000fe200078e0a03 */
[----:B------:R-:W-:Y:S01]  /*d2b0*/  IABS R4, R15 ;  /* 0x0000000f00047213 */ /* 0x000fe20000000000 */
[----:B------:R-:W-:-:S04]  /*d2c0*/  IMAD.HI.U32 R2, R2, R5, RZ ;  /* 0x0000000502027227 */ /* 0x000fc800078e00ff */
[----:B------:R-:W-:-:S04]  /*d2d0*/  IMAD.HI.U32 R3, R23, R4, RZ ;  /* 0x0000000417037227 */ /* 0x000fc800078e00ff */
[----:B------:R-:W-:Y:S02]  /*d2e0*/  IMAD R4, R3, R18, R4 ;  /* 0x0000001203047224 */ /* 0x000fe400078e0204 */
[----:B------:R-:W-:-:S03]  /*d2f0*/  IMAD R3, R2, R17, R5 ;  /* 0x0000001102037224 */ /* 0x000fc600078e0205 */
[----:B------:R-:W-:Y:S02]  /*d300*/  ISETP.GT.U32.AND P2, PT, R7, R4, PT ;  /* 0x000000040700720c */ /* 0x000fe40003f44070 */
[----:B------:R-:W-:-:S11]  /*d310*/  ISETP.GT.U32.AND P1, PT, R6, R3, PT ;  /* 0x000000030600720c */ /* 0x000fd60003f24070 */
[----:B------:R-:W-:Y:S01]  /*d320*/  @!P2 IMAD.IADD R4, R4, 0x1, -R7 ;  /* 0x000000010404a824 */ /* 0x000fe200078e0a07 */
[----:B------:R-:W-:Y:S01]  /*d330*/  ISETP.GE.AND P2, PT, R15, RZ, PT ;  /* 0x000000ff0f00720c */ /* 0x000fe20003f46270 */
[----:B------:R-:W-:Y:S01]  /*d340*/  @!P1 IMAD.IADD R3, R3, 0x1, -R6 ;  /* 0x0000000103039824 */ /* 0x000fe200078e0a06 */
[----:B------:R-:W-:Y:S02]  /*d350*/  ISETP.GE.AND P1, PT, R14, RZ, PT ;  /* 0x000000ff0e00720c */ /* 0x000fe40003f26270 */
[----:B------:R-:W-:Y:S02]  /*d360*/  ISETP.GT.U32.AND P4, PT, R7, R4, PT ;  /* 0x000000040700720c */ /* 0x000fe40003f84070 */
[----:B------:R-:W-:-:S11]  /*d370*/  ISETP.GT.U32.AND P3, PT, R6, R3, PT ;  /* 0x000000030600720c */ /* 0x000fd60003f64070 */
[----:B------:R-:W-:Y:S01]  /*d380*/  @!P4 IMAD.IADD R4, R4, 0x1, -R7 ;  /* 0x000000010404c824 */ /* 0x000fe200078e0a07 */
[----:B------:R-:W-:Y:S01]  /*d390*/  ISETP.NE.AND P4, PT, RZ, UR10, PT ;  /* 0x0000000aff007c0c */ /* 0x000fe2000bf85270 */
[----:B------:R-:W-:Y:S01]  /*d3a0*/  @!P3 IMAD.IADD R3, R3, 0x1, -R6 ;  /* 0x000000010303b824 */ /* 0x000fe200078e0a06 */
[----:B------:R-:W-:Y:S01]  /*d3b0*/  ISETP.NE.AND P3, PT, RZ, UR9, PT ;  /* 0x00000009ff007c0c */ /* 0x000fe2000bf65270 */
[----:B------:R-:W-:Y:S02]  /*d3c0*/  @!P2 IMAD.MOV R4, RZ, RZ, -R4 ;  /* 0x000000ffff04a224 */ /* 0x000fe400078e0a04 */
[----:B------:R-:W-:-:S08]  /*d3d0*/  @!P1 IMAD.MOV R3, RZ, RZ, -R3 ;  /* 0x000000ffff039224 */ /* 0x000fd000078e0a03 */
[----:B------:R-:W-:Y:S02]  /*d3e0*/  @!P4 LOP3.LUT R4, RZ, UR10, RZ, 0x33, !PT ;  /* 0x0000000aff04cc12 */ /* 0x000fe4000f8e33ff */
[----:B------:R-:W-:Y:S02]  /*d3f0*/  @!P3 LOP3.LUT R3, RZ, UR9, RZ, 0x33, !PT ;  /* 0x00000009ff03bc12 */ /* 0x000fe4000f8e33ff */
[----:B------:R-:W-:-:S03]  /*d400*/  IADD3 R4, R15, -R4, RZ ;  /* 0x800000040f047210 */ /* 0x000fc60007ffe0ff */
[----:B------:R-:W-:-:S04]  /*d410*/  IMAD.IADD R3, R14, 0x1, -R3 ;  /* 0x000000010e037824 */ /* 0x000fc800078e0a03 */
[----:B------:R-:W-:Y:S01]  /*d420*/  IMAD R6, R3, R4, RZ ;  /* 0x0000000403067224 */ /* 0x000fe200078e02ff */
[----:B------:R-:W-:-:S04]  /*d430*/  SEL R2, R4, R3, !P5 ;  /* 0x0000000304027207 */ /* 0x000fc80006800000 */
[--C-:B------:R-:W-:Y:S01]  /*d440*/  SHF.R.S32.HI R5, RZ, 0x1f, R2.reuse ;  /* 0x0000001fff057819 */ /* 0x100fe20000011402 */
[----:B------:R-:W-:Y:S01]  /*d450*/  IMAD.MOV.U32 R4, RZ, RZ, R2 ;  /* 0x000000ffff047224 */ /* 0x000fe200078e0002 */
[----:B------:R-:W-:-:S07]  /*d460*/  SHF.R.S32.HI R7, RZ, 0x1f, R6 ;  /* 0x0000001fff077819 */ /* 0x000fce0000011406 */
.L_x_238:
[----:B---3--:R-:W-:Y:S05]  /*d470*/  BSYNC B0 ;  /* 0x0000000000007941 */ /* 0x008fea0003800000 */
.L_x_237:
[----:B------:R-:W1:Y:S01]  /*d480*/  SHFL.UP PT, R3, R6, 0x1, RZ ;  /* 0x0420000006037989 */ /* 0x000e6200000e00ff */
[----:B------:R-:W-:-:S03]  /*d490*/  ISETP.NE.AND P1, PT, R9, RZ, PT ;  /* 0x000000ff0900720c */ /* 0x000fc60003f25270 */
[----:B------:R-:W2:Y:S01]  /*d4a0*/  SHFL.UP PT, R2, R7, 0x1, RZ ;  /* 0x0420000007027989 */ /* 0x000ea200000e00ff */
[----:B-1----:R-:W-:Y:S02]  /*d4b0*/  SEL R3, R3, RZ, P1 ;  /* 0x000000ff03037207 */ /* 0x002fe40000800000 */
[----:B--2---:R-:W-:Y:S02]  /*d4c0*/  SEL R2, R2, RZ, P1 ;  /* 0x000000ff02027207 */ /* 0x004fe40000800000 */
[----:B------:R-:W-:-:S05]  /*d4d0*/  IADD3 R18, P2, R3, R6, RZ ;  /* 0x0000000603127210 */ /* 0x000fca0007f5e0ff */
[----:B------:R-:W-:Y:S01]  /*d4e0*/  IMAD.X R15, R2, 0x1, R7, P2 ;  /* 0x00000001020f7824 */ /* 0x000fe200010e0607 */
[----:B------:R-:W1:Y:S01]  /*d4f0*/  SHFL.UP PT, R3, R18, 0x2, RZ ;  /* 0x0440000012037989 */ /* 0x000e6200000e00ff */
[----:B------:R-:W-:-:S03]  /*d500*/  ISETP.GE.U32.AND P2, PT, R9, 0x2, PT ;  /* 0x000000020900780c */ /* 0x000fc60003f46070 */
[----:B------:R-:W2:Y:S01]  /*d510*/  SHFL.UP PT, R2, R15, 0x2, RZ ;  /* 0x044000000f027989 */ /* 0x000ea200000e00ff */
[----:B-1----:R-:W-:-:S04]  /*d520*/  SEL R3, R3, RZ, P2 ;  /* 0x000000ff03037207 */ /* 0x002fc80001000000 */
[----:B------:R-:W-:Y:S02]  /*d530*/  IADD3 R14, P3, R3, R18, RZ ;  /* 0x00000012030e7210 */ /* 0x000fe40007f7e0ff */
[----:B--2---:R-:W-:-:S03]  /*d540*/  SEL R2, R2, RZ, P2 ;  /* 0x000000ff02027207 */ /* 0x004fc60001000000 */
[----:B------:R-:W1:Y:S02]  /*d550*/  SHFL.UP PT, R3, R14, 0x4, RZ ;  /* 0x048000000e037989 */ /* 0x000e6400000e00ff */
[----:B------:R-:W-:Y:S01]  /*d560*/  IMAD.X R17, R2, 0x1, R15, P3 ;  /* 0x0000000102117824 */ /* 0x000fe200018e060f */
[----:B------:R-:W-:-:S04]  /*d570*/  ISETP.GE.U32.AND P3, PT, R9, 0x4, PT ;  /* 0x000000040900780c */ /* 0x000fc80003f66070 */
        /* <DEDUP_REMOVED lines=17> */
[----:B--2---:R-:W-:-:S05]  /*d690*/  SEL R2, R2, RZ, P5 ;  /* 0x000000ff02027207 */ /* 0x004fca0002800000 */
[----:B------:R-:W-:Y:S01]  /*d6a0*/  IMAD.X R22, R2, 0x1, R17, P6 ;  /* 0x0000000102167824 */ /* 0x000fe200030e0611 */
[----:B------:R-:W-:-:S04]  /*d6b0*/  IADD3 R2, P6, R15, UR5, RZ ;  /* 0x000000050f027c10 */ /* 0x000fc8000ffde0ff */
[----:B------:R-:W-:Y:S02]  /*d6c0*/  IADD3.X R3, R22, UR6, RZ, P6, !PT ;  /* 0x0000000616037c10 */ /* 0x000fe4000b7fe4ff */
[----:B------:R-:W-:-:S04]  /*d6d0*/  ISETP.GT.U32.AND P6, PT, R2, UR8, PT ;  /* 0x0000000802007c0c */ /* 0x000fc8000bfc4070 */
[----:B------:R-:W-:-:S13]  /*d6e0*/  ISETP.GT.U32.AND.EX P6, PT, R3, UR7, PT, P6 ;  /* 0x0000000703007c0c */ /* 0x000fda000bfc4160 */
[----:B------:R-:W-:-:S04]  /*d6f0*/  VOTE.ANY R14, PT, P6 ;  /* 0x00000000000e7806 */ /* 0x000fc800030e0100 */
[----:B------:R-:W-:-:S13]  /*d700*/  ISETP.NE.AND P6, PT, R14, RZ, PT ;  /* 0x000000ff0e00720c */ /* 0x000fda0003fc5270 */
[----:B------:R-:W-:Y:S05]  /*d710*/  @P6 BRA `(.L_x_241) ;  /* 0x0000000800746947 */ /* 0x000fea0003800000 */
[----:B------:R-:W-:Y:S01]  /*d720*/  IMAD.MOV.U32 R17, RZ, RZ, R2 ;  /* 0x000000ffff117224 */ /* 0x000fe200078e0002 */
[----:B------:R-:W-:Y:S01]  /*d730*/  MOV R19, R3 ;  /* 0x0000000300137202 */ /* 0x000fe20000000f00 */
[----:B------:R-:W-:Y:S01]  /*d740*/  ULDC UR21, c[0x0][0x910] ;  /* 0x0002440000157ab9 */ /* 0x000fe20000000800 */
[----:B------:R-:W-:Y:S01]  /*d750*/  ULDC UR28, c[0x0][0x8f4] ;  /* 0x00023d00001c7ab9 */ /* 0x000fe20000000800 */
[----:B------:R-:W-:Y:S01]  /*d760*/  ULDC UR4, c[0x0][0x8dc] ;  /* 0x0002370000047ab9 */ /* 0x000fe20000000800 */
[----:B------:R-:W-:Y:S01]  /*d770*/  ULDC UR29, c[0x0][0x8d8] ;  /* 0x00023600001d7ab9 */ /* 0x000fe20000000800 */
[----:B------:R-:W-:Y:S01]  /*d780*/  ULDC UR30, c[0x0][0x8f0] ;  /* 0x00023c00001e7ab9 */ /* 0x000fe20000000800 */
[----:B------:R-:W-:Y:S01]  /*d790*/  ULDC.64 UR22, c[0x0][0x8d0] ;  /* 0x0002340000167ab9 */ /* 0x000fe20000000a00 */
[----:B------:R-:W-:-:S05]  /*d7a0*/  ULDC.64 UR24, c[0x0][0x8e8] ;  /* 0x00023a0000187ab9 */ /* 0x000fca0000000a00 */
.L_x_246:
[----:B------:R-:W-:Y:S02]  /*d7b0*/  IMAD.MOV.U32 R12, RZ, RZ, R13 ;  /* 0x000000ffff0c7224 */ /* 0x000fe400078e000d */
[----:B------:R-:W-:Y:S02]  /*d7c0*/  VIADD R13, R13, 0x20 ;  /* 0x000000200d0d7836 */ /* 0x000fe40000000000 */
[----:B-----5:R-:W-:Y:S02]  /*d7d0*/  IMAD.MOV.U32 R14, RZ, RZ, R8 ;  /* 0x000000ffff0e7224 */ /* 0x020fe400078e0008 */
[----:B------:R-:W-:Y:S01]  /*d7e0*/  IMAD.MOV.U32 R15, RZ, RZ, R10 ;  /* 0x000000ffff0f7224 */ /* 0x000fe200078e000a */
[----:B------:R-:W-:-:S13]  /*d7f0*/  ISETP.GE.AND P6, PT, R13, UR21, PT ;  /* 0x000000150d007c0c */ /* 0x000fda000bfc6270 */
[----:B------:R-:W1:Y:S01]  /*d800*/  @!P6 LDC.64 R2, c[0x0][0x918] ;  /* 0x00024600ff02eb82 */ /* 0x000e620000000a00 */
[----:B------:R-:W2:Y:S01]  /*d810*/  SHFL.IDX PT, R19, R19, 0x1f, 0x1f ;  /* 0x03e01f0013137f89 */ /* 0x000ea200000e0000 */
[----:B------:R-:W-:-:S03]  /*d820*/  @!P6 VIADD R7, R12, 0x20 ;  /* 0x000000200c07e836 */ /* 0x000fc60000000000 */
[----:B------:R-:W3:Y:S01]  /*d830*/  SHFL.IDX PT, R17, R17, 0x1f, 0x1f ;  /* 0x03e01f0011117f89 */ /* 0x000ee200000e0000 */
[----:B------:R-:W-:Y:S01]  /*d840*/  BSSY B0, `(.L_x_242) ;  /* 0x0000063000007945 */ /* 0x000fe20003800000 */
[----:B-1----:R-:W-:-:S05]  /*d850*/  @!P6 IMAD.WIDE R2, R7, 0xc, R2 ;  /* 0x0000000c0702e825 */ /* 0x002fca00078e0202 */
[----:B------:R1:W5:Y:S04]  /*d860*/  @!P6 LDG.E R8, desc[UR38][R2.64] ;  /* 0x000000260208e981 */ /* 0x000368000c1e1900 */
[----:B------:R1:W5:Y:S01]  /*d870*/  @!P6 LDG.E R10, desc[UR38][R2.64+0x4] ;  /* 0x00000426020ae981 */ /* 0x000362000c1e1900 */
[----:B------:R-:W-:Y:S01]  /*d880*/  ISETP.GE.AND P6, PT, R12, UR21, PT ;  /* 0x000000150c007c0c */ /* 0x000fe2000bfc6270 */
[----:B------:R-:W-:Y:S01]  /*d890*/  IMAD.MOV.U32 R6, RZ, RZ, 0x7fffffff ;  /* 0x7fffffffff067424 */ /* 0x000fe200078e00ff */
[----:B--2---:R-:W-:Y:S01]  /*d8a0*/  R2UR UR6, R19 ;  /* 0x00000000130672ca */ /* 0x004fe200000e0000 */
[----:B------:R-:W-:Y:S01]  /*d8b0*/  IMAD.MOV.U32 R7, RZ, RZ, RZ ;  /* 0x000000ffff077224 */ /* 0x000fe200078e00ff */
[----:B---3--:R-:W-:-:S09]  /*d8c0*/  R2UR UR5, R17 ;  /* 0x00000000110572ca */ /* 0x008fd200000e0000 */
[----:B-1----:R-:W-:Y:S06]  /*d8d0*/  @P6 BRA `(.L_x_243) ;  /* 0x0000000400646947 */ /* 0x002fec0003800000 */
[----:B------:R-:W-:-:S04]  /*d8e0*/  IADD3 R17, P6, R14, UR11, RZ ;  /* 0x0000000b0e117c10 */ /* 0x000fc8000ffde0ff */
[----:B------:R-:W-:Y:S02]  /*d8f0*/  LEA.HI.X.SX32 R22, R14, UR13, 0x1, P6 ;  /* 0x0000000d0e167c11 */ /* 0x000fe4000b0f0eff */
[----:B------:R-:W-:Y:S02]  /*d900*/  IABS R14, R20 ;  /* 0x00000014000e7213 */ /* 0x000fe40000000000 */
[C---:B------:R-:W-:Y:S02]  /*d910*/  IADD3 R19, P6, R15.reuse, UR12, RZ ;  /* 0x0000000c0f137c10 */ /* 0x040fe4000ffde0ff */
[----:B------:R-:W1:Y:S02]  /*d920*/  I2F.RP R2, R14 ;  /* 0x0000000e00027306 */ /* 0x000e640000209400 */
[----:B------:R-:W-:Y:S02]  /*d930*/  LEA.HI.X.SX32 R24, R15, UR14, 0x1, P6 ;  /* 0x0000000e0f187c11 */ /* 0x000fe4000b0f0eff */
[----:B------:R-:W-:-:S04]  /*d940*/  PLOP3.LUT P6, PT, PT, PT, UP0, 0x80, 0x0 ;  /* 0x000000000000781c */ /* 0x000fc80003fcf008 */
[----:B-1----:R-:W1:Y:S02]  /*d950*/  MUFU.RCP R2, R2 ;  /* 0x0000000200027308 */ /* 0x002e640000001000 */
[----:B-1----:R-:W-:-:S06]  /*d960*/  VIADD R15, R2, 0xffffffe ;  /* 0x0ffffffe020f7836 */ /* 0x002fcc0000000000 */
[----:B------:R-:W1:Y:S02]  /*d970*/  F2I.FTZ.U32.TRUNC.NTZ R15, R15 ;  /* 0x0000000f000f7305 */ /* 0x000e64000021f000 */
[----:B-1----:R-:W-:Y:S01]  /*d980*/  IADD3 R18, RZ, -R15, RZ ;  /* 0x8000000fff127210 */ /* 0x002fe20007ffe0ff */
[----:B------:R-:W-:Y:S06]  /*d990*/  @!P6 BRA `(.L_x_244) ;  /* 0x00000000002ce947 */ /* 0x000fec0003800000 */
        /* <DEDUP_REMOVED lines=11> */
.L_x_244:
        /* <DEDUP_REMOVED lines=12> */
.L_x_245:
[----:B------:R-:W-:Y:S01]  /*db10*/  SHF.R.U64 R4, R19, UR30, R24 ;  /* 0x0000001e13047c19 */ /* 0x000fe20008001218 */
[----:B------:R-:W-:Y:S01]  /*db20*/  IMAD R5, R18, R14, RZ ;  /* 0x0000000e12057224 */ /* 0x000fe200078e02ff */
[----:B------:R-:W-:Y:S01]  /*db30*/  IABS R2, R20 ;  /* 0x0000001400027213 */ /* 0x000fe20000000000 */
[----:B------:R-:W-:Y:S01]  /*db40*/  IMAD.MOV.U32 R3, RZ, RZ, R15 ;  /* 0x000000ffff037224 */ /* 0x000fe200078e000f */
[----:B------:R-:W-:Y:S01]  /*db50*/  SHF.R.U64 R17, R17, UR29, R22 ;  /* 0x0000001d11117c19 */ /* 0x000fe20008001216 */
[----:B------:R-:W-:Y:S01]  /*db60*/  VIADD R4, R4, UR17 ;  /* 0x0000001104047c36 */ /* 0x000fe20008000000 */
[----:B------:R-:W-:Y:S01]  /*db70*/  IABS R19, R11 ;  /* 0x0000000b00137213 */ /* 0x000fe20000000000 */
[----:B------:R-:W-:Y:S02]  /*db80*/  IMAD.MOV R7, RZ, RZ, -R2 ;  /* 0x000000ffff077224 */ /* 0x000fe400078e0a02 */
[----:B------:R-:W-:Y:S01]  /*db90*/  IMAD.MOV.U32 R2, RZ, RZ, RZ ;  /* 0x000000ffff027224 */ /* 0x000fe200078e00ff */
[----:B------:R-:W-:Y:S01]  /*dba0*/  IABS R6, R4 ;  /* 0x0000000400067213 */ /* 0x000fe20000000000 */
[----:B------:R-:W-:-:S02]  /*dbb0*/  VIADD R17, R17, UR16 ;  /* 0x0000001011117c36 */ /* 0x000fc40008000000 */
[----:B------:R-:W-:-:S04]  /*dbc0*/  IMAD.HI.U32 R2, R15, R5, R2 ;  /* 0x000000050f027227 */ /* 0x000fc800078e0002 */
[----:B------:R-:W-:Y:S01]  /*dbd0*/  IMAD.MOV.U32 R3, RZ, RZ, R7 ;  /* 0x000000ffff037224 */ /* 0x000fe200078e0007 */
[----:B------:R-:W-:Y:S01]  /*dbe0*/  IABS R7, R11 ;  /* 0x0000000b00077213 */ /* 0x000fe20000000000 */
[----:B------:R-:W-:-:S03]  /*dbf0*/  IMAD.MOV.U32 R5, RZ, RZ, R6 ;  /* 0x000000ffff057224 */ /* 0x000fc600078e0006 */
[----:B------:R-:W1:Y:S01]  /*dc00*/  I2F.RP R6, R7 ;  /* 0x0000000700067306 */ /* 0x000e620000209400 */
[----:B------:R-:W-:-:S04]  /*dc10*/  IMAD.HI.U32 R2, R2, R5, RZ ;  /* 0x0000000502027227 */ /* 0x000fc800078e00ff */
[----:B------:R-:W-:-:S05]  /*dc20*/  IMAD R5, R2, R3, R5 ;  /* 0x0000000302057224 */ /* 0x000fca00078e0205 */
[----:B------:R-:W-:Y:S01]  /*dc30*/  ISETP.GT.U32.AND P6, PT, R14, R5, PT ;  /* 0x000000050e00720c */ /* 0x000fe20003fc4070 */
[----:B-1----:R-:W1:-:S12]  /*dc40*/  MUFU.RCP R6, R6 ;  /* 0x0000000600067308 */ /* 0x002e580000001000 */
[----:B------:R-:W-:Y:S01]  /*dc50*/  @!P6 IMAD.IADD R5, R5, 0x1, -R14 ;  /* 0x000000010505e824 */ /* 0x000fe200078e0a0e */
[----:B-1----:R-:W-:-:S04]  /*dc60*/  IADD3 R2, R6, 0xffffffe, RZ ;  /* 0x0ffffffe06027810 */ /* 0x002fc80007ffe0ff */
[----:B------:R1:W2:Y:S02]  /*dc70*/  F2I.FTZ.U32.TRUNC.NTZ R3, R2 ;  /* 0x0000000200037305 */ /* 0x0002a4000021f000 */
[----:B-1----:R-:W-:Y:S02]  /*dc80*/  IMAD.MOV.U32 R2, RZ, RZ, RZ ;  /* 0x000000ffff027224 */ /* 0x002fe400078e00ff */
[----:B--2---:R-:W-:-:S04]  /*dc90*/  IMAD.MOV R18, RZ, RZ, -R3 ;  /* 0x000000ffff127224 */ /* 0x004fc800078e0a03 */
[----:B------:R-:W-:Y:S01]  /*dca0*/  IMAD R15, R18, R7, RZ ;  /* 0x00000007120f7224 */ /* 0x000fe200078e02ff */
[----:B------:R-:W-:-:S03]  /*dcb0*/  IABS R18, R17 ;  /* 0x0000001100127213 */ /* 0x000fc60000000000 */
        /* <DEDUP_REMOVED lines=25> */
[----:B------:R-:W-:Y:S02]  /*de50*/  SHF.R.S32.HI R5, RZ, 0x1f, R4 ;  /* 0x0000001fff057819 */ /* 0x000fe40000011404 */
[----:B------:R-:W-:-:S07]  /*de60*/  SHF.R.S32.HI R7, RZ, 0x1f, R6 ;  /* 0x0000001fff077819 */ /* 0x000fce0000011406 */
.L_x_243:
[----:B------:R-:W-:Y:S05]  /*de70*/  BSYNC B0 ;  /* 0x0000000000007941 */ /* 0x000fea0003800000 */
.L_x_242:
        /* <DEDUP_REMOVED lines=29> */
[----:B------:R-:W-:Y:S02]  /*e050*/  IADD3.X R3, R14, R15, RZ, P6, !PT ;  /* 0x0000000f0e037210 */ /* 0x000fe400037fe4ff */
[----:B------:R-:W-:-:S04]  /*e060*/  IADD3 R17, P6, R2, UR5, RZ ;  /* 0x0000000502117c10 */ /* 0x000fc8000ffde0ff */
[----:B------:R-:W-:Y:S02]  /*e070*/  IADD3.X R19, R3, UR6, RZ, P6, !PT ;  /* 0x0000000603137c10 */ /* 0x000fe4000b7fe4ff */
[----:B------:R-:W-:-:S04]  /*e080*/  ISETP.GT.U32.AND P6, PT, R17, UR8, PT ;  /* 0x0000000811007c0c */ /* 0x000fc8000bfc4070 */
[----:B------:R-:W-:-:S13]  /*e090*/  ISETP.GT.U32.AND.EX P6, PT, R19, UR7, PT, P6 ;  /* 0x0000000713007c0c */ /* 0x000fda000bfc4160 */
[----:B------:R-:W-:-:S04]  /*e0a0*/  VOTE.ANY R14, PT, P6 ;  /* 0x00000000000e7806 */ /* 0x000fc800030e0100 */
[----:B------:R-:W-:-:S13]  /*e0b0*/  ISETP.NE.AND P6, PT, R14, RZ, PT ;  /* 0x000000ff0e00720c */ /* 0x000fda0003fc5270 */
[----:B------:R-:W-:Y:S05]  /*e0c0*/  @!P6 BRA `(.L_x_246) ;  /* 0xfffffff400b8e947 */ /* 0x000fea000383ffff */
[----:B------:R-:W-:Y:S02]  /*e0d0*/  IMAD.MOV.U32 R15, RZ, RZ, R2 ;  /* 0x000000ffff0f7224 */ /* 0x000fe400078e0002 */
[----:B------:R-:W-:-:S07]  /*e0e0*/  IMAD.MOV.U32 R22, RZ, RZ, R3 ;  /* 0x000000ffff167224 */ /* 0x000fce00078e0003 */
.L_x_241:
[----:B------:R-:W1:Y:S08]  /*e0f0*/  BREV R14, R14 ;  /* 0x0000000e000e7301 */ /* 0x000e700000000000 */
[----:B-1----:R-:W1:Y:S02]  /*e100*/  FLO.U32.SH R13, R14 ;  /* 0x0000000e000d7300 */ /* 0x002e6400000e0400 */
[----:B-1----:R-:W1:Y:S02]  /*e110*/  SHFL.IDX PT, R12, R12, R13, 0x1f ;  /* 0x00001f0d0c0c7589 */ /* 0x002e6400000e0000 */
[----:B-1----:R-:W-:-:S13]  /*e120*/  R2UR UR4, R12 ;  /* 0x000000000c0472ca */ /* 0x002fda00000e0000 */
[----:B------:R-:W-:-:S05]  /*e130*/  VIADD R17, R9, UR4 ;  /* 0x0000000409117c36 */ /* 0x000fca0008000000 */
[----:B------:R-:W-:-:S13]  /*e140*/  ISETP.GE.AND P1, PT, R17, UR21, PT ;  /* 0x0000001511007c0c */ /* 0x000fda000bf26270 */
[----:B------:R-:W1:Y:S02]  /*e150*/  @!P1 LDC.64 R2, c[0x0][0x918] ;  /* 0x00024600ff029b82 */ /* 0x000e640000000a00 */
[----:B-1----:R-:W-:-:S05]  /*e160*/  @!P1 IMAD.WIDE R2, R17, 0xc, R2 ;  /* 0x0000000c11029825 */ /* 0x002fca00078e0202 */
[----:B-----5:R1:W5:Y:S04]  /*e170*/  @!P1 LDG.E R8, desc[UR38][R2.64] ;  /* 0x0000002602089981 */ /* 0x020368000c1e1900 */
[----:B------:R1:W5:Y:S01]  /*e180*/  @!P1 LDG.E R10, desc[UR38][R2.64+0x4] ;  /* 0x00000426020a9981 */ /* 0x000362000c1e1900 */
[----:B------:R-:W-:-:S03]  /*e190*/  IADD3 R18, P1, P2, R15, UR5, -R6 ;  /* 0x000000050f127c10 */ /* 0x000fc6000fa3e806 */
[----:B------:R-:W-:Y:S01]  /*e1a0*/  SHFL.IDX PT, R6, R6, R13, 0x1f ;  /* 0x00001f0d06067589 */ /* 0x000fe200000e0000 */
[----:B------:R-:W-:-:S03]  /*e1b0*/  IADD3.X R22, R22, UR6, ~R7, P1, P2 ;  /* 0x0000000616167c10 */ /* 0x000fc60008fe4c07 */
[----:B------:R-:W2:Y:S04]  /*e1c0*/  SHFL.IDX PT, R18, R18, R13, 0x1f ;  /* 0x00001f0d12127589 */ /* 0x000ea800000e0000 */
[----:B------:R-:W3:Y:S04]  /*e1d0*/  SHFL.IDX PT, R22, R22, R13, 0x1f ;  /* 0x00001f0d16167589 */ /* 0x000ee800000e0000 */
[----:B------:R1:W4:Y:S04]  /*e1e0*/  SHFL.IDX PT, R7, R7, R13, 0x1f ;  /* 0x00001f0d07077589 */ /* 0x00032800000e0000 */
[----:B------:R1:W1:Y:S04]  /*e1f0*/  SHFL.IDX PT, R5, R5, R13, 0x1f ;  /* 0x00001f0d05057589 */ /* 0x00026800000e0000 */
[----:B------:R1:W1:Y:S01]  /*e200*/  SHFL.IDX PT, R4, R4, R13, 0x1f ;  /* 0x00001f0d04047589 */ /* 0x00026200000e0000 */
[----:B--2---:R-:W-:-:S02]  /*e210*/  R2UR UR5, R18 ;  /* 0x00000000120572ca */ /* 0x004fc400000e0000 */
[----:B---3--:R-:W-:-:S15]  /*e220*/  R2UR UR6, R22 ;  /* 0x00000000160672ca */ /* 0x008fde00000e0000 */
.L_x_236:
[----:B-1----:R-:W1:Y:S01]  /*e230*/  LDC R2, c[0x0][0x910] ;  /* 0x00024400ff027b82 */ /* 0x002e620000000800 */
[----:B------:R-:W-:Y:S01]  /*e240*/  UMOV UR21, 0xffffffff ;  /* 0xffffffff00157882 */ /* 0x000fe20000000000 */
[----:B------:R-:W-:Y:S01]  /*e250*/  UMOV UR22, 0xffffffff ;  /* 0xffffffff00167882 */ /* 0x000fe20000000000 */
[----:B------:R-:W-:Y:S01]  /*e260*/  UMOV UR23, 0xffffffff ;  /* 0xffffffff00177882 */ /* 0x000fe20000000000 */
[----:B------:R-:W-:Y:S01]  /*e270*/  IMAD.MOV.U32 R15, RZ, RZ, RZ ;  /* 0x000000ffff0f7224 */ /* 0x000fe200078e00ff */
[----:B-1----:R-:W-:-:S13]  /*e280*/  ISETP.LE.AND P1, PT, R2, UR4, PT ;  /* 0x0000000402007c0c */ /* 0x002fda000bf23270 */
[----:B------:R-:W-:Y:S05]  /*e290*/  @P1 BRA `(.L_x_235) ;  /* 0x0000000000f01947 */ /* 0x000fea0003800000 */
[C---:B------:R-:W-:Y:S01]  /*e2a0*/  R2UR UR22, R4.reuse ;  /* 0x00000000041672ca */ /* 0x040fe200000e0000 */
[----:B------:R-:W-:Y:S01]  /*e2b0*/  UIADD3 UR21, UP1, -UR5, UR8, URZ ;  /* 0x0000000805157290 */ /* 0x000fe2000ff3e13f */
[----:B------:R-:W-:Y:S01]  /*e2c0*/  R2UR UR23, R5 ;  /* 0x00000000051772ca */ /* 0x000fe200000e0000 */
[----:B------:R-:W-:Y:S01]  /*e2d0*/  ULDC UR28, c[0x0][0x8c0] ;  /* 0x00023000001c7ab9 */ /* 0x000fe20000000800 */
[----:B------:R-:W-:Y:S01]  /*e2e0*/  ULDC UR30, c[0x0][0x8b0] ;  /* 0x00022c00001e7ab9 */ /* 0x000fe20000000800 */
[----:B------:R-:W-:Y:S01]  /*e2f0*/  ULDC UR31, c[0x0][0x904] ;  /* 0x00024100001f7ab9 */ /* 0x000fe20000000800 */
[----:B------:R-:W-:-:S03]  /*e300*/  SHF.R.U64 R2, R4, UR30, R5 ;  /* 0x0000001e04027c19 */ /* 0x000fc60008001205 */
[----:B------:R-:W-:-:S04]  /*e310*/  UIADD3.X UR22, ~UR6, UR7, URZ, UP1, !UPT ;  /* 0x0000000706167290 */ /* 0x000fc80008ffe53f */
[----:B------:R-:W-:Y:S02]  /*e320*/  USHF.R.U32.HI UR29, URZ, UR28, UR22 ;  /* 0x0000001c3f1d7299 */ /* 0x000fe40008011616 */
[----:B------:R-:W-:Y:S01]  /*e330*/  USHF.R.U32.HI UR34, URZ, UR30, UR23 ;  /* 0x0000001e3f227299 */ /* 0x000fe20008011617 */
[----:B------:R-:W-:Y:S01]  /*e340*/  R2UR UR23, R2 ;  /* 0x00000000021772ca */ /* 0x000fe200000e0000 */
[----:B------:R-:W-:Y:S02]  /*e350*/  USHF.R.U32.HI UR24, URZ, UR30, UR29 ;  /* 0x0000001e3f187299 */ /* 0x000fe4000801161d */
[----:B------:R-:W-:Y:S02]  /*e360*/  USHF.R.U64 UR21, UR21, UR28, UR22 ;  /* 0x0000001c15157299 */ /* 0x000fe40008001216 */
[----:B------:R-:W-:Y:S02]  /*e370*/  USHF.R.U32.HI UR25, URZ, UR31, UR24 ;  /* 0x0000001f3f197299 */ /* 0x000fe40008011618 */
[----:B------:R-:W-:-:S02]  /*e380*/  USHF.R.U64 UR22, UR21, UR30, UR29 ;  /* 0x0000001e15167299 */ /* 0x000fc4000800121d */
[----:B------:R-:W-:Y:S02]  /*e390*/  ULOP3.LUT UR28, UR25, UR34, URZ, 0xfc, !UPT ;  /* 0x00000022191c7292 */ /* 0x000fe4000f8efc3f */
[----:B------:R-:W-:-:S04]  /*e3a0*/  USHF.R.U64 UR24, UR22, UR31, UR24 ;  /* 0x0000001f16187299 */ /* 0x000fc80008001218 */
[----:B------:R-:W-:-:S13]  /*e3b0*/  ISETP.NE.U32.AND P1, PT, RZ, UR28, PT ;  /* 0x0000001cff007c0c */ /* 0x000fda000bf25070 */
[----:B------:R-:W-:Y:S05]  /*e3c0*/  @!P1 BRA `(.L_x_247) ;  /* 0x0000000000189947 */ /* 0x000fea0003800000 */
[----:B------:R-:W-:-:S07]  /*e3d0*/  MOV R12, 0xe3f0 ;  /* 0x0000e3f0000c7802 */ /* 0x000fce0000000f00 */
[----:B---345:R-:W-:Y:S05]  /*e3e0*/  CALL.REL.NOINC `(.L_x_248) ;  /* 0x0000001c00c07944 */ /* 0x038fea0003c00000 */
[----:B------:R-:W-:-:S04]  /*e3f0*/  UIADD3 UR25, -UR28, URZ, URZ ;  /* 0x0000003f1c197290 */ /* 0x000fc8000fffe13f */
[----:B------:R-:W-:-:S03]  /*e400*/  UIMAD UR24, UR23, UR25, UR24 ;  /* 0x00000019171872a4 */ /* 0x000fc6000f8e0218 */
[----:B------:R-:W-:Y:S01]  /*e410*/  UMOV UR23, UR28 ;  /* 0x0000001c00177c82 */ /* 0x000fe20008000000 */
[----:B------:R-:W-:Y:S08]  /*e420*/  BRA `(.L_x_249) ;  /* 0x0000000000587947 */ /* 0x000ff00003800000 */
.L_x_247:
[----:B------:R-:W1:Y:S01]  /*e430*/  I2F.U32.RP R2, UR23 ;  /* 0x0000001700027d06 */ /* 0x000e620008209000 */
[----:B------:R-:W-:Y:S01]  /*e440*/  UMOV UR28, URZ ;  /* 0x0000003f001c7c82 */ /* 0x000fe20008000000 */
[----:B------:R-:W-:-:S06]  /*e450*/  UISETP.NE.U32.AND UP4, UPT, UR23, URZ, UPT ;  /* 0x0000003f1700728c */ /* 0x000fcc000bf85070 */
[----:B-1----:R-:W1:Y:S02]  /*e460*/  MUFU.RCP R2, R2 ;  /* 0x0000000200027308 */ /* 0x002e640000001000 */
[----:B-1----:R-:W-:-:S06]  /*e470*/  VIADD R3, R2, 0xffffffe ;  /* 0x0ffffffe02037836 */ /* 0x002fcc0000000000 */
[----:B------:R-:W1:Y:S02]  /*e480*/  F2I.FTZ.U32.TRUNC.NTZ R3, R3 ;  /* 0x0000000300037305 */ /* 0x000e64000021f000 */
[----:B-1----:R-:W-:-:S13]  /*e490*/  R2UR UR29, R3 ;  /* 0x00000000031d72ca */ /* 0x002fda00000e0000 */
[----:B------:R-:W-:-:S04]  /*e4a0*/  UIADD3 UR25, URZ, -UR29, URZ ;  /* 0x8000001d3f197290 */ /* 0x000fc8000fffe03f */
[----:B------:R-:W-:-:S04]  /*e4b0*/  UIMAD UR25, UR25, UR23, URZ ;  /* 0x00000017191972a4 */ /* 0x000fc8000f8e023f */
[----:B------:R-:W-:-:S04]  /*e4c0*/  UIMAD.WIDE.U32 UR28, UR29, UR25, UR28 ;  /* 0x000000191d1c72a5 */ /* 0x000fc8000f8e001c */
[----:B------:R-:W-:-:S04]  /*e4d0*/  UIMAD.WIDE.U32 UR28, UR29, UR24, URZ ;  /* 0x000000181d1c72a5 */ /* 0x000fc8000f8e003f */
[----:B------:R-:W-:-:S04]  /*e4e0*/  UIADD3 UR25, -UR29, URZ, URZ ;  /* 0x0000003f1d197290 */ /* 0x000fc8000fffe13f */
[----:B------:R-:W-:-:S04]  /*e4f0*/  UIMAD UR25, UR23, UR25, UR24 ;  /* 0x00000019171972a4 */ /* 0x000fc8000f8e0218 */
[----:B------:R-:W-:-:S11]  /*e500*/  UISETP.GE.U32.AND UP1, UPT, UR25, UR23, UPT ;  /* 0x000000171900728c */ /* 0x000fd6000bf26070 */
[----:B------:R-:W-:Y:S02]  /*e510*/  @UP1 UIADD3 UR25, UR25, -UR23, URZ ;  /* 0x8000001719191290 */ /* 0x000fe4000fffe03f */
[----:B------:R-:W-:Y:S02]  /*e520*/  @UP1 UIADD3 UR29, UR29, 0x1, URZ ;  /* 0x000000011d1d1890 */ /* 0x000fe4000fffe03f */
[----:B------:R-:W-:-:S11]  /*e530*/  UISETP.GE.U32.AND UP2, UPT, UR25, UR23, UPT ;  /* 0x000000171900728c */ /* 0x000fd6000bf46070 */
[----:B------:R-:W-:Y:S02]  /*e540*/  @UP2 UIADD3 UR29, UR29, 0x1, URZ ;  /* 0x000000011d1d2890 */ /* 0x000fe4000fffe03f */
[----:B------:R-:W-:-:S04]  /*e550*/  @!UP4 ULOP3.LUT UR29, URZ, UR23, URZ, 0x33, !UPT ;  /* 0x000000173f1dc292 */ /* 0x000fc8000f8e333f */
[----:B------:R-:W-:-:S04]  /*e560*/  UIADD3 UR25, -UR29, URZ, URZ ;  /* 0x0000003f1d197290 */ /* 0x000fc8000fffe13f */
[----:B------:R-:W-:-:S03]  /*e570*/  UIMAD UR24, UR23, UR25, UR24 ;  /* 0x00000019171872a4 */ /* 0x000fc6000f8e0218 */
[----:B------:R-:W-:-:S09]  /*e580*/  UMOV UR23, UR29 ;  /* 0x0000001d00177c82 */ /* 0x000fd20008000000 */
.L_x_249:
[----:B------:R-:W-:Y:S01]  /*e590*/  ULOP3.LUT UR22, UR22, UR19, URZ, 0xc0, !UPT ;  /* 0x0000001316167292 */ /* 0x000fe2000f8ec03f */
[----:B------:R-:W-:Y:S01]  /*e5a0*/  IMAD.MOV.U32 R15, RZ, RZ, 0x1 ;  /* 0x00000001ff0f7424 */ /* 0x000fe200078e00ff */
[----:B------:R-:W-:Y:S02]  /*e5b0*/  ULOP3.LUT UR21, UR21, UR35, URZ, 0xc0, !UPT ;  /* 0x0000002315157292 */ /* 0x000fe4000f8ec03f */
[----:B------:R-:W-:Y:S01]  /*e5c0*/  UIMAD UR22, UR18, UR23, UR22 ;  /* 0x00000017121672a4 */ /* 0x000fe2000f8e0216 */
[----:B------:R-:W-:Y:S01]  /*e5d0*/  ULDC UR28, c[0x0][0x8a8] ;  /* 0x00022a00001c7ab9 */ /* 0x000fe20000000800 */
[----:B------:R-:W-:Y:S01]  /*e5e0*/  ULDC UR25, c[0x0][0x8b8] ;  /* 0x00022e0000197ab9 */ /* 0x000fe20000000800 */
[----:B------:R-:W-:Y:S02]  /*e5f0*/  UIMAD UR24, UR24, UR28, UR21 ;  /* 0x0000001c181872a4 */ /* 0x000fe4000f8e0215 */
[----:B------:R-:W-:Y:S01]  /*e600*/  UIMAD UR22, UR22, UR25, UR51 ;  /* 0x00000019161672a4 */ /* 0x000fe2000f8e0233 */
[----:B------:R-:W-:Y:S01]  /*e610*/  @UP3 UMOV UR23, UR4 ;  /* 0x0000000400173c82 */ /* 0x000fe20008000000 */
[----:B------:R-:W-:-:S03]  /*e620*/  @!UP3 UMOV UR23, UR4 ;  /* 0x000000040017bc82 */ /* 0x000fc60008000000 */
[----:B------:R-:W-:Y:S02]  /*e630*/  @UP3 UMOV UR21, UR24 ;  /* 0x0000001800153c82 */ /* 0x000fe40008000000 */
[----:B------:R-:W-:Y:S01]  /*e640*/  @!UP3 UMOV UR21, UR22 ;  /* 0x000000160015bc82 */ /* 0x000fe20008000000 */
[----:B------:R-:W-:-:S05]  /*e650*/  @!UP3 UMOV UR22, UR24 ;  /* 0x000000180016bc82 */ /* 0x000fca0008000000 */
.L_x_235:
[----:B------:R-:W-:-:S06]  /*e660*/  UISETP.NE.AND UP1, UPT, UR15, 0x3, UPT ;  /* 0x000000030f00788c */ /* 0x000fcc000bf25270 */
[----:B------:R-:W-:-:S13]  /*e670*/  PLOP3.LUT P1, PT, PT, PT, UP1, 0x80, 0x0 ;  /* 0x000000000000781c */ /* 0x000fda0003f2f018 */
[----:B------:R-:W-:Y:S05]  /*e680*/  @!P1 BRA `(.L_x_250) ;  /* 0x0000000000049947 */ /* 0x000fea0003800000 */
[----:B---3--:R-:W-:Y:S01]  /*e690*/  BPT.TRAP 0x1 ;  /* 0x000000040000795c */ /* 0x008fe20000300000 */
.L_x_250:
[----:B------:R-:W1:Y:S01]  /*e6a0*/  S2R R2, SR_CgaCtaId ;  /* 0x0000000000027919 */ /* 0x000e620000008800 */
[----:B------:R-:W-:-:S04]  /*e6b0*/  MOV R3, 0x400 ;  /* 0x0000040000037802 */ /* 0x000fc80000000f00 */
[----:B-1----:R-:W-:Y:S02]  /*e6c0*/  LEA R3, R2, R3, 0x18 ;  /* 0x0000000302037211 */ /* 0x002fe400078ec0ff */
[----:B------:R-:W-:-:S03]  /*e6d0*/  SHF.L.U32 R2, R0, 0x1f, RZ ;  /* 0x0000001f00027819 */ /* 0x000fc600000006ff */
[----:B------:R-:W-:-:S04]  /*e6e0*/  IMAD R17, R16, 0x8, R3 ;  /* 0x0000000810117824 */ /* 0x000fc800078e0203 */
[----:B------:R-:W1:Y:S02]  /*e6f0*/  SYNCS.PHASECHK.TRANS64.TRYWAIT P2, [R17+URZ+0x34440], R2 ;  /* 0x03444002110075a7 */ /* 0x000e64000804017f */
[----:B-1----:R-:W-:Y:S05]  /*e700*/  @!P2 BRA `(.L_x_251) ;  /* 0x00000014005ca947 */ /* 0x002fea0003800000 */
.L_x_317:
[----:B------:R-:W-:Y:S01]  /*e710*/  ELECT P2, URZ, PT ;  /* 0x00000000003f782f */ /* 0x000fe20003840000 */
[----:B------:R-:W-:-:S12]  /*e720*/  BSSY B0, `(.L_x_252) ;  /* 0x0000010000007945 */ /* 0x000fd80003800000 */
[----:B------:R-:W-:Y:S05]  /*e730*/  @!P2 BRA `(.L_x_253) ;  /* 0x000000000038a947 */ /* 0x000fea0003800000 */
[----:B-1----:R-:W-:Y:S01]  /*e740*/  IMAD R2, R16, 0x10, R3 ;  /* 0x0000001010027824 */ /* 0x002fe200078e0203 */
[----:B------:R-:W-:Y:S01]  /*e750*/  MOV R14, UR23 ;  /* 0x00000017000e7c02 */ /* 0x000fe20008000f00 */
[----:B------:R-:W-:Y:S02]  /*e760*/  IMAD.U32 R13, RZ, RZ, UR22 ;  /* 0x00000016ff0d7e24 */ /* 0x000fe4000f8e00ff */
[----:B------:R-:W-:-:S05]  /*e770*/  IMAD.U32 R12, RZ, RZ, UR21 ;  /* 0x00000015ff0c7e24 */ /* 0x000fca000f8e00ff */
[----:B------:R1:W-:Y:S01]  /*e780*/  STS.128 [R2+0x34520], R12 ;  /* 0x0345200c02007388 */ /* 0x0003e20000000c00 */
[----:B------:R-:W-:Y:S01]  /*e790*/  @!PT LDS RZ, [RZ] ;  /* 0x00000000fffff984 */ /* 0x000fe20000000800 */
[----:B------:R-:W-:Y:S01]  /*e7a0*/  @!PT LDS RZ, [RZ] ;  /* 0x00000000fffff984 */ /* 0x000fe20000000800 */
[----:B------:R-:W-:Y:S01]  /*e7b0*/  @!PT LDS RZ, [RZ] ;  /* 0x00000000fffff984 */ /* 0x000fe20000000800 */
[----:B------:R-:W-:Y:S01]  /*e7c0*/  @!PT LDS RZ, [RZ] ;  /* 0x00000000fffff984 */ /* 0x000fe20000000800 */
[----:B------:R2:W-:Y:S06]  /*e7d0*/  MEMBAR.ALL.CTA ;  /* 0x0000000000007992 */ /* 0x0005ec0000008000 */
[----:B--2---:R-:W2:Y:S01]  /*e7e0*/  FENCE.VIEW.ASYNC.S ;  /* 0x00000000000073c6 */ /* 0x004ea20000000000 */
[----:B------:R-:W-:Y:S05]  /*e7f0*/  @!P1 BRA `(.L_x_254) ;  /* 0x0000000000049947 */ /* 0x000fea0003800000 */
[----:B---3--:R-:W-:Y:S01]  /*e800*/  BPT.TRAP 0x1 ;  /* 0x000000040000795c */ /* 0x008fe20000300000 */
.L_x_254:
[----:B--2---:R2:W-:Y:S02]  /*e810*/  SYNCS.ARRIVE.TRANS64.A1T0 RZ, [R17+URZ+0x34400], RZ ;  /* 0x034400ff11ff79a7 */ /* 0x0045e4000810003f */
.L_x_253:
[----:B---3--:R-:W-:Y:S05]  /*e820*/  BSYNC B0 ;  /* 0x0000000000007941 */ /* 0x008fea0003800000 */
.L_x_252:
[----:B------:R-:W-:Y:S01]  /*e830*/  ISETP.NE.AND P3, PT, R15, RZ, PT ;  /* 0x000000ff0f00720c */ /* 0x000fe20003f65270 */
[----:B------:R-:W-:-:S05]  /*e840*/  VIADD R16, R16, 0x1 ;  /* 0x0000000110107836 */ /* 0x000fca0000000000 */
[----:B------:R-:W-:-:S04]  /*e850*/  ISETP.NE.AND P2, PT, R16, 0x8, PT ;  /* 0x000000081000780c */ /* 0x000fc80003f45270 */
[----:B-1----:R-:W-:Y:S02]  /*e860*/  SEL R13, RZ, 0x1, P2 ;  /* 0x00000001ff0d7807 */ /* 0x002fe40001000000 */
[----:B------:R-:W-:Y:S02]  /*e870*/  SEL R16, R16, RZ, P2 ;  /* 0x000000ff10107207 */ /* 0x000fe40001000000 */
[----:B------:R-:W-:Y:S01]  /*e880*/  LOP3.LUT R0, R0, R13, RZ, 0x3c, !PT ;  /* 0x0000000d00007212 */ /* 0x000fe200078e3cff */
[----:B------:R-:W-:Y:S06]  /*e890*/  @P3 BRA `(.L_x_255) ;  /* 0xffffffe400003947 */ /* 0x000fec000383ffff */
[----:B------:R-:W-:Y:S05]  /*e8a0*/  @!P1 BRA `(.L_x_256) ;  /* 0x0000000000049947 */ /* 0x000fea0003800000 */
[----:B------:R-:W-:Y:S01]  /*e8b0*/  BPT.TRAP 0x1 ;  /* 0x000000040000795c */ /* 0x000fe20000300000 */
.L_x_256:
[----:B------:R-:W-:Y:S01]  /*e8c0*/  IMAD R5, R16, 0x8, R3 ;  /* 0x0000000810057824 */ /* 0x000fe200078e0203 */
[----:B------:R-:W-:-:S04]  /*e8d0*/  SHF.L.U32 R2, R0, 0x1f, RZ ;  /* 0x0000001f00027819 */ /* 0x000fc800000006ff */
[----:B------:R-:W1:Y:S02]  /*e8e0*/  SYNCS.PHASECHK.TRANS64.TRYWAIT P0, [R5+URZ+0x34440], R2 ;  /* 0x03444002050075a7 */ /* 0x000e64000800017f */
[----:B-1----:R-:W-:Y:S05]  /*e8f0*/  @!P0 BRA `(.L_x_257) ;  /* 0x0000001000f48947 */ /* 0x002fea0003800000 */
.L_x_318:
[----:B------:R-:W-:Y:S05]  /*e900*/  @!P1 BRA `(.L_x_258) ;  /* 0x0000000000049947 */ /* 0x000fea0003800000 */
[----:B------:R-:W-:Y:S01]  /*e910*/  BPT.TRAP 0x1 ;  /* 0x000000040000795c */ /* 0x000fe20000300000 */
.L_x_258:
[----:B------:R-:W-:-:S05]  /*e920*/  VIADD R16, R16, 0x1 ;  /* 0x0000000110107836 */ /* 0x000fca0000000000 */
[----:B------:R-:W-:-:S04]  /*e930*/  ISETP.NE.AND P0, PT, R16, 0x8, PT ;  /* 0x000000081000780c */ /* 0x000fc80003f05270 */
[----:B-1----:R-:W-:Y:S02]  /*e940*/  SEL R5, RZ, 0x1, P0 ;  /* 0x00000001ff057807 */ /* 0x002fe40000000000 */
[----:B------:R-:W-:Y:S02]  /*e950*/  SEL R16, R16, RZ, P0 ;  /* 0x000000ff10107207 */ /* 0x000fe40000000000 */
[----:B------:R-:W-:-:S03]  /*e960*/  LOP3.LUT R5, R0, R5, RZ, 0x3c, !PT ;  /* 0x0000000500057212 */ /* 0x000fc600078e3cff */
[----:B----4-:R-:W-:Y:S01]  /*e970*/  IMAD R7, R16, 0x8, R3 ;  /* 0x0000000810077824 */ /* 0x010fe200078e0203 */
[----:B------:R-:W-:-:S04]  /*e980*/  SHF.L.U32 R0, R5, 0x1f, RZ ;  /* 0x0000001f05007819 */ /* 0x000fc800000006ff */
[----:B------:R-:W1:Y:S02]  /*e990*/  SYNCS.PHASECHK.TRANS64.TRYWAIT P0, [R7+URZ+0x34440], R0 ;  /* 0x03444000070075a7 */ /* 0x000e64000800017f */
[----:B-1----:R-:W-:Y:S05]  /*e9a0*/  @!P0 BRA `(.L_x_259) ;  /* 0x0000001000dc8947 */ /* 0x002fea0003800000 */
.L_x_319:
[----:B------:R-:W-:Y:S05]  /*e9b0*/  @!P1 BRA `(.L_x_260) ;  /* 0x0000000000049947 */ /* 0x000fea0003800000 */
[----:B------:R-:W-:Y:S01]  /*e9c0*/  BPT.TRAP 0x1 ;  /* 0x000000040000795c */ /* 0x000fe20000300000 */
.L_x_260:
[----:B-1----:R-:W-:-:S05]  /*e9d0*/  VIADD R0, R16, 0x1 ;  /* 0x0000000110007836 */ /* 0x002fca0000000000 */
[----:B------:R-:W-:-:S04]  /*e9e0*/  ISETP.NE.AND P0, PT, R0, 0x8, PT ;  /* 0x000000080000780c */ /* 0x000fc80003f05270 */
[----:B------:R-:W-:Y:S02]  /*e9f0*/  SEL R2, RZ, 0x1, P0 ;  /* 0x00000001ff027807 */ /* 0x000fe40000000000 */
[----:B------:R-:W-:Y:S02]  /*ea00*/  SEL R4, R0, RZ, P0 ;  /* 0x000000ff00047207 */ /* 0x000fe40000000000 */
[----:B------:R-:W-:-:S03]  /*ea10*/  LOP3.LUT R5, R5, R2, RZ, 0x3c, !PT ;  /* 0x0000000205057212 */ /* 0x000fc600078e3cff */
[----:B------:R-:W-:Y:S01]  /*ea20*/  IMAD R7, R4, 0x8, R3 ;  /* 0x0000000804077824 */ /* 0x000fe200078e0203 */
[----:B------:R-:W-:-:S04]  /*ea30*/  SHF.L.U32 R0, R5, 0x1f, RZ ;  /* 0x0000001f05007819 */ /* 0x000fc800000006ff */
[----:B------:R-:W1:Y:S02]  /*ea40*/  SYNCS.PHASECHK.TRANS64.TRYWAIT P0, [R7+URZ+0x34440], R0 ;  /* 0x03444000070075a7 */ /* 0x000e64000800017f */
[----:B-1----:R-:W-:Y:S05]  /*ea50*/  @!P0 BRA `(.L_x_261) ;  /* 0x0000001000c48947 */ /* 0x002fea0003800000 */
.L_x_320:
[----:B------:R-:W-:Y:S05]  /*ea60*/  @!P1 BRA `(.L_x_262) ;  /* 0x0000000000049947 */ /* 0x000fea0003800000 */
[----:B------:R-:W-:Y:S01]  /*ea70*/  BPT.TRAP 0x1 ;  /* 0x000000040000795c */ /* 0x000fe20000300000 */
.L_x_262:
[----:B-1----:R-:W-:-:S04]  /*ea80*/  IADD3 R0, R4, 0x1, RZ ;  /* 0x0000000104007810 */ /* 0x002fc80007ffe0ff */
        /* <DEDUP_REMOVED lines=8> */
.L_x_321:
[----:B------:R-:W-:Y:S05]  /*eb10*/  @!P1 BRA `(.L_x_264) ;  /* 0x0000000000049947 */ /* 0x000fea0003800000 */
[----:B------:R-:W-:Y:S01]  /*eb20*/  BPT.TRAP 0x1 ;  /* 0x000000040000795c */ /* 0x000fe20000300000 */
.L_x_264:
        /* <DEDUP_REMOVED lines=9> */
.L_x_322:
[----:B------:R-:W-:Y:S05]  /*ebc0*/  @!P1 BRA `(.L_x_266) ;  /* 0x0000000000049947 */ /* 0x000fea0003800000 */
[----:B------:R-:W-:Y:S01]  /*ebd0*/  BPT.TRAP 0x1 ;  /* 0x000000040000795c */ /* 0x000fe20000300000 */
.L_x_266:
        /* <DEDUP_REMOVED lines=9> */
.L_x_323:
[----:B------:R-:W-:Y:S05]  /*ec70*/  @!P1 BRA `(.L_x_268) ;  /* 0x0000000000049947 */ /* 0x000fea0003800000 */
[----:B------:R-:W-:Y:S01]  /*ec80*/  BPT.TRAP 0x1 ;  /* 0x000000040000795c */ /* 0x000fe20000300000 */
.L_x_268:
        /* <DEDUP_REMOVED lines=9> */
.L_x_324:
[----:B------:R-:W-:Y:S05]  /*ed20*/  @!P1 BRA `(.L_x_270) ;  /* 0x0000000000049947 */ /* 0x000fea0003800000 */
[----:B------:R-:W-:Y:S01]  /*ed30*/  BPT.TRAP 0x1 ;  /* 0x000000040000795c */ /* 0x000fe20000300000 */
.L_x_270:
[----:B-1----:R-:W-:-:S05]  /*ed40*/  VIADD R0, R4, 0x1 ;  /* 0x0000000104007836 */ /* 0x002fca0000000000 */
[----:B------:R-:W-:-:S04]  /*ed50*/  ISETP.NE.AND P0, PT, R0, 0x8, PT ;  /* 0x000000080000780c */ /* 0x000fc80003f05270 */
[----:B------:R-:W-:Y:S02]  /*ed60*/  SEL R2, RZ, 0x1, P0 ;  /* 0x00000001ff027807 */ /* 0x000fe40000000000 */
[----:B------:R-:W-:Y:S02]  /*ed70*/  SEL R0, R0, RZ, P0 ;  /* 0x000000ff00007207 */ /* 0x000fe40000000000 */
[----:B------:R-:W-:Y:S02]  /*ed80*/  LOP3.LUT R2, R5, R2, RZ, 0x3c, !PT ;  /* 0x0000000205027212 */ /* 0x000fe400078e3cff */
[----:B------:R-:W-:Y:S02]  /*ed90*/  LEA R3, R0, R3, 0x3 ;  /* 0x0000000300037211 */ /* 0x000fe400078e18ff */
[----:B------:R-:W-:-:S07]  /*eda0*/  SHF.L.U32 R0, R2, 0x1f, RZ ;  /* 0x0000001f02007819 */ /* 0x000fce00000006ff */
.L_x_271:
[----:B-1----:R1:W3:Y:S02]  /*edb0*/  SYNCS.PHASECHK.TRANS64.TRYWAIT P0, [R3+URZ+0x34440], R0 ;  /* 0x03444000030075a7 */ /* 0x0022e4000800017f */
[----:B---3--:R-:W-:Y:S05]  /*edc0*/  @!P0 NANOSLEEP.SYNCS 0x989680 ;  /* 0x009896800000895d */ /* 0x008fea0003900000 */
[----:B------:R-:W3:Y:S02]  /*edd0*/  @!P0 SYNCS.PHASECHK.TRANS64 P0, [R3+URZ+0x34440], R0 ;  /* 0x03444000030085a7 */ /* 0x000ee4000800007f */
[----:B---3--:R-:W-:Y:S05]  /*ede0*/  @P0 EXIT ;  /* 0x000000000000094d */ /* 0x008fea0003800000 */
[----:B------:R-:W-:Y:S05]  /*edf0*/  BRA `(.L_x_271) ;  /* 0xfffffffc00ec7947 */ /* 0x000fea000383ffff */
.L_x_25:
[----:B-1----:R-:W-:-:S04]  /*ee00*/  IMAD.U32 R3, RZ, RZ, UR11 ;  /* 0x0000000bff037e24 */ /* 0x002fc8000f8e00ff */
[----:B------:R1:W2:Y:S03]  /*ee10*/  SYNCS.PHASECHK.TRANS64.TRYWAIT P1, [R3+URZ+0x34400], R0 ;  /* 0x03440000030075a7 */ /* 0x0002a6000802017f */
[----:B--2---:R-:W-:Y:S05]  /*ee20*/  @!P1 NANOSLEEP.SYNCS 0x989680 ;  /* 0x009896800000995d */ /* 0x004fea0003900000 */
[----:B------:R-:W2:Y:S02]  /*ee30*/  @!P1 SYNCS.PHASECHK.TRANS64 P1, [R3+URZ+0x34400], R0 ;  /* 0x03440000030095a7 */ /* 0x000ea4000802007f */
[----:B--2---:R-:W-:Y:S05]  /*ee40*/  @!P1 BRA `(.L_x_25) ;  /* 0xfffffffc00ec9947 */ /* 0x004fea000383ffff */
[----:B------:R-:W-:Y:S05]  /*ee50*/  BRA `(.L_x_272) ;  /* 0xffffff4000c87947 */ /* 0x000fea000383ffff */
.L_x_37:
[----:B------:R-:W-:-:S06]  /*ee60*/  UIADD3 UR4, UR50, UR48, URZ ;  /* 0x0000003032047290 */ /* 0x000fcc000fffe03f */
[----:B-1----:R-:W-:-:S04]  /*ee70*/  IMAD.U32 R4, RZ, RZ, UR4 ;  /* 0x00000004ff047e24 */ /* 0x002fc8000f8e00ff */
[----:B------:R1:W2:Y:S03]  /*ee80*/  SYNCS.PHASECHK.TRANS64.TRYWAIT P0, [R4+URZ], R7 ;  /* 0x00000007040075a7 */ /* 0x0002a6000800017f */
[----:B--2---:R-:W-:Y:S05]  /*ee90*/  @!P0 NANOSLEEP.SYNCS 0x989680 ;  /* 0x009896800000895d */ /* 0x004fea0003900000 */
[----:B------:R-:W2:Y:S02]  /*eea0*/  @!P0 SYNCS.PHASECHK.TRANS64 P0, [R4+URZ], R7 ;  /* 0x00000007040085a7 */ /* 0x000ea4000800007f */
[----:B--2---:R-:W-:Y:S05]  /*eeb0*/  @!P0 BRA `(.L_x_37) ;  /* 0xfffffffc00e88947 */ /* 0x004fea000383ffff */
[----:B------:R-:W-:Y:S05]  /*eec0*/  BRA `(.L_x_273) ;  /* 0xffffff5000047947 */ /* 0x000fea000383ffff */
.L_x_42:
[----:B--2---:R-:W-:-:S04]  /*eed0*/  IMAD.U32 R4, RZ, RZ, UR4 ;  /* 0x00000004ff047e24 */ /* 0x004fc8000f8e00ff */
[----:B------:R2:W3:Y:S03]  /*eee0*/  SYNCS.PHASECHK.TRANS64.TRYWAIT P0, [R4+URZ+0x34480], R3 ;  /* 0x03448003040075a7 */ /* 0x0004e6000800017f */
[----:B---3--:R-:W-:Y:S05]  /*eef0*/  @!P0 NANOSLEEP.SYNCS 0x989680 ;  /* 0x009896800000895d */ /* 0x008fea0003900000 */
[----:B------:R-:W3:Y:S02]  /*ef00*/  @!P0 SYNCS.PHASECHK.TRANS64 P0, [R4+URZ+0x34480], R3 ;  /* 0x03448003040085a7 */ /* 0x000ee4000800007f */
[----:B---3--:R-:W-:Y:S05]  /*ef10*/  @!P0 BRA `(.L_x_42) ;  /* 0xfffffffc00ec8947 */ /* 0x008fea000383ffff */
[----:B------:R-:W-:Y:S05]  /*ef20*/  BRA `(.L_x_41) ;  /* 0xffffff54003c7947 */ /* 0x000fea000383ffff */
.L_x_47:
[----:B--2---:R-:W-:-:S04]  /*ef30*/  IMAD.U32 R12, RZ, RZ, UR6 ;  /* 0x00000006ff0c7e24 */ /* 0x004fc8000f8e00ff */
[----:B------:R2:W3:Y:S03]  /*ef40*/  SYNCS.PHASECHK.TRANS64.TRYWAIT P0, [R12+URZ+0x34480], R5 ;  /* 0x034480050c0075a7 */ /* 0x0004e6000800017f */
[----:B---3--:R-:W-:Y:S05]  /*ef50*/  @!P0 NANOSLEEP.SYNCS 0x989680 ;  /* 0x009896800000895d */ /* 0x008fea0003900000 */
[----:B------:R-:W3:Y:S02]  /*ef60*/  @!P0 SYNCS.PHASECHK.TRANS64 P0, [R12+URZ+0x34480], R5 ;  /* 0x034480050c0085a7 */ /* 0x000ee4000800007f */
[----:B---3--:R-:W-:Y:S05]  /*ef70*/  @!P0 BRA `(.L_x_47) ;  /* 0xfffffffc00ec8947 */ /* 0x008fea000383ffff */
[----:B------:R-:W-:Y:S05]  /*ef80*/  BRA `(.L_x_46) ;  /* 0xffffff5c002c7947 */ /* 0x000fea000383ffff */
.L_x_53:
[----:B------:R-:W-:-:S06]  /*ef90*/  UIADD3 UR4, UR50, UR48, URZ ;  /* 0x0000003032047290 */ /* 0x000fcc000fffe03f */
[----:B-1----:R-:W-:-:S04]  /*efa0*/  IMAD.U32 R4, RZ, RZ, UR4 ;  /* 0x00000004ff047e24 */ /* 0x002fc8000f8e00ff */
[----:B------:R1:W2:Y:S03]  /*efb0*/  SYNCS.PHASECHK.TRANS64.TRYWAIT P0, [R4+URZ+0x10], R3 ;  /* 0x00001003040075a7 */ /* 0x0002a6000800017f */
[----:B--2---:R-:W-:Y:S05]  /*efc0*/  @!P0 NANOSLEEP.SYNCS 0x989680 ;  /* 0x009896800000895d */ /* 0x004fea0003900000 */
[----:B------:R-:W2:Y:S02]  /*efd0*/  @!P0 SYNCS.PHASECHK.TRANS64 P0, [R4+URZ+0x10], R3 ;  /* 0x00001003040085a7 */ /* 0x000ea4000800007f */
[----:B--2---:R-:W-:Y:S05]  /*efe0*/  @!P0 BRA `(.L_x_53) ;  /* 0xfffffffc00e88947 */ /* 0x004fea000383ffff */
[----:B------:R-:W-:Y:S05]  /*eff0*/  BRA `(.L_x_274) ;  /* 0xffffff6400847947 */ /* 0x000fea000383ffff */
.L_x_65:
[----:B------:R-:W-:-:S07]  /*f000*/  IMAD.MOV.U32 R15, RZ, RZ, -0x1 ;  /* 0xffffffffff0f7424 */ /* 0x000fce00078e00ff */
[----:B-12--5:R-:W-:Y:S05]  /*f010*/  WARPSYNC.COLLECTIVE R15, `(.L_x_275) ;  /* 0x000000000f0c7348 */ /* 0x026fea0003c00000 */
[----:B------:R-:W-:Y:S02]  /*f020*/  ELECT P6, UR62, PT ;  /* 0x00000000003e782f */ /* 0x000fe400038c0000 */
[----:B------:R-:W-:Y:S01]  /*f030*/  MOV R14, UR62 ;  /* 0x0000003e000e7c02 */ /* 0x000fe20008000f00 */
[----:B-12--5:R-:W-:Y:S10]  /*f040*/  ENDCOLLECTIVE ;  /* 0x000000000000791b */ /* 0x026ff40003800000 */
.L_x_275:
[----:B------:R-:W-:Y:S05]  /*f050*/  BRA `(.L_x_276) ;  /* 0xffffff6c00087947 */ /* 0x000fea000383ffff */
.L_x_67:
[----:B-1----:R-:W-:-:S04]  /*f060*/  IMAD.U32 R5, RZ, RZ, UR47 ;  /* 0x0000002fff057e24 */ /* 0x002fc8000f8e00ff */
[----:B------:R1:W2:Y:S03]  /*f070*/  SYNCS.PHASECHK.TRANS64.TRYWAIT P2, [R5+URZ+0x344b0], R16 ;  /* 0x0344b010050075a7 */ /* 0x0002a6000804017f */
[----:B--2---:R-:W-:Y:S05]  /*f080*/  @!P2 NANOSLEEP.SYNCS 0x989680 ;  /* 0x009896800000a95d */ /* 0x004fea0003900000 */
[----:B------:R-:W2:Y:S02]  /*f090*/  @!P2 SYNCS.PHASECHK.TRANS64 P2, [R5+URZ+0x344b0], R16 ;  /* 0x0344b0100500a5a7 */ /* 0x000ea4000804007f */
[----:B--2---:R-:W-:Y:S05]  /*f0a0*/  @!P2 BRA `(.L_x_67) ;  /* 0xfffffffc00eca947 */ /* 0x004fea000383ffff */
[----:B------:R-:W-:Y:S05]  /*f0b0*/  BRA `(.L_x_277) ;  /* 0xffffff6c00207947 */ /* 0x000fea000383ffff */
.L_x_73:
[----:B-1----:R-:W-:-:S04]  /*f0c0*/  IMAD.U32 R13, RZ, RZ, UR47 ;  /* 0x0000002fff0d7e24 */ /* 0x002fc8000f8e00ff */
[----:B------:R1:W2:Y:S03]  /*f0d0*/  SYNCS.PHASECHK.TRANS64.TRYWAIT P3, [R13+URZ+0x344b8], R16 ;  /* 0x0344b8100d0075a7 */ /* 0x0002a6000806017f */
[----:B--2---:R-:W-:Y:S05]  /*f0e0*/  @!P3 NANOSLEEP.SYNCS 0x989680 ;  /* 0x009896800000b95d */ /* 0x004fea0003900000 */
[----:B------:R-:W2:Y:S02]  /*f0f0*/  @!P3 SYNCS.PHASECHK.TRANS64 P3, [R13+URZ+0x344b8], R16 ;  /* 0x0344b8100d00b5a7 */ /* 0x000ea4000806007f */
[----:B--2---:R-:W-:Y:S05]  /*f100*/  @!P3 BRA `(.L_x_73) ;  /* 0xfffffffc00ecb947 */ /* 0x004fea000383ffff */
[----:B------:R-:W-:Y:S05]  /*f110*/  BRA `(.L_x_278) ;  /* 0xffffff7000747947 */ /* 0x000fea000383ffff */
.L_x_78:
[----:B-1----:R-:W-:-:S04]  /*f120*/  MOV R13, UR47 ;  /* 0x0000002f000d7c02 */ /* 0x002fc80008000f00 */
[----:B------:R1:W2:Y:S03]  /*f130*/  SYNCS.PHASECHK.TRANS64.TRYWAIT P3, [R13+URZ+0x344c0], R16 ;  /* 0x0344c0100d0075a7 */ /* 0x0002a6000806017f */
[----:B--2---:R-:W-:Y:S05]  /*f140*/  @!P3 NANOSLEEP.SYNCS 0x989680 ;  /* 0x009896800000b95d */ /* 0x004fea0003900000 */
[----:B------:R-:W2:Y:S02]  /*f150*/  @!P3 SYNCS.PHASECHK.TRANS64 P3, [R13+URZ+0x344c0], R16 ;  /* 0x0344c0100d00b5a7 */ /* 0x000ea4000806007f */
[----:B--2---:R-:W-:Y:S05]  /*f160*/  @!P3 BRA `(.L_x_78) ;  /* 0xfffffffc00ecb947 */ /* 0x004fea000383ffff */
[----:B------:R-:W-:Y:S05]  /*f170*/  BRA `(.L_x_279) ;  /* 0xffffff7400bc7947 */ /* 0x000fea000383ffff */
.L_x_83:
[----:B-1----:R-:W-:-:S04]  /*f180*/  IMAD.U32 R13, RZ, RZ, UR47 ;  /* 0x0000002fff0d7e24 */ /* 0x002fc8000f8e00ff */
[----:B------:R1:W2:Y:S03]  /*f190*/  SYNCS.PHASECHK.TRANS64.TRYWAIT P3, [R13+URZ+0x344c8], R16 ;  /* 0x0344c8100d0075a7 */ /* 0x0002a6000806017f */
[----:B--2---:R-:W-:Y:S05]  /*f1a0*/  @!P3 NANOSLEEP.SYNCS 0x989680 ;  /* 0x009896800000b95d */ /* 0x004fea0003900000 */
[----:B------:R-:W2:Y:S02]  /*f1b0*/  @!P3 SYNCS.PHASECHK.TRANS64 P3, [R13+URZ+0x344c8], R16 ;  /* 0x0344c8100d00b5a7 */ /* 0x000ea4000806007f */
[----:B--2---:R-:W-:Y:S05]  /*f1c0*/  @!P3 BRA `(.L_x_83) ;  /* 0xfffffffc00ecb947 */ /* 0x004fea000383ffff */
[----:B------:R-:W-:Y:S05]  /*f1d0*/  BRA `(.L_x_280) ;  /* 0xffffff7c00047947 */ /* 0x000fea000383ffff */
.L_x_88:
[----:B-1----:R-:W-:-:S04]  /*f1e0*/  IMAD.U32 R13, RZ, RZ, UR47 ;  /* 0x0000002fff0d7e24 */ /* 0x002fc8000f8e00ff */
[----:B------:R1:W2:Y:S03]  /*f1f0*/  SYNCS.PHASECHK.TRANS64.TRYWAIT P3, [R13+URZ+0x344b0], R12 ;  /* 0x0344b00c0d0075a7 */ /* 0x0002a6000806017f */
[----:B--2---:R-:W-:Y:S05]  /*f200*/  @!P3 NANOSLEEP.SYNCS 0x989680 ;  /* 0x009896800000b95d */ /* 0x004fea0003900000 */
[----:B------:R-:W2:Y:S02]  /*f210*/  @!P3 SYNCS.PHASECHK.TRANS64 P3, [R13+URZ+0x344b0], R12 ;  /* 0x0344b00c0d00b5a7 */ /* 0x000ea4000806007f */
[----:B--2---:R-:W-:Y:S05]  /*f220*/  @!P3 BRA `(.L_x_88) ;  /* 0xfffffffc00ecb947 */ /* 0x004fea000383ffff */
[----:B------:R-:W-:Y:S05]  /*f230*/  BRA `(.L_x_281) ;  /* 0xffffff8000547947 */ /* 0x000fea000383ffff */
.L_x_93:
[----:B--2---:R-:W-:-:S04]  /*f240*/  IMAD.U32 R13, RZ, RZ, UR47 ;  /* 0x0000002fff0d7e24 */ /* 0x004fc8000f8e00ff */
[----:B------:R2:W3:Y:S03]  /*f250*/  SYNCS.PHASECHK.TRANS64.TRYWAIT P3, [R13+URZ+0x344b8], R12 ;  /* 0x0344b80c0d0075a7 */ /* 0x0004e6000806017f */
[----:B---3--:R-:W-:Y:S05]  /*f260*/  @!P3 NANOSLEEP.SYNCS 0x989680 ;  /* 0x009896800000b95d */ /* 0x008fea0003900000 */
[----:B------:R-:W3:Y:S02]  /*f270*/  @!P3 SYNCS.PHASECHK.TRANS64 P3, [R13+URZ+0x344b8], R12 ;  /* 0x0344b80c0d00b5a7 */ /* 0x000ee4000806007f */
[----:B---3--:R-:W-:Y:S05]  /*f280*/  @!P3 BRA `(.L_x_93) ;  /* 0xfffffffc00ecb947 */ /* 0x008fea000383ffff */
[----:B------:R-:W-:Y:S05]  /*f290*/  BRA `(.L_x_282) ;  /* 0xffffff84009c7947 */ /* 0x000fea000383ffff */
.L_x_98:
[----:B--2---:R-:W-:-:S04]  /*f2a0*/  IMAD.U32 R13, RZ, RZ, UR47 ;  /* 0x0000002fff0d7e24 */ /* 0x004fc8000f8e00ff */
[----:B------:R2:W3:Y:S03]  /*f2b0*/  SYNCS.PHASECHK.TRANS64.TRYWAIT P3, [R13+URZ+0x344c0], R12 ;  /* 0x0344c00c0d0075a7 */ /* 0x0004e6000806017f */
[----:B---3--:R-:W-:Y:S05]  /*f2c0*/  @!P3 NANOSLEEP.SYNCS 0x989680 ;  /* 0x009896800000b95d */ /* 0x008fea0003900000 */
[----:B------:R-:W3:Y:S02]  /*f2d0*/  @!P3 SYNCS.PHASECHK.TRANS64 P3, [R13+URZ+0x344c0], R12 ;  /* 0x0344c00c0d00b5a7 */ /* 0x000ee4000806007f */
[----:B---3--:R-:W-:Y:S05]  /*f2e0*/  @!P3 BRA `(.L_x_98) ;  /* 0xfffffffc00ecb947 */ /* 0x008fea000383ffff */
[----:B------:R-:W-:Y:S05]  /*f2f0*/  BRA `(.L_x_283) ;  /* 0xffffff8800dc7947 */ /* 0x000fea000383ffff */
.L_x_103:
[----:B--2---:R-:W-:-:S04]  /*f300*/  IMAD.U32 R13, RZ, RZ, UR47 ;  /* 0x0000002fff0d7e24 */ /* 0x004fc8000f8e00ff */
[----:B------:R2:W3:Y:S03]  /*f310*/  SYNCS.PHASECHK.TRANS64.TRYWAIT P3, [R13+URZ+0x344c8], R12 ;  /* 0x0344c80c0d0075a7 */ /* 0x0004e6000806017f */
[----:B---3--:R-:W-:Y:S05]  /*f320*/  @!P3 NANOSLEEP.SYNCS 0x989680 ;  /* 0x009896800000b95d */ /* 0x008fea0003900000 */
[----:B------:R-:W3:Y:S02]  /*f330*/  @!P3 SYNCS.PHASECHK.TRANS64 P3, [R13+URZ+0x344c8], R12 ;  /* 0x0344c80c0d00b5a7 */ /* 0x000ee4000806007f */
[----:B---3--:R-:W-:Y:S05]  /*f340*/  @!P3 BRA `(.L_x_103) ;  /* 0xfffffffc00ecb947 */ /* 0x008fea000383ffff */
[----:B------:R-:W-:Y:S05]  /*f350*/  BRA `(.L_x_284) ;  /* 0xffffff90001c7947 */ /* 0x000fea000383ffff */
.L_x_108:
[----:B--2---:R-:W-:-:S04]  /*f360*/  IMAD.U32 R3, RZ, RZ, UR4 ;  /* 0x00000004ff037e24 */ /* 0x004fc8000f8e00ff */
[----:B------:R2:W3:Y:S03]  /*f370*/  SYNCS.PHASECHK.TRANS64.TRYWAIT P2, [R3+URZ+0x34400], R0 ;  /* 0x03440000030075a7 */ /* 0x0004e6000804017f */
[----:B---3--:R-:W-:Y:S05]  /*f380*/  @!P2 NANOSLEEP.SYNCS 0x989680 ;  /* 0x009896800000a95d */ /* 0x008fea0003900000 */
[----:B------:R-:W3:Y:S02]  /*f390*/  @!P2 SYNCS.PHASECHK.TRANS64 P2, [R3+URZ+0x34400], R0 ;  /* 0x034400000300a5a7 */ /* 0x000ee4000804007f */
[----:B---3--:R-:W-:Y:S05]  /*f3a0*/  @!P2 BRA `(.L_x_108) ;  /* 0xfffffffc00eca947 */ /* 0x008fea000383ffff */
[----:B------:R-:W-:Y:S05]  /*f3b0*/  BRA `(.L_x_285) ;  /* 0xffffff9400747947 */ /* 0x000fea000383ffff */
.L_x_112:
[----:B-1----:R-:W-:-:S04]  /*f3c0*/  IMAD.U32 R4, RZ, RZ, UR4 ;  /* 0x00000004ff047e24 */ /* 0x002fc8000f8e00ff */
[----:B------:R1:W2:Y:S03]  /*f3d0*/  SYNCS.PHASECHK.TRANS64.TRYWAIT P2, [R4+URZ+0x34400], R3 ;  /* 0x03440003040075a7 */ /* 0x0002a6000804017f */
[----:B--2---:R-:W-:Y:S05]  /*f3e0*/  @!P2 NANOSLEEP.SYNCS 0x989680 ;  /* 0x009896800000a95d */ /* 0x004fea0003900000 */
[----:B------:R-:W2:Y:S02]  /*f3f0*/  @!P2 SYNCS.PHASECHK.TRANS64 P2, [R4+URZ+0x34400], R3 ;  /* 0x034400030400a5a7 */ /* 0x000ea4000804007f */
[----:B--2---:R-:W-:Y:S05]  /*f400*/  @!P2 BRA `(.L_x_112) ;  /* 0xfffffffc00eca947 */ /* 0x004fea000383ffff */
[----:B------:R-:W-:Y:S05]  /*f410*/  BRA `(.L_x_286) ;  /* 0xffffff9800107947 */ /* 0x000fea000383ffff */
.L_x_130:
[----:B-1----:R-:W-:-:S04]  /*f420*/  IMAD.U32 R3, RZ, RZ, UR6 ;  /* 0x00000006ff037e24 */ /* 0x002fc8000f8e00ff */
[----:B------:R1:W2:Y:S03]  /*f430*/  SYNCS.PHASECHK.TRANS64.TRYWAIT P0, [R3+URZ+0x344f8], R0 ;  /* 0x0344f800030075a7 */ /* 0x0002a6000800017f */
[----:B--2---:R-:W-:Y:S05]  /*f440*/  @!P0 NANOSLEEP.SYNCS 0x989680 ;  /* 0x009896800000895d */ /* 0x004fea0003900000 */
[----:B------:R-:W2:Y:S02]  /*f450*/  @!P0 SYNCS.PHASECHK.TRANS64 P0, [R3+URZ+0x344f8], R0 ;  /* 0x0344f800030085a7 */ /* 0x000ea4000800007f */
[----:B--2---:R-:W-:Y:S05]  /*f460*/  @!P0 BRA `(.L_x_130) ;  /* 0xfffffffc00ec8947 */ /* 0x004fea000383ffff */
[----:B------:R-:W-:Y:S05]  /*f470*/  BRA `(.L_x_287) ;  /* 0xffffffa400607947 */ /* 0x000fea000383ffff */
.L_x_132:
[----:B-1----:R-:W-:-:S04]  /*f480*/  MOV R6, UR7 ;  /* 0x0000000700067c02 */ /* 0x002fc80008000f00 */
[----:B------:R1:W2:Y:S03]  /*f490*/  SYNCS.PHASECHK.TRANS64.TRYWAIT P0, [R6+URZ+0x34400], R3 ;  /* 0x03440003060075a7 */ /* 0x0002a6000800017f */
[----:B--2---:R-:W-:Y:S05]  /*f4a0*/  @!P0 NANOSLEEP.SYNCS 0x989680 ;  /* 0x009896800000895d */ /* 0x004fea0003900000 */
[----:B------:R-:W2:Y:S02]  /*f4b0*/  @!P0 SYNCS.PHASECHK.TRANS64 P0, [R6+URZ+0x34400], R3 ;  /* 0x03440003060085a7 */ /* 0x000ea4000800007f */
[----:B--2---:R-:W-:Y:S05]  /*f4c0*/  @!P0 BRA `(.L_x_132) ;  /* 0xfffffffc00ec8947 */ /* 0x004fea000383ffff */
[----:B------:R-:W-:Y:S05]  /*f4d0*/  BRA `(.L_x_288) ;  /* 0xffffffa400887947 */ /* 0x000fea000383ffff */
.L_x_138:
[----:B-1----:R-:W-:-:S04]  /*f4e0*/  IMAD.U32 R4, RZ, RZ, UR6 ;  /* 0x00000006ff047e24 */ /* 0x002fc8000f8e00ff */
[----:B------:R1:W3:Y:S03]  /*f4f0*/  SYNCS.PHASECHK.TRANS64.TRYWAIT P1, [R4+URZ+0x344d0], R3 ;  /* 0x0344d003040075a7 */ /* 0x0002e6000802017f */
[----:B---3--:R-:W-:Y:S05]  /*f500*/  @!P1 NANOSLEEP.SYNCS 0x989680 ;  /* 0x009896800000995d */ /* 0x008fea0003900000 */
[----:B------:R-:W3:Y:S02]  /*f510*/  @!P1 SYNCS.PHASECHK.TRANS64 P1, [R4+URZ+0x344d0], R3 ;  /* 0x0344d003040095a7 */ /* 0x000ee4000802007f */
[----:B---3--:R-:W-:Y:S05]  /*f520*/  @!P1 BRA `(.L_x_138) ;  /* 0xfffffffc00ec9947 */ /* 0x008fea000383ffff */
[----:B------:R-:W-:Y:S05]  /*f530*/  BRA `(.L_x_289) ;  /* 0xffffffa800347947 */ /* 0x000fea000383ffff */
.L_x_144:
[----:B-1-3--:R-:W-:-:S04]  /*f540*/  IMAD.U32 R4, RZ, RZ, UR6 ;  /* 0x00000006ff047e24 */ /* 0x00afc8000f8e00ff */
[----:B------:R1:W3:Y:S03]  /*f550*/  SYNCS.PHASECHK.TRANS64.TRYWAIT P1, [R4+URZ+0x344d8], R3 ;  /* 0x0344d803040075a7 */ /* 0x0002e6000802017f */
[----:B---3--:R-:W-:Y:S05]  /*f560*/  @!P1 NANOSLEEP.SYNCS 0x989680 ;  /* 0x009896800000995d */ /* 0x008fea0003900000 */
[----:B------:R-:W3:Y:S02]  /*f570*/  @!P1 SYNCS.PHASECHK.TRANS64 P1, [R4+URZ+0x344d8], R3 ;  /* 0x0344d803040095a7 */ /* 0x000ee4000802007f */
[----:B---3--:R-:W-:Y:S05]  /*f580*/  @!P1 BRA `(.L_x_144) ;  /* 0xfffffffc00ec9947 */ /* 0x008fea000383ffff */
[----:B------:R-:W-:Y:S05]  /*f590*/  BRA `(.L_x_290) ;  /* 0xffffffa800707947 */ /* 0x000fea000383ffff */
.L_x_150:
[----:B-1-34-:R-:W-:-:S04]  /*f5a0*/  IMAD.U32 R4, RZ, RZ, UR6 ;  /* 0x00000006ff047e24 */ /* 0x01afc8000f8e00ff */
[----:B------:R1:W3:Y:S03]  /*f5b0*/  SYNCS.PHASECHK.TRANS64.TRYWAIT P1, [R4+URZ+0x344e0], R3 ;  /* 0x0344e003040075a7 */ /* 0x0002e6000802017f */
[----:B---3--:R-:W-:Y:S05]  /*f5c0*/  @!P1 NANOSLEEP.SYNCS 0x989680 ;  /* 0x009896800000995d */ /* 0x008fea0003900000 */
[----:B------:R-:W3:Y:S02]  /*f5d0*/  @!P1 SYNCS.PHASECHK.TRANS64 P1, [R4+URZ+0x344e0], R3 ;  /* 0x0344e003040095a7 */ /* 0x000ee4000802007f */
[----:B---3--:R-:W-:Y:S05]  /*f5e0*/  @!P1 BRA `(.L_x_150) ;  /* 0xfffffffc00ec9947 */ /* 0x008fea000383ffff */
[----:B------:R-:W-:Y:S05]  /*f5f0*/  BRA `(.L_x_291) ;  /* 0xffffffa800b87947 */ /* 0x000fea000383ffff */
.L_x_156:
[----:B-1-34-:R-:W-:-:S04]  /*f600*/  IMAD.U32 R4, RZ, RZ, UR6 ;  /* 0x00000006ff047e24 */ /* 0x01afc8000f8e00ff */
[----:B------:R1:W3:Y:S03]  /*f610*/  SYNCS.PHASECHK.TRANS64.TRYWAIT P1, [R4+URZ+0x344e8], R3 ;  /* 0x0344e803040075a7 */ /* 0x0002e6000802017f */
[----:B---3--:R-:W-:Y:S05]  /*f620*/  @!P1 NANOSLEEP.SYNCS 0x989680 ;  /* 0x009896800000995d */ /* 0x008fea0003900000 */
[----:B------:R-:W3:Y:S02]  /*f630*/  @!P1 SYNCS.PHASECHK.TRANS64 P1, [R4+URZ+0x344e8], R3 ;  /* 0x0344e803040095a7 */ /* 0x000ee4000802007f */
[----:B---3--:R-:W-:Y:S05]  /*f640*/  @!P1 BRA `(.L_x_156) ;  /* 0xfffffffc00ec9947 */ /* 0x008fea000383ffff */
[----:B------:R-:W-:Y:S05]  /*f650*/  BRA `(.L_x_292) ;  /* 0xffffffa800f87947 */ /* 0x000fea000383ffff */
.L_x_162:
[----:B-1----:R-:W-:-:S04]  /*f660*/  IMAD.U32 R5, RZ, RZ, UR6 ;  /* 0x00000006ff057e24 */ /* 0x002fc8000f8e00ff */
[----:B------:R1:W3:Y:S03]  /*f670*/  SYNCS.PHASECHK.TRANS64.TRYWAIT P1, [R5+URZ+0x344d0], R4 ;  /* 0x0344d004050075a7 */ /* 0x0002e6000802017f */
[----:B---3--:R-:W-:Y:S05]  /*f680*/  @!P1 NANOSLEEP.SYNCS 0x989680 ;  /* 0x009896800000995d */ /* 0x008fea0003900000 */
[----:B------:R-:W3:Y:S02]  /*f690*/  @!P1 SYNCS.PHASECHK.TRANS64 P1, [R5+URZ+0x344d0], R4 ;  /* 0x0344d004050095a7 */ /* 0x000ee4000802007f */
[----:B---3--:R-:W-:Y:S05]  /*f6a0*/  @!P1 BRA `(.L_x_162) ;  /* 0xfffffffc00ec9947 */ /* 0x008fea000383ffff */
[----:B------:R-:W-:Y:S05]  /*f6b0*/  BRA `(.L_x_293) ;  /* 0xffffffac00407947 */ /* 0x000fea000383ffff */
.L_x_168:
[----:B-1-3--:R-:W-:-:S04]  /*f6c0*/  IMAD.U32 R5, RZ, RZ, UR6 ;  /* 0x00000006ff057e24 */ /* 0x00afc8000f8e00ff */
[----:B------:R1:W3:Y:S03]  /*f6d0*/  SYNCS.PHASECHK.TRANS64.TRYWAIT P1, [R5+URZ+0x344d8], R4 ;  /* 0x0344d804050075a7 */ /* 0x0002e6000802017f */
[----:B---3--:R-:W-:Y:S05]  /*f6e0*/  @!P1 NANOSLEEP.SYNCS 0x989680 ;  /* 0x009896800000995d */ /* 0x008fea0003900000 */
[----:B------:R-:W3:Y:S02]  /*f6f0*/  @!P1 SYNCS.PHASECHK.TRANS64 P1, [R5+URZ+0x344d8], R4 ;  /* 0x0344d804050095a7 */ /* 0x000ee4000802007f */
[----:B---3--:R-:W-:Y:S05]  /*f700*/  @!P1 BRA `(.L_x_168) ;  /* 0xfffffffc00ec9947 */ /* 0x008fea000383ffff */
[----:B------:R-:W-:Y:S05]  /*f710*/  BRA `(.L_x_294) ;  /* 0xffffffac00747947 */ /* 0x000fea000383ffff */
.L_x_174:
[----:B-1-34-:R-:W-:-:S04]  /*f720*/  IMAD.U32 R5, RZ, RZ, UR6 ;  /* 0x00000006ff057e24 */ /* 0x01afc8000f8e00ff */
[----:B------:R1:W3:Y:S03]  /*f730*/  SYNCS.PHASECHK.TRANS64.TRYWAIT P1, [R5+URZ+0x344e0], R4 ;  /* 0x0344e004050075a7 */ /* 0x0002e6000802017f */
[----:B---3--:R-:W-:Y:S05]  /*f740*/  @!P1 NANOSLEEP.SYNCS 0x989680 ;  /* 0x009896800000995d */ /* 0x008fea0003900000 */
[----:B------:R-:W3:Y:S02]  /*f750*/  @!P1 SYNCS.PHASECHK.TRANS64 P1, [R5+URZ+0x344e0], R4 ;  /* 0x0344e004050095a7 */ /* 0x000ee4000802007f */
[----:B---3--:R-:W-:Y:S05]  /*f760*/  @!P1 BRA `(.L_x_174) ;  /* 0xfffffffc00ec9947 */ /* 0x008fea000383ffff */
[----:B------:R-:W-:Y:S05]  /*f770*/  BRA `(.L_x_295) ;  /* 0xffffffac00b07947 */ /* 0x000fea000383ffff */
.L_x_180:
[----:B-1-34-:R-:W-:-:S04]  /*f780*/  IMAD.U32 R5, RZ, RZ, UR6 ;  /* 0x00000006ff057e24 */ /* 0x01afc8000f8e00ff */
[----:B------:R1:W3:Y:S03]  /*f790*/  SYNCS.PHASECHK.TRANS64.TRYWAIT P1, [R5+URZ+0x344e8], R4 ;  /* 0x0344e804050075a7 */ /* 0x0002e6000802017f */
[----:B---3--:R-:W-:Y:S05]  /*f7a0*/  @!P1 NANOSLEEP.SYNCS 0x989680 ;  /* 0x009896800000995d */ /* 0x008fea0003900000 */
[----:B------:R-:W3:Y:S02]  /*f7b0*/  @!P1 SYNCS.PHASECHK.TRANS64 P1, [R5+URZ+0x344e8], R4 ;  /* 0x0344e804050095a7 */ /* 0x000ee4000802007f */
[----:B---3--:R-:W-:Y:S05]  /*f7c0*/  @!P1 BRA `(.L_x_180) ;  /* 0xfffffffc00ec9947 */ /* 0x008fea000383ffff */
[----:B------:R-:W-:Y:S05]  /*f7d0*/  BRA `(.L_x_296) ;  /* 0xffffffac00e07947 */ /* 0x000fea000383ffff */
.L_x_195:
[----:B-1----:R-:W-:-:S04]  /*f7e0*/  MOV R0, UR6 ;  /* 0x0000000600007c02 */ /* 0x002fc80008000f00 */
[----:B------:R1:W2:Y:S03]  /*f7f0*/  SYNCS.PHASECHK.TRANS64.TRYWAIT P0, [R0+URZ+0x344d0], R3 ;  /* 0x0344d003000075a7 */ /* 0x0002a6000800017f */
[----:B--2---:R-:W-:Y:S05]  /*f800*/  @!P0 NANOSLEEP.SYNCS 0x989680 ;  /* 0x009896800000895d */ /* 0x004fea0003900000 */
[----:B------:R-:W2:Y:S02]  /*f810*/  @!P0 SYNCS.PHASECHK.TRANS64 P0, [R0+URZ+0x344d0], R3 ;  /* 0x0344d003000085a7 */ /* 0x000ea4000800007f */
[----:B--2---:R-:W-:Y:S05]  /*f820*/  @!P0 BRA `(.L_x_195) ;  /* 0xfffffffc00ec8947 */ /* 0x004fea000383ffff */
[----:B------:R-:W-:Y:S05]  /*f830*/  BRA `(.L_x_297) ;  /* 0xffffffb400647947 */ /* 0x000fea000383ffff */
.L_x_197:
[----:B-1----:R-:W-:-:S04]  /*f840*/  IMAD.U32 R0, RZ, RZ, UR6 ;  /* 0x00000006ff007e24 */ /* 0x002fc8000f8e00ff */
[----:B------:R1:W2:Y:S03]  /*f850*/  SYNCS.PHASECHK.TRANS64.TRYWAIT P0, [R0+URZ+0x344d8], R3 ;  /* 0x0344d803000075a7 */ /* 0x0002a6000800017f */
[----:B--2---:R-:W-:Y:S05]  /*f860*/  @!P0 NANOSLEEP.SYNCS 0x989680 ;  /* 0x009896800000895d */ /* 0x004fea0003900000 */
[----:B------:R-:W2:Y:S02]  /*f870*/  @!P0 SYNCS.PHASECHK.TRANS64 P0, [R0+URZ+0x344d8], R3 ;  /* 0x0344d803000085a7 */ /* 0x000ea4000800007f */
[----:B--2---:R-:W-:Y:S05]  /*f880*/  @!P0 BRA `(.L_x_197) ;  /* 0xfffffffc00ec8947 */ /* 0x004fea000383ffff */
[----:B------:R-:W-:Y:S05]  /*f890*/  BRA `(.L_x_298) ;  /* 0xffffffb4005c7947 */ /* 0x000fea000383ffff */
.L_x_199:
[----:B-1----:R-:W-:-:S04]  /*f8a0*/  IMAD.U32 R0, RZ, RZ, UR6 ;  /* 0x00000006ff007e24 */ /* 0x002fc8000f8e00ff */
[----:B------:R1:W2:Y:S03]  /*f8b0*/  SYNCS.PHASECHK.TRANS64.TRYWAIT P0, [R0+URZ+0x344e0], R3 ;  /* 0x0344e003000075a7 */ /* 0x0002a6000800017f */
[----:B--2---:R-:W-:Y:S05]  /*f8c0*/  @!P0 NANOSLEEP.SYNCS 0x989680 ;  /* 0x009896800000895d */ /* 0x004fea0003900000 */
[----:B------:R-:W2:Y:S02]  /*f8d0*/  @!P0 SYNCS.PHASECHK.TRANS64 P0, [R0+URZ+0x344e0], R3 ;  /* 0x0344e003000085a7 */ /* 0x000ea4000800007f */
[----:B--2---:R-:W-:Y:S05]  /*f8e0*/  @!P0 BRA `(.L_x_199) ;  /* 0xfffffffc00ec8947 */ /* 0x004fea000383ffff */
[----:B------:R-:W-:Y:S05]  /*f8f0*/  BRA `(.L_x_299) ;  /* 0xffffffb400547947 */ /* 0x000fea000383ffff */
.L_x_211:
[----:B------:R-:W-:Y:S01]  /*f900*/  BSSY B1, `(.L_x_300) ;  /* 0x0000006000017945 */ /* 0x000fe20003800000 */
[----:B------:R-:W-:-:S07]  /*f910*/  IMAD.MOV.U32 R15, RZ, RZ, -0x1 ;  /* 0xffffffffff0f7424 */ /* 0x000fce00078e00ff */
[----:B-----5:R-:W-:Y:S05]  /*f920*/  WARPSYNC.COLLECTIVE R15, `(.L_x_301) ;  /* 0x000000000f0c7348 */ /* 0x020fea0003c00000 */
[----:B-----5:R-:W-:Y:S02]  /*f930*/  ELECT P6, UR62, PT ;  /* 0x00000000003e782f */ /* 0x020fe400038c0000 */
[----:B------:R-:W-:Y:S01]  /*f940*/  MOV R14, UR62 ;  /* 0x0000003e000e7c02 */ /* 0x000fe20008000f00 */
[----:B------:R-:W-:Y:S10]  /*f950*/  ENDCOLLECTIVE ;  /* 0x000000000000791b */ /* 0x000ff40003800000 */
.L_x_301:
[----:B------:R-:W-:Y:S05]  /*f960*/  BSYNC B1 ;  /* 0x0000000000017941 */ /* 0x000fea0003800000 */
.L_x_300:
[----:B------:R-:W-:Y:S05]  /*f970*/  BRA `(.L_x_302) ;  /* 0xffffffc0005c7947 */ /* 0x000fea000383ffff */
.L_x_214:
[----:B-1----:R1:W3:Y:S02]  /*f980*/  SYNCS.PHASECHK.TRANS64.TRYWAIT P0, [R10+URZ+0x34498], R7 ;  /* 0x034498070a0075a7 */ /* 0x0022e4000800017f */
[----:B---3--:R-:W-:Y:S05]  /*f990*/  @!P0 NANOSLEEP.SYNCS 0x989680 ;  /* 0x009896800000895d */ /* 0x008fea0003900000 */
[----:B------:R-:W3:Y:S02]  /*f9a0*/  @!P0 SYNCS.PHASECHK.TRANS64 P0, [R10+URZ+0x34498], R7 ;  /* 0x034498070a0085a7 */ /* 0x000ee4000800007f */
[----:B---3--:R-:W-:Y:S05]  /*f9b0*/  @!P0 BRA `(.L_x_214) ;  /* 0xfffffffc00f08947 */ /* 0x008fea000383ffff */
[----:B------:R-:W-:Y:S05]  /*f9c0*/  BRA `(.L_x_303) ;  /* 0xffffffc000887947 */ /* 0x000fea000383ffff */
.L_x_219:
[----:B-1----:R1:W2:Y:S02]  /*f9d0*/  SYNCS.PHASECHK.TRANS64.TRYWAIT P0, [R8+URZ+0x34400], R5 ;  /* 0x03440005080075a7 */ /* 0x0022a4000800017f */
[----:B--2---:R-:W-:Y:S05]  /*f9e0*/  @!P0 NANOSLEEP.SYNCS 0x989680 ;  /* 0x009896800000895d */ /* 0x004fea0003900000 */
[----:B------:R-:W2:Y:S02]  /*f9f0*/  @!P0 SYNCS.PHASECHK.TRANS64 P0, [R8+URZ+0x34400], R5 ;  /* 0x03440005080085a7 */ /* 0x000ea4000800007f */
[----:B--2---:R-:W-:Y:S05]  /*fa00*/  @!P0 BRA `(.L_x_219) ;  /* 0xfffffffc00f08947 */ /* 0x004fea000383ffff */
[----:B------:R-:W-:Y:S05]  /*fa10*/  BRA `(.L_x_304) ;  /* 0xffffffc400787947 */ /* 0x000fea000383ffff */
.L_x_222:
[----:B------:R-:W-:Y:S01]  /*fa20*/  BSSY B1, `(.L_x_305) ;  /* 0x0000006000017945 */ /* 0x000fe20003800000 */
[----:B------:R-:W-:-:S07]  /*fa30*/  IMAD.MOV.U32 R15, RZ, RZ, -0x1 ;  /* 0xffffffffff0f7424 */ /* 0x000fce00078e00ff */
[----:B-1---5:R-:W-:Y:S05]  /*fa40*/  WARPSYNC.COLLECTIVE R15, `(.L_x_306) ;  /* 0x000000000f0c7348 */ /* 0x022fea0003c00000 */
[----:B------:R-:W-:Y:S02]  /*fa50*/  ELECT P6, UR62, PT ;  /* 0x00000000003e782f */ /* 0x000fe400038c0000 */
[----:B------:R-:W-:Y:S01]  /*fa60*/  MOV R14, UR62 ;  /* 0x0000003e000e7c02 */ /* 0x000fe20008000f00 */
[----:B-1---5:R-:W-:Y:S10]  /*fa70*/  ENDCOLLECTIVE ;  /* 0x000000000000791b */ /* 0x022ff40003800000 */
.L_x_306:
[----:B------:R-:W-:Y:S05]  /*fa80*/  BSYNC B1 ;  /* 0x0000000000017941 */ /* 0x000fea0003800000 */
.L_x_305:
[----:B------:R-:W-:Y:S05]  /*fa90*/  BRA `(.L_x_307) ;  /* 0xffffffc400c07947 */ /* 0x000fea000383ffff */
.L_x_225:
[----:B------:R-:W-:Y:S01]  /*faa0*/  BSSY B1, `(.L_x_308) ;  /* 0x0000005000017945 */ /* 0x000fe20003800000 */
[----:B--2---:R-:W-:-:S07]  /*fab0*/  IMAD.MOV.U32 R15, RZ, RZ, -0x1 ;  /* 0xffffffffff0f7424 */ /* 0x004fce00078e00ff */
[----:B-1---5:R-:W-:Y:S05]  /*fac0*/  WARPSYNC.COLLECTIVE R15, `(.L_x_309) ;  /* 0x000000000f087348 */ /* 0x022fea0003c00000 */
[----:B------:R-:W-:Y:S01]  /*fad0*/  NOP ;  /* 0x0000000000007918 */ /* 0x000fe20000000000 */
[----:B-1---5:R-:W-:Y:S01]  /*fae0*/  ENDCOLLECTIVE ;  /* 0x000000000000791b */ /* 0x022fe20003800000 */
.L_x_309:
[----:B------:R-:W-:Y:S05]  /*faf0*/  BSYNC B1 ;  /* 0x0000000000017941 */ /* 0x000fea0003800000 */
.L_x_308:
[----:B------:R-:W-:-:S07]  /*fb00*/  IMAD.MOV.U32 R15, RZ, RZ, -0x1 ;  /* 0xffffffffff0f7424 */ /* 0x000fce00078e00ff */
[----:B------:R-:W-:Y:S05]  /*fb10*/  WARPSYNC.COLLECTIVE R15, `(.L_x_310) ;  /* 0x000000000f0c7348 */ /* 0x000fea0003c00000 */
[----:B------:R-:W-:Y:S02]  /*fb20*/  ELECT P6, UR62, PT ;  /* 0x00000000003e782f */ /* 0x000fe400038c0000 */
[----:B------:R-:W-:Y:S01]  /*fb30*/  MOV R14, UR62 ;  /* 0x0000003e000e7c02 */ /* 0x000fe20008000f00 */
[----:B------:R-:W-:Y:S10]  /*fb40*/  ENDCOLLECTIVE ;  /* 0x000000000000791b */ /* 0x000ff40003800000 */
.L_x_310:
[----:B------:R-:W-:Y:S05]  /*fb50*/  BRA `(.L_x_311) ;  /* 0xffffffc800e07947 */ /* 0x000fea000383ffff */
.L_x_228:
[----:B------:R-:W-:Y:S01]  /*fb60*/  BSSY B0, `(.L_x_312) ;  /* 0x0000006000007945 */ /* 0x000fe20003800000 */
[----:B------:R-:W-:-:S07]  /*fb70*/  IMAD.MOV.U32 R15, RZ, RZ, -0x1 ;  /* 0xffffffffff0f7424 */ /* 0x000fce00078e00ff */
[----:B-----5:R-:W-:Y:S05]  /*fb80*/  WARPSYNC.COLLECTIVE R15, `(.L_x_313) ;  /* 0x000000000f0c7348 */ /* 0x020fea0003c00000 */
[----:B-----5:R-:W-:Y:S02]  /*fb90*/  ELECT P6, UR62, PT ;  /* 0x00000000003e782f */ /* 0x020fe400038c0000 */
[----:B------:R-:W-:Y:S01]  /*fba0*/  MOV R14, UR62 ;  /* 0x0000003e000e7c02 */ /* 0x000fe20008000f00 */
[----:B------:R-:W-:Y:S10]  /*fbb0*/  ENDCOLLECTIVE ;  /* 0x000000000000791b */ /* 0x000ff40003800000 */
.L_x_313:
[----:B------:R-:W-:Y:S05]  /*fbc0*/  BSYNC B0 ;  /* 0x0000000000007941 */ /* 0x000fea0003800000 */
.L_x_312:
[----:B------:R-:W-:Y:S05]  /*fbd0*/  BRA `(.L_x_314) ;  /* 0xffffffcc00307947 */ /* 0x000fea000383ffff */
.L_x_232:
[----:B-1----:R1:W2:Y:S02]  /*fbe0*/  SYNCS.PHASECHK.TRANS64.TRYWAIT P0, [R7+URZ], R4 ;  /* 0x00000004070075a7 */ /* 0x0022a4000800017f */
[----:B--2---:R-:W-:Y:S05]  /*fbf0*/  @!P0 NANOSLEEP.SYNCS 0x989680 ;  /* 0x009896800000895d */ /* 0x004fea0003900000 */
[----:B------:R-:W2:Y:S02]  /*fc00*/  @!P0 SYNCS.PHASECHK.TRANS64 P0, [R7+URZ], R4 ;  /* 0x00000004070085a7 */ /* 0x000ea4000800007f */
[----:B--2---:R-:W-:Y:S05]  /*fc10*/  @!P0 BRA `(.L_x_232) ;  /* 0xfffffffc00f08947 */ /* 0x004fea000383ffff */
[----:B------:R-:W-:Y:S05]  /*fc20*/  BRA `(.L_x_315) ;  /* 0xffffffcc006c7947 */ /* 0x000fea000383ffff */
.L_x_233:
[----:B--2---:R2:W3:Y:S02]  /*fc30*/  SYNCS.PHASECHK.TRANS64.TRYWAIT P0, [R6+URZ], R3 ;  /* 0x00000003060075a7 */ /* 0x0044e4000800017f */
[----:B---3--:R-:W-:Y:S05]  /*fc40*/  @!P0 NANOSLEEP.SYNCS 0x989680 ;  /* 0x009896800000895d */ /* 0x008fea0003900000 */
[----:B------:R-:W3:Y:S02]  /*fc50*/  @!P0 SYNCS.PHASECHK.TRANS64 P0, [R6+URZ], R3 ;  /* 0x00000003060085a7 */ /* 0x000ee4000800007f */
[----:B---3--:R-:W-:Y:S05]  /*fc60*/  @!P0 BRA `(.L_x_233) ;  /* 0xfffffffc00f08947 */ /* 0x008fea000383ffff */
[----:B------:R-:W-:Y:S05]  /*fc70*/  BRA `(.L_x_316) ;  /* 0xffffffcc00747947 */ /* 0x000fea000383ffff */
.L_x_251:
[----:B-1----:R1:W2:Y:S02]  /*fc80*/  SYNCS.PHASECHK.TRANS64.TRYWAIT P2, [R17+URZ+0x34440], R2 ;  /* 0x03444002110075a7 */ /* 0x0022a4000804017f */
[----:B--2---:R-:W-:Y:S05]  /*fc90*/  @!P2 NANOSLEEP.SYNCS 0x989680 ;  /* 0x009896800000a95d */ /* 0x004fea0003900000 */
[----:B------:R-:W2:Y:S02]  /*fca0*/  @!P2 SYNCS.PHASECHK.TRANS64 P2, [R17+URZ+0x34440], R2 ;  /* 0x034440021100a5a7 */ /* 0x000ea4000804007f */
[----:B--2---:R-:W-:Y:S05]  /*fcb0*/  @!P2 BRA `(.L_x_251) ;  /* 0xfffffffc00f0a947 */ /* 0x004fea000383ffff */
[----:B------:R-:W-:Y:S05]  /*fcc0*/  BRA `(.L_x_317) ;  /* 0xffffffe800907947 */ /* 0x000fea000383ffff */
.L_x_257:
[----:B-1----:R1:W3:Y:S02]  /*fcd0*/  SYNCS.PHASECHK.TRANS64.TRYWAIT P0, [R5+URZ+0x34440], R2 ;  /* 0x03444002050075a7 */ /* 0x0022e4000800017f */
[----:B---3--:R-:W-:Y:S05]  /*fce0*/  @!P0 NANOSLEEP.SYNCS 0x989680 ;  /* 0x009896800000895d */ /* 0x008fea0003900000 */
[----:B------:R-:W3:Y:S02]  /*fcf0*/  @!P0 SYNCS.PHASECHK.TRANS64 P0, [R5+URZ+0x34440], R2 ;  /* 0x03444002050085a7 */ /* 0x000ee4000800007f */
[----:B---3--:R-:W-:Y:S05]  /*fd00*/  @!P0 BRA `(.L_x_257) ;  /* 0xfffffffc00f08947 */ /* 0x008fea000383ffff */
[----:B------:R-:W-:Y:S05]  /*fd10*/  BRA `(.L_x_318) ;  /* 0xffffffe800f87947 */ /* 0x000fea000383ffff */
.L_x_259:
[----:B-1----:R1:W3:Y:S02]  /*fd20*/  SYNCS.PHASECHK.TRANS64.TRYWAIT P0, [R7+URZ+0x34440], R0 ;  /* 0x03444000070075a7 */ /* 0x0022e4000800017f */
[----:B---3--:R-:W-:Y:S05]  /*fd30*/  @!P0 NANOSLEEP.SYNCS 0x989680 ;  /* 0x009896800000895d */ /* 0x008fea0003900000 */
[----:B------:R-:W3:Y:S02]  /*fd40*/  @!P0 SYNCS.PHASECHK.TRANS64 P0, [R7+URZ+0x34440], R0 ;  /* 0x03444000070085a7 */ /* 0x000ee4000800007f */
[----:B---3--:R-:W-:Y:S05]  /*fd50*/  @!P0 BRA `(.L_x_259) ;  /* 0xfffffffc00f08947 */ /* 0x008fea000383ffff */
[----:B------:R-:W-:Y:S05]  /*fd60*/  BRA `(.L_x_319) ;  /* 0xffffffec00107947 */ /* 0x000fea000383ffff */
.L_x_261:
[----:B-1----:R1:W3:Y:S02]  /*fd70*/  SYNCS.PHASECHK.TRANS64.TRYWAIT P0, [R7+URZ+0x34440], R0 ;  /* 0x03444000070075a7 */ /* 0x0022e4000800017f */
[----:B---3--:R-:W-:Y:S05]  /*fd80*/  @!P0 NANOSLEEP.SYNCS 0x989680 ;  /* 0x009896800000895d */ /* 0x008fea0003900000 */
[----:B------:R-:W3:Y:S02]  /*fd90*/  @!P0 SYNCS.PHASECHK.TRANS64 P0, [R7+URZ+0x34440], R0 ;  /* 0x03444000070085a7 */ /* 0x000ee4000800007f */
[----:B---3--:R-:W-:Y:S05]  /*fda0*/  @!P0 BRA `(.L_x_261) ;  /* 0xfffffffc00f08947 */ /* 0x008fea000383ffff */
[----:B------:R-:W-:Y:S05]  /*fdb0*/  BRA `(.L_x_320) ;  /* 0xffffffec00287947 */ /* 0x000fea000383ffff */
.L_x_263:
[----:B-1----:R1:W3:Y:S02]  /*fdc0*/  SYNCS.PHASECHK.TRANS64.TRYWAIT P0, [R7+URZ+0x34440], R0 ;  /* 0x03444000070075a7 */ /* 0x0022e4000800017f */
[----:B---3--:R-:W-:Y:S05]  /*fdd0*/  @!P0 NANOSLEEP.SYNCS 0x989680 ;  /* 0x009896800000895d */ /* 0x008fea0003900000 */
[----:B------:R-:W3:Y:S02]  /*fde0*/  @!P0 SYNCS.PHASECHK.TRANS64 P0, [R7+URZ+0x34440], R0 ;  /* 0x03444000070085a7 */ /* 0x000ee4000800007f */
[----:B---3--:R-:W-:Y:S05]  /*fdf0*/  @!P0 BRA `(.L_x_263) ;  /* 0xfffffffc00f08947 */ /* 0x008fea000383ffff */
[----:B------:R-:W-:Y:S05]  /*fe00*/  BRA `(.L_x_321) ;  /* 0xffffffec00407947 */ /* 0x000fea000383ffff */
.L_x_265:
[----:B-1----:R1:W3:Y:S02]  /*fe10*/  SYNCS.PHASECHK.TRANS64.TRYWAIT P0, [R7+URZ+0x34440], R0 ;  /* 0x03444000070075a7 */ /* 0x0022e4000800017f */
[----:B---3--:R-:W-:Y:S05]  /*fe20*/  @!P0 NANOSLEEP.SYNCS 0x989680 ;  /* 0x009896800000895d */ /* 0x008fea0003900000 */
[----:B------:R-:W3:Y:S02]  /*fe30*/  @!P0 SYNCS.PHASECHK.TRANS64 P0, [R7+URZ+0x34440], R0 ;  /* 0x03444000070085a7 */ /* 0x000ee4000800007f */
[----:B---3--:R-:W-:Y:S05]  /*fe40*/  @!P0 BRA `(.L_x_265) ;  /* 0xfffffffc00f08947 */ /* 0x008fea000383ffff */
[----:B------:R-:W-:Y:S05]  /*fe50*/  BRA `(.L_x_322) ;  /* 0xffffffec00587947 */ /* 0x000fea000383ffff */
.L_x_267:
[----:B-1----:R1:W3:Y:S02]  /*fe60*/  SYNCS.PHASECHK.TRANS64.TRYWAIT P0, [R7+URZ+0x34440], R0 ;  /* 0x03444000070075a7 */ /* 0x0022e4000800017f */
[----:B---3--:R-:W-:Y:S05]  /*fe70*/  @!P0 NANOSLEEP.SYNCS 0x989680 ;  /* 0x009896800000895d */ /* 0x008fea0003900000 */
[----:B------:R-:W3:Y:S02]  /*fe80*/  @!P0 SYNCS.PHASECHK.TRANS64 P0, [R7+URZ+0x34440], R0 ;  /* 0x03444000070085a7 */ /* 0x000ee4000800007f */
[----:B---3--:R-:W-:Y:S05]  /*fe90*/  @!P0 BRA `(.L_x_267) ;  /* 0xfffffffc00f08947 */ /* 0x008fea000383ffff */
[----:B------:R-:W-:Y:S05]  /*fea0*/  BRA `(.L_x_323) ;  /* 0xffffffec00707947 */ /* 0x000fea000383ffff */
.L_x_269:
[----:B-1----:R1:W3:Y:S02]  /*feb0*/  SYNCS.PHASECHK.TRANS64.TRYWAIT P0, [R7+URZ+0x34440], R0 ;  /* 0x03444000070075a7 */ /* 0x0022e4000800017f */
[----:B---3--:R-:W-:Y:S05]  /*fec0*/  @!P0 NANOSLEEP.SYNCS 0x989680 ;  /* 0x009896800000895d */ /* 0x008fea0003900000 */
[----:B------:R-:W3:Y:S02]  /*fed0*/  @!P0 SYNCS.PHASECHK.TRANS64 P0, [R7+URZ+0x34440], R0 ;  /* 0x03444000070085a7 */ /* 0x000ee4000800007f */
[----:B---3--:R-:W-:Y:S05]  /*fee0*/  @!P0 BRA `(.L_x_269) ;  /* 0xfffffffc00f08947 */ /* 0x008fea000383ffff */
[----:B------:R-:W-:Y:S05]  /*fef0*/  BRA `(.L_x_324) ;  /* 0xffffffec00887947 */ /* 0x000fea000383ffff */
        .weak           $__internal_0_$__cuda_sm20_div_u64
        .type           $__internal_0_$__cuda_sm20_div_u64,@function
        .size           $__internal_0_$__cuda_sm20_div_u64,(.L_x_248 - $__internal_0_$__cuda_sm20_div_u64)
$__internal_0_$__cuda_sm20_div_u64:
[----:B------:R-:W1:Y:S08]  /*ff00*/  I2F.U64.RP R0, R26 ;  /* 0x0000001a00007312 */ /* 0x000e700000309000 */
[----:B-1----:R-:W1:Y:S02]  /*ff10*/  MUFU.RCP R0, R0 ;  /* 0x0000000000007308 */ /* 0x002e640000001000 */
[----:B-1----:R-:W-:-:S06]  /*ff20*/  VIADD R2, R0, 0x1ffffffe ;  /* 0x1ffffffe00027836 */ /* 0x002fcc0000000000 */
[----:B------:R-:W1:Y:S02]  /*ff30*/  F2I.U64.TRUNC R2, R2 ;  /* 0x0000000200027311 */ /* 0x000e64000020d800 */
[----:B-1----:R-:W-:-:S04]  /*ff40*/  IMAD.WIDE.U32 R16, R2, R26, RZ ;  /* 0x0000001a02107225 */ /* 0x002fc800078e00ff */
[----:B------:R-:W-:Y:S01]  /*ff50*/  IMAD R17, R2, R27, R17 ;  /* 0x0000001b02117224 */ /* 0x000fe200078e0211 */
[----:B------:R-:W-:-:S03]  /*ff60*/  IADD3 R25, P1, RZ, -R16, RZ ;  /* 0x80000010ff197210 */ /* 0x000fc60007f3e0ff */
[----:B------:R-:W-:Y:S02]  /*ff70*/  IMAD R17, R3, R26, R17 ;  /* 0x0000001a03117224 */ /* 0x000fe400078e0211 */
[----:B------:R-:W-:-:S03]  /*ff80*/  IMAD.HI.U32 R16, R2, R25, RZ ;  /* 0x0000001902107227 */ /* 0x000fc600078e00ff */
[----:B------:R-:W-:Y:S01]  /*ff90*/  IADD3.X R29, RZ, ~R17, RZ, P1, !PT ;  /* 0x80000011ff1d7210 */ /* 0x000fe20000ffe4ff */
[----:B------:R-:W-:-:S04]  /*ffa0*/  IMAD.MOV.U32 R17, RZ, RZ, R2 ;  /* 0x000000ffff117224 */ /* 0x000fc800078e0002 */
[----:B------:R-:W-:-:S04]  /*ffb0*/  IMAD.WIDE.U32 R16, P1, R2, R29, R16 ;  /* 0x0000001d02107225 */ /* 0x000fc80007820010 */
[C---:B------:R-:W-:Y:S02]  /*ffc0*/  IMAD R31, R3.reuse, R29, RZ ;  /* 0x0000001d031f7224 */ /* 0x040fe400078e02ff */
[----:B------:R-:W-:-:S04]  /*ffd0*/  IMAD.HI.U32 R16, P2, R3, R25, R16 ;  /* 0x0000001903107227 */ /* 0x000fc80007840010 */
[----:B------:R-:W-:Y:S01]  /*ffe0*/  IMAD.HI.U32 R29, R3, R29, RZ ;  /* 0x0000001d031d7227 */ /* 0x000fe200078e00ff */
[----:B------:R-:W-:-:S03]  /*fff0*/  IADD3 R17, P3, R31, R16, RZ ;  /* 0x000000101f117210 */ /* 0x000fc60007f7e0ff */
[----:B------:R-:W-:Y:S02]  /*10000*/  IMAD.X R0, R29, 0x1, R3, P1 ;  /* 0x000000011d007824 */ /* 0x000fe400008e0603 */
[----:B------:R-:W-:-:S03]  /*10010*/  IMAD.WIDE.U32 R2, R17, R26, RZ ;  /* 0x0000001a11027225 */ /* 0x000fc600078e00ff */
[----:B------:R-:W-:Y:S01]  /*10020*/  IADD3.X R25, RZ, RZ, R0, P3, P2 ;  /* 0x000000ffff197210 */ /* 0x000fe20001fe4400 */
[----:B------:R-:W-:Y:S01]  /*10030*/  IMAD R0, R17, R27, R3 ;  /* 0x0000001b11007224 */ /* 0x000fe200078e0203 */
[----:B------:R-:W-:-:S03]  /*10040*/  IADD3 R3, P1, RZ, -R2, RZ ;  /* 0x80000002ff037210 */ /* 0x000fc60007f3e0ff */
[----:B------:R-:W-:Y:S02]  /*10050*/  IMAD R0, R25, R26, R0 ;  /* 0x0000001a19007224 */ /* 0x000fe400078e0200 */
[----:B------:R-:W-:-:S04]  /*10060*/  IMAD.HI.U32 R16, R17, R3, RZ ;  /* 0x0000000311107227 */ /* 0x000fc800078e00ff */
[----:B------:R-:W-:-:S04]  /*10070*/  IMAD.X R0, RZ, RZ, ~R0, P1 ;  /* 0x000000ffff007224 */ /* 0x000fc800008e0e00 */
[----:B------:R-:W-:-:S04]  /*10080*/  IMAD.WIDE.U32 R16, P1, R17, R0, R16 ;  /* 0x0000000011107225 */ /* 0x000fc80007820010 */
[C---:B------:R-:W-:Y:S02]  /*10090*/  IMAD R2, R25.reuse, R0, RZ ;  /* 0x0000000019027224 */ /* 0x040fe400078e02ff */
[----:B------:R-:W-:-:S04]  /*100a0*/  IMAD.HI.U32 R17, P2, R25, R3, R16 ;  /* 0x0000000319117227 */ /* 0x000fc80007840010 */
[----:B------:R-:W-:Y:S01]  /*100b0*/  IMAD.HI.U32 R0, R25, R0, RZ ;  /* 0x0000000019007227 */ /* 0x000fe200078e00ff */
[----:B------:R-:W-:-:S03]  /*100c0*/  IADD3 R17, P3, R2, R17, RZ ;  /* 0x0000001102117210 */ /* 0x000fc60007f7e0ff */
[----:B------:R-:W-:Y:S02]  /*100d0*/  IMAD.X R25, R0, 0x1, R25, P1 ;  /* 0x0000000100197824 */ /* 0x000fe400008e0619 */
[----:B------:R-:W-:-:S03]  /*100e0*/  IMAD.HI.U32 R2, R17, UR13, RZ ;  /* 0x0000000d11027c27 */ /* 0x000fc6000f8e00ff */
[----:B------:R-:W-:Y:S01]  /*100f0*/  IADD3.X R25, RZ, RZ, R25, P3, P2 ;  /* 0x000000ffff197210 */ /* 0x000fe20001fe4419 */
[----:B------:R-:W-:Y:S02]  /*10100*/  IMAD.MOV.U32 R3, RZ, RZ, RZ ;  /* 0x000000ffff037224 */ /* 0x000fe400078e00ff */
[----:B------:R-:W-:-:S04]  /*10110*/  IMAD.WIDE.U32 R2, R17, UR21, R2 ;  /* 0x0000001511027c25 */ /* 0x000fc8000f8e0002 */
[C---:B------:R-:W-:Y:S02]  /*10120*/  IMAD R17, R25.reuse, UR21, RZ ;  /* 0x0000001519117c24 */ /* 0x040fe4000f8e02ff */
[----:B------:R-:W-:-:S04]  /*10130*/  IMAD.HI.U32 R2, P1, R25, UR13, R2 ;  /* 0x0000000d19027c27 */ /* 0x000fc8000f820002 */
[----:B------:R-:W-:Y:S01]  /*10140*/  IMAD.HI.U32 R0, R25, UR21, RZ ;  /* 0x0000001519007c27 */ /* 0x000fe2000f8e00ff */
[----:B------:R-:W-:-:S03]  /*10150*/  IADD3 R17, P2, R17, R2, RZ ;  /* 0x0000000211117210 */ /* 0x000fc60007f5e0ff */
[----:B------:R-:W-:Y:S02]  /*10160*/  IMAD.X R0, RZ, RZ, R0, P1 ;  /* 0x000000ffff007224 */ /* 0x000fe400008e0600 */
[----:B------:R-:W-:-:S04]  /*10170*/  IMAD.WIDE.U32 R2, R17, R26, RZ ;  /* 0x0000001a11027225 */ /* 0x000fc800078e00ff */
[----:B------:R-:W-:Y:S01]  /*10180*/  IMAD.X R0, RZ, RZ, R0, P2 ;  /* 0x000000ffff007224 */ /* 0x000fe200010e0600 */
[----:B------:R-:W-:Y:S01]  /*10190*/  IADD3 R25, P2, -R2, UR13, RZ ;  /* 0x0000000d02197c10 */ /* 0x000fe2000ff5e1ff */
[----:B------:R-:W-:-:S03]  /*101a0*/  IMAD R3, R17, R27, R3 ;  /* 0x0000001b11037224 */ /* 0x000fc600078e0203 */
[-C--:B------:R-:W-:Y:S01]  /*101b0*/  ISETP.GE.U32.AND P1, PT, R25, R26.reuse, PT ;  /* 0x0000001a1900720c */ /* 0x080fe20003f26070 */
[----:B------:R-:W-:-:S05]  /*101c0*/  IMAD R0, R0, R26, R3 ;  /* 0x0000001a00007224 */ /* 0x000fca00078e0203 */
[----:B------:R-:W-:Y:S02]  /*101d0*/  IADD3.X R16, ~R0, UR21, RZ, P2, !PT ;  /* 0x0000001500107c10 */ /* 0x000fe400097fe5ff */
[----:B------:R-:W-:Y:S02]  /*101e0*/  IADD3 R2, P2, -R26, R25, RZ ;  /* 0x000000191a027210 */ /* 0x000fe40007f5e1ff */
[C---:B------:R-:W-:Y:S02]  /*101f0*/  ISETP.GE.U32.AND.EX P1, PT, R16.reuse, R27, PT, P1 ;  /* 0x0000001b1000720c */ /* 0x040fe40003f26110 */
[----:B------:R-:W-:Y:S01]  /*10200*/  IADD3 R0, R17, 0x1, RZ ;  /* 0x0000000111007810 */ /* 0x000fe20007ffe0ff */
[----:B------:R-:W-:Y:S01]  /*10210*/  IMAD.X R3, R16, 0x1, ~R27, P2 ;  /* 0x0000000110037824 */ /* 0x000fe200010e0e1b */
[----:B------:R-:W-:Y:S02]  /*10220*/  SEL R2, R2, R25, P1 ;  /* 0x0000001902027207 */ /* 0x000fe40000800000 */
[----:B------:R-:W-:-:S02]  /*10230*/  SEL R17, R0, R17, P1 ;  /* 0x0000001100117207 */ /* 0x000fc40000800000 */
[----:B------:R-:W-:Y:S02]  /*10240*/  SEL R3, R3, R16, P1 ;  /* 0x0000001003037207 */ /* 0x000fe40000800000 */
[----:B------:R-:W-:Y:S01]  /*10250*/  ISETP.GE.U32.AND P1, PT, R2, R26, PT ;  /* 0x0000001a0200720c */ /* 0x000fe20003f26070 */
[----:B------:R-:W-:Y:S01]  /*10260*/  VIADD R0, R17, 0x1 ;  /* 0x0000000111007836 */ /* 0x000fe20000000000 */
[----:B------:R-:W-:Y:S01]  /*10270*/  ISETP.NE.U32.AND P2, PT, R26, RZ, PT ;  /* 0x000000ff1a00720c */ /* 0x000fe20003f45070 */
[----:B------:R-:W-:Y:S01]  /*10280*/  IMAD.MOV.U32 R2, RZ, RZ, R12 ;  /* 0x000000ffff027224 */ /* 0x000fe200078e000c */
[----:B------:R-:W-:Y:S01]  /*10290*/  ISETP.GE.U32.AND.EX P1, PT, R3, R27, PT, P1 ;  /* 0x0000001b0300720c */ /* 0x000fe20003f26110 */
[----:B------:R-:W-:Y:S01]  /*102a0*/  IMAD.MOV.U32 R3, RZ, RZ, 0x0 ;  /* 0x00000000ff037424 */ /* 0x000fe200078e00ff */
[----:B------:R-:W-:Y:S02]  /*102b0*/  ISETP.NE.AND.EX P2, PT, R27, RZ, PT, P2 ;  /* 0x000000ff1b00720c */ /* 0x000fe40003f45320 */
[----:B------:R-:W-:-:S04]  /*102c0*/  SEL R0, R0, R17, P1 ;  /* 0x0000001100007207 */ /* 0x000fc80000800000 */
[----:B------:R-:W-:Y:S01]  /*102d0*/  SEL R0, R0, 0xffffffff, P2 ;  /* 0xffffffff00007807 */ /* 0x000fe20001000000 */
[----:B------:R-:W-:Y:S06]  /*102e0*/  RET.REL.NODEC R2 `(_ZN7cutlass13device_kernelINS_4gemm6kernel13GemmUniversalINS1_17GroupProblemShapeIN4cute5tupleIJiiiEEEEENS1_10collective13CollectiveMmaINS1_39MainloopSm90ArrayTmaGmmaWarpSpecializedILi3ENS6_IJNS5_1CILi2EEENSC_ILi1EEESE_EEENS1_40KernelPtrArrayTmaWarpSpecializedPingpongEEENS6_IJNSC_ILi128EEESI_SI_EEENS_6half_tEPNS6_IJlSE_NSC_ILi0EEEEEESK_SN_NS5_8TiledMMAINS5_8MMA_AtomIJNS5_4SM904GMMA26MMA_64x128x16_F32F16F16_SSILNSR_5MajorE0ELST_0ELNSR_7ScaleInE1ELSU_1EEEEEENS5_6LayoutINS6_IJSE_SE_SE_EEENS6_IJSL_SL_SL_EEEEENS6_IJNS5_10UnderscoreES11_S11_EEEEENS5_13SM90_TMA_LOADENS5_14ComposedLayoutINS5_7SwizzleILi3ELi4ELi3EEENS5_18smem_ptr_flag_bitsILi16EEENSX_INS6_IJNSC_ILi8EEENSC_ILi64EEEEEENS6_IJS1B_SE_EEEEEEEvNS5_8identityENS5_23SM90_TMA_LOAD_MULTICASTES1F_vS1G_EENS_8epilogue10collective18CollectiveEpilogueINS1J_30Sm90PtrArrayTmaWarpSpecializedILi4ELi2ELi16ELb1ELb0ELi2EEEJSJ_NS6_IJS1B_NSC_ILi32EEEEEESK_PNS6_IJSE_lSL_EEESK_S1R_NS1J_6fusion15FusionCallbacksIS1N_NS1S_17LinearCombinationISK_fSK_fLNS_15FloatRoundStyleE2EEESJ_S1P_JEEES14_NS15_IS17_S19_NSX_INS6_IJS1B_S1A_EEENS6_IJSE_S1B_EEEEEEENS5_17SM75_U16x8_LDSM_TENS5_14SM90_TMA_STOREES21_NS5_17SM90_U16x8_STSM_TENS5_9Copy_AtomIJNS5_17SM90_U32x4_STSM_NESK_EEEvEEEvvEEEEvNT_6ParamsE) ;  /* 0xfffffefc02447950 */ /* 0x000fec0003c3ffff */
.L_x_248:
[----:B------:R-:W-:Y:S01]  /*102f0*/  UMOV UR28, UR23 ;  /* 0x00000017001c7c82 */ /* 0x000fe20008000000 */
[----:B------:R-:W-:Y:S02]  /*10300*/  UMOV UR29, UR34 ;  /* 0x00000022001d7c82 */ /* 0x000fe40008000000 */
[----:B------:R-:W1:Y:S08]  /*10310*/  I2F.U64.RP R13, UR28 ;  /* 0x0000001c000d7d12 */ /* 0x000e700008309000 */
[----:B-1----:R-:W1:Y:S02]  /*10320*/  MUFU.RCP R13, R13 ;  /* 0x0000000d000d7308 */ /* 0x002e640000001000 */
[----:B-1----:R-:W-:-:S06]  /*10330*/  VIADD R2, R13, 0x1ffffffe ;  /* 0x1ffffffe0d027836 */ /* 0x002fcc0000000000 */
[----:B------:R-:W1:Y:S02]  /*10340*/  F2I.U64.TRUNC R2, R2 ;  /* 0x0000000200027311 */ /* 0x000e64000020d800 */
[----:B-1----:R-:W-:Y:S01]  /*10350*/  R2UR UR28, R2 ;  /* 0x00000000021c72ca */ /* 0x002fe200000e0000 */
[----:B------:R-:W-:Y:S01]  /*10360*/  IMAD.MOV.U32 R2, RZ, RZ, R12 ;  /* 0x000000ffff027224 */ /* 0x000fe200078e000c */
[----:B------:R-:W-:Y:S01]  /*10370*/  R2UR UR29, R3 ;  /* 0x00000000031d72ca */ /* 0x000fe200000e0000 */
[----:B------:R-:W-:-:S10]  /*10380*/  IMAD.MOV.U32 R3, RZ, RZ, 0x0 ;  /* 0x00000000ff037424 */ /* 0x000fd400078e00ff */
[----:B------:R-:W-:-:S04]  /*10390*/  UIMAD.WIDE.U32 UR30, UR28, UR23, URZ ;  /* 0x000000171c1e72a5 */ /* 0x000fc8000f8e003f */
[----:B------:R-:W-:Y:S02]  /*103a0*/  UIMAD UR31, UR28, UR34, UR31 ;  /* 0x000000221c1f72a4 */ /* 0x000fe4000f8e021f */
[----:B------:R-:W-:Y:S02]  /*103b0*/  UIADD3 UR36, UP1, URZ, -UR30, URZ ;  /* 0x8000001e3f247290 */ /* 0x000fe4000ff3e03f */
[----:B------:R-:W-:Y:S02]  /*103c0*/  UIMAD UR32, UR29, UR23, UR31 ;  /* 0x000000171d2072a4 */ /* 0x000fe4000f8e021f */
[----:B------:R-:W-:Y:S02]  /*103d0*/  UIMAD.WIDE.U32 UR30, UR28, UR36, URZ ;  /* 0x000000241c1e72a5 */ /* 0x000fe4000f8e003f */
[----:B------:R-:W-:-:S05]  /*103e0*/  UIADD3.X UR37, URZ, ~UR32, URZ, UP1, !UPT ;  /* 0x800000203f257290 */ /* 0x000fca0008ffe43f */
[----:B------:R-:W-:Y:S01]  /*103f0*/  UMOV UR30, UR31 ;  /* 0x0000001f001e7c82 */ /* 0x000fe20008000000 */
[----:B------:R-:W-:Y:S02]  /*10400*/  UMOV UR31, UR28 ;  /* 0x0000001c001f7c82 */ /* 0x000fe40008000000 */
[----:B------:R-:W-:Y:S02]  /*10410*/  UIMAD.WIDE.U32 UR32, UP1, UR28, UR37, UR30 ;  /* 0x000000251c2072a5 */ /* 0x000fe4000f82001e */
[----:B------:R-:W-:Y:S02]  /*10420*/  UIMAD.WIDE.U32 UR30, UR29, UR37, URZ ;  /* 0x000000251d1e72a5 */ /* 0x000fe4000f8e003f */
[----:B------:R-:W-:Y:S02]  /*10430*/  UIMAD.WIDE.U32 UR32, UP2, UR29, UR36, UR32 ;  /* 0x000000241d2072a5 */ /* 0x000fe4000f840020 */
[----:B------:R-:W-:Y:S02]  /*10440*/  UIMAD UR37, UR29, UR37, URZ ;  /* 0x000000251d2572a4 */ /* 0x000fe4000f8e023f */
[----:B------:R-:W-:-:S02]  /*10450*/  UIADD3.X UR30, UR31, UR29, URZ, UP1, !UPT ;  /* 0x0000001d1f1e7290 */ /* 0x000fc40008ffe43f */
[----:B------:R-:W-:-:S04]  /*10460*/  UIADD3 UR33, UP4, UR37, UR33, URZ ;  /* 0x0000002125217290 */ /* 0x000fc8000ff9e03f */
[----:B------:R-:W-:Y:S02]  /*10470*/  UIMAD.WIDE.U32 UR28, UR33, UR23, URZ ;  /* 0x00000017211c72a5 */ /* 0x000fe4000f8e003f */
[----:B------:R-:W-:Y:S02]  /*10480*/  UIADD3.X UR36, URZ, URZ, UR30, UP4, UP2 ;  /* 0x0000003f3f247290 */ /* 0x000fe4000a7e441e */
[----:B------:R-:W-:Y:S02]  /*10490*/  UIMAD UR29, UR33, UR34, UR29 ;  /* 0x00000022211d72a4 */ /* 0x000fe4000f8e021d */
[----:B------:R-:W-:Y:S02]  /*104a0*/  UIADD3 UR37, UP1, URZ, -UR28, URZ ;  /* 0x8000001c3f257290 */ /* 0x000fe4000ff3e03f */
[----:B------:R-:W-:Y:S02]  /*104b0*/  UIMAD UR30, UR36, UR23, UR29 ;  /* 0x00000017241e72a4 */ /* 0x000fe4000f8e021d */
[----:B------:R-:W-:-:S02]  /*104c0*/  UIMAD.WIDE.U32 UR28, UR33, UR37, URZ ;  /* 0x00000025211c72a5 */ /* 0x000fc4000f8e003f */
[----:B------:R-:W-:-:S05]  /*104d0*/  UIADD3.X UR40, URZ, ~UR30, URZ, UP1, !UPT ;  /* 0x8000001e3f287290 */ /* 0x000fca0008ffe43f */
[----:B------:R-:W-:Y:S01]  /*104e0*/  UMOV UR32, UR29 ;  /* 0x0000001d00207c82 */ /* 0x000fe20008000000 */
[----:B------:R-:W-:Y:S02]  /*104f0*/  UIMAD.WIDE.U32 UR28, UR36, UR40, URZ ;  /* 0x00000028241c72a5 */ /* 0x000fe4000f8e003f */
[----:B------:R-:W-:Y:S02]  /*10500*/  UIMAD.WIDE.U32 UR30, UP1, UR33, UR40, UR32 ;  /* 0x00000028211e72a5 */ /* 0x000fe4000f820020 */
[----:B------:R-:W-:Y:S02]  /*10510*/  UIMAD UR32, UR36, UR40, URZ ;  /* 0x00000028242072a4 */ /* 0x000fe4000f8e023f */
[----:B------:R-:W-:Y:S02]  /*10520*/  UIMAD.WIDE.U32 UR30, UP2, UR36, UR37, UR30 ;  /* 0x00000025241e72a5 */ /* 0x000fe4000f84001e */
[----:B------:R-:W-:Y:S02]  /*10530*/  UIADD3.X UR36, UR29, UR36, URZ, UP1, !UPT ;  /* 0x000000241d247290 */ /* 0x000fe40008ffe43f */
[----:B------:R-:W-:-:S04]  /*10540*/  UIADD3 UR32, UP4, UR32, UR31, URZ ;  /* 0x0000001f20207290 */ /* 0x000fc8000ff9e03f */
[----:B------:R-:W-:Y:S02]  /*10550*/  UIMAD.WIDE.U32 UR30, UR32, UR24, URZ ;  /* 0x00000018201e72a5 */ /* 0x000fe4000f8e003f */
[----:B------:R-:W-:-:S05]  /*10560*/  UIADD3.X UR36, URZ, URZ, UR36, UP4, UP2 ;  /* 0x0000003f3f247290 */ /* 0x000fca000a7e4424 */
[----:B------:R-:W-:Y:S01]  /*10570*/  UMOV UR30, UR31 ;  /* 0x0000001f001e7c82 */ /* 0x000fe20008000000 */
[----:B------:R-:W-:Y:S02]  /*10580*/  UMOV UR31, URZ ;  /* 0x0000003f001f7c82 */ /* 0x000fe40008000000 */
[----:B------:R-:W-:Y:S02]  /*10590*/  UIMAD.WIDE.U32 UR28, UR32, UR25, UR30 ;  /* 0x00000019201c72a5 */ /* 0x000fe4000f8e001e */
[----:B------:R-:W-:Y:S02]  /*105a0*/  UIMAD UR32, UR36, UR25, URZ ;  /* 0x00000019242072a4 */ /* 0x000fe4000f8e023f */
[----:B------:R-:W-:Y:S02]  /*105b0*/  UIMAD.WIDE.U32 UR28, UP1, UR36, UR24, UR28 ;  /* 0x00000018241c72a5 */ /* 0x000fe4000f82001c */
[----:B------:R-:W-:Y:S02]  /*105c0*/  UIMAD.WIDE.U32 UR30, UR36, UR25, URZ ;  /* 0x00000019241e72a5 */ /* 0x000fe4000f8e003f */
[----:B------:R-:W-:-:S02]  /*105d0*/  UIADD3 UR32, UP2, UR32, UR29, URZ ;  /* 0x0000001d20207290 */ /* 0x000fc4000ff5e03f */
[----:B------:R-:W-:Y:S02]  /*105e0*/  UIADD3.X UR30, UR31, URZ, URZ, UP1, !UPT ;  /* 0x0000003f1f1e7290 */ /* 0x000fe40008ffe43f */
[----:B------:R-:W-:Y:S02]  /*105f0*/  UIMAD.WIDE.U32 UR28, UR32, UR23, URZ ;  /* 0x00000017201c72a5 */ /* 0x000fe4000f8e003f */
[----:B------:R-:W-:Y:S02]  /*10600*/  UIADD3.X UR30, URZ, UR30, URZ, UP2, !UPT ;  /* 0x0000001e3f1e7290 */ /* 0x000fe400097fe43f */
[----:B------:R-:W-:Y:S02]  /*10610*/  UIMAD UR29, UR32, UR34, UR29 ;  /* 0x00000022201d72a4 */ /* 0x000fe4000f8e021d */
[----:B------:R-:W-:Y:S02]  /*10620*/  UIADD3 UR31, UP2, -UR28, UR24, URZ ;  /* 0x000000181c1f7290 */ /* 0x000fe4000ff5e13f */
[----:B------:R-:W-:-:S02]  /*10630*/  UIMAD UR29, UR30, UR23, UR29 ;  /* 0x000000171e1d72a4 */ /* 0x000fc4000f8e021d */
[----:B------:R-:W-:Y:S02]  /*10640*/  UISETP.GE.U32.AND UP1, UPT, UR31, UR23, UPT ;  /* 0x000000171f00728c */ /* 0x000fe4000bf26070 */
[----:B------:R-:W-:Y:S02]  /*10650*/  UIADD3.X UR30, ~UR29, UR25, URZ, UP2, !UPT ;  /* 0x000000191d1e7290 */ /* 0x000fe400097fe53f */
[----:B------:R-:W-:Y:S02]  /*10660*/  UIADD3 UR25, UP2, -UR23, UR31, URZ ;  /* 0x0000001f17197290 */ /* 0x000fe4000ff5e13f */
[----:B------:R-:W-:Y:S02]  /*10670*/  UISETP.GE.U32.AND.EX UP1, UPT, UR30, UR34, UPT, UP1 ;  /* 0x000000221e00728c */ /* 0x000fe4000bf26110 */
[----:B------:R-:W-:Y:S02]  /*10680*/  UIADD3 UR28, UR32, 0x1, URZ ;  /* 0x00000001201c7890 */ /* 0x000fe4000fffe03f */
[----:B------:R-:W-:-:S02]  /*10690*/  UIADD3.X UR29, ~UR34, UR30, URZ, UP2, !UPT ;  /* 0x0000001e221d7290 */ /* 0x000fc400097fe53f */
[----:B------:R-:W-:Y:S02]  /*106a0*/  USEL UR25, UR25, UR31, UP1 ;  /* 0x0000001f19197287 */ /* 0x000fe40008800000 */
[----:B------:R-:W-:Y:S02]  /*106b0*/  USEL UR29, UR29, UR30, UP1 ;  /* 0x0000001e1d1d7287 */ /* 0x000fe40008800000 */
[----:B------:R-:W-:Y:S02]  /*106c0*/  USEL UR32, UR28, UR32, UP1 ;  /* 0x000000201c207287 */ /* 0x000fe40008800000 */
[----:B------:R-:W-:Y:S02]  /*106d0*/  UISETP.GE.U32.AND UP1, UPT, UR25, UR23, UPT ;  /* 0x000000171900728c */ /* 0x000fe4000bf26070 */
[----:B------:R-:W-:Y:S02]  /*106e0*/  UISETP.NE.U32.AND UP2, UPT, UR23, URZ, UPT ;  /* 0x0000003f1700728c */ /* 0x000fe4000bf45070 */
[----:B------:R-:W-:-:S02]  /*106f0*/  UIADD3 UR25, UR32, 0x1, URZ ;  /* 0x0000000120197890 */ /* 0x000fc4000fffe03f */
[----:B------:R-:W-:Y:S02]  /*10700*/  UISETP.GE.U32.AND.EX UP1, UPT, UR29, UR34, UPT, UP1 ;  /* 0x000000221d00728c */ /* 0x000fe4000bf26110 */
[----:B------:R-:W-:Y:S02]  /*10710*/  UISETP.NE.AND.EX UP2, UPT, UR34, URZ, UPT, UP2 ;  /* 0x0000003f2200728c */ /* 0x000fe4000bf45320 */
[----:B------:R-:W-:-:S04]  /*10720*/  USEL UR25, UR25, UR32, UP1 ;  /* 0x0000002019197287 */ /* 0x000fc80008800000 */
[----:B------:R-:W-:Y:S01]  /*10730*/  USEL UR28, UR25, 0xffffffff, UP2 ;  /* 0xffffffff191c7887 */ /* 0x000fe20009000000 */
[----:B------:R-:W-:Y:S11]  /*10740*/  RET.REL.NODEC R2 `(_ZN7cutlass13device_kernelINS_4gemm6kernel13GemmUniversalINS1_17GroupProblemShapeIN4cute5tupleIJiiiEEEEENS1_10collective13CollectiveMmaINS1_39MainloopSm90ArrayTmaGmmaWarpSpecializedILi3ENS6_IJNS5_1CILi2EEENSC_ILi1EEESE_EEENS1_40KernelPtrArrayTmaWarpSpecializedPingpongEEENS6_IJNSC_ILi128EEESI_SI_EEENS_6half_tEPNS6_IJlSE_NSC_ILi0EEEEEESK_SN_NS5_8TiledMMAINS5_8MMA_AtomIJNS5_4SM904GMMA26MMA_64x128x16_F32F16F16_SSILNSR_5MajorE0ELST_0ELNSR_7ScaleInE1ELSU_1EEEEEENS5_6LayoutINS6_IJSE_SE_SE_EEENS6_IJSL_SL_SL_EEEEENS6_IJNS5_10UnderscoreES11_S11_EEEEENS5_13SM90_TMA_LOADENS5_14ComposedLayoutINS5_7SwizzleILi3ELi4ELi3EEENS5_18smem_ptr_flag_bitsILi16EEENSX_INS6_IJNSC_ILi8EEENSC_ILi64EEEEEENS6_IJS1B_SE_EEEEEEEvNS5_8identityENS5_23SM90_TMA_LOAD_MULTICASTES1F_vS1G_EENS_8epilogue10collective18CollectiveEpilogueINS1J_30Sm90PtrArrayTmaWarpSpecializedILi4ELi2ELi16ELb1ELb0ELi2EEEJSJ_NS6_IJS1B_NSC_ILi32EEEEEESK_PNS6_IJSE_lSL_EEESK_S1R_NS1J_6fusion15FusionCallbacksIS1N_NS1S_17LinearCombinationISK_fSK_fLNS_15FloatRoundStyleE2EEESJ_S1P_JEEES14_NS15_IS17_S19_NSX_INS6_IJS1B_S1A_EEENS6_IJSE_S1B_EEEEEEENS5_17SM75_U16x8_LDSM_TENS5_14SM90_TMA_STOREES21_NS5_17SM90_U16x8_STSM_TENS5_9Copy_AtomIJNS5_17SM90_U32x4_STSM_NESK_EEEvEEEvvEEEEvNT_6ParamsE) ;  /* 0xfffffef8022c7950 */ /* 0x000ff60003c3ffff */
.L_x_325:
[----:B------:R-:W-:-:S00]  /*10750*/  BRA `(.L_x_325) ;  /* 0xfffffffc00fc7947 */ /* 0x000fc0000383ffff */
[----:B------:R-:W-:-:S00]  /*10760*/  NOP ;  /* 0x0000000000007918 */ /* 0x000fc00000000000 */
        /* <DEDUP_REMOVED lines=9> */
.L_x_326:


//--------------------- .nv.global.init           --------------------------
	.section	.nv.global.init,"aw",@progbits
.nv.global.init:
	.type		$str$24,@object
	.size		$str$24,($str$25 - $str$24)
$str$24:
        /*0000*/ 	.byte	0x28, 0x61, 0x64, 0x64, 0x72, 0x65, 0x73, 0x73, 0x20, 0x26, 0x20, 0x6d, 0x61, 0x73, 0x6b, 0x29
        /*0010*/ 	.byte	0x20, 0x3d, 0x3d, 0x20, 0x30, 0x00
	.type		$str$25,@object
	.size		$str$25,(__unnamed_1 - $str$25)
$str$25:
        /*0016*/ 	.byte	0x2f, 0x74, 0x6d, 0x70, 0x2f, 0x63, 0x75, 0x74, 0x6c, 0x61, 0x73, 0x73, 0x5f, 0x73, 0x77, 0x65
        /*0026*/ 	.byte	0x65, 0x70, 0x5f, 0x73, 0x72, 0x63, 0x2f, 0x69, 0x6e, 0x63, 0x6c, 0x75, 0x64, 0x65, 0x2f, 0x63
        /*0036*/ 	.byte	0x75, 0x74, 0x65, 0x2f, 0x70, 0x6f, 0x69, 0x6e, 0x74, 0x65, 0x72, 0x5f, 0x66, 0x6c, 0x61, 0x67
        /*0046*/ 	.byte	0x67, 0x65, 0x64, 0x2e, 0x68, 0x70, 0x70, 0x00
	.type		__unnamed_1,@object
	.size		__unnamed_1,(.L_0 - __unnamed_1)
__unnamed_1:
        /*004e*/ 	.byte	0x61, 0x75, 0x74, 0x6f, 0x20, 0x63, 0x75, 0x74, 0x65, 0x3a, 0x3a, 0x61, 0x73, 0x5f, 0x70, 0x6f
        /* <DEDUP_REMOVED lines=27> */
        /*020e*/ 	.byte	0x3e, 0x3e, 0x3e, 0x3e, 0x3e, 0x5d, 0x00
.L_0:


//--------------------- .nv.shared._ZN7cutlass13device_kernelINS_4gemm6kernel13GemmUniversalINS1_17GroupProblemShapeIN4cute5tupleIJiiiEEEEENS1_10collective13CollectiveMmaINS1_39MainloopSm90ArrayTmaGmmaWarpSpecializedILi3ENS6_IJNS5_1CILi2EEENSC_ILi1EEESE_EEENS1_40KernelPtrArrayTmaWarpSpecializedPingpongEEENS6_IJNSC_ILi128EEESI_SI_EEENS_6half_tEPNS6_IJlSE_NSC_ILi0EEEEEESK_SN_NS5_8TiledMMAINS5_8MMA_AtomIJNS5_4SM904GMMA26MMA_64x128x16_F32F16F16_SSILNSR_5MajorE0ELST_0ELNSR_7ScaleInE1ELSU_1EEEEEENS5_6LayoutINS6_IJSE_SE_SE_EEENS6_IJSL_SL_SL_EEEEENS6_IJNS5_10UnderscoreES11_S11_EEEEENS5_13SM90_TMA_LOADENS5_14ComposedLayoutINS5_7SwizzleILi3ELi4ELi3EEENS5_18smem_ptr_flag_bitsILi16EEENSX_INS6_IJNSC_ILi8EEENSC_ILi64EEEEEENS6_IJS1B_SE_EEEEEEEvNS5_8identityENS5_23SM90_TMA_LOAD_MULTICASTES1F_vS1G_EENS_8epilogue10collective18CollectiveEpilogueINS1J_30Sm90PtrArrayTmaWarpSpecializedILi4ELi2ELi16ELb1ELb0ELi2EEEJSJ_NS6_IJS1B_NSC_ILi32EEEEEESK_PNS6_IJSE_lSL_EEESK_S1R_NS1J_6fusion15FusionCallbacksIS1N_NS1S_17LinearCombinationISK_fSK_fLNS_15FloatRoundStyleE2EEESJ_S1P_JEEES14_NS15_IS17_S19_NSX_INS6_IJS1B_S1A_EEENS6_IJSE_S1B_EEEEEEENS5_17SM75_U16x8_LDSM_TENS5_14SM90_TMA_STOREES21_NS5_17SM90_U16x8_STSM_TENS5_9Copy_AtomIJNS5_17SM90_U32x4_STSM_NESK_EEEvEEEvvEEEEvNT_6ParamsE --------------------------
	.section	.nv.shared._ZN7cutlass13device_kernelINS_4gemm6kernel13GemmUniversalINS1_17GroupProblemShapeIN4cute5tupleIJiiiEEEEENS1_10collective13CollectiveMmaINS1_39MainloopSm90ArrayTmaGmmaWarpSpecializedILi3ENS6_IJNS5_1CILi2EEENSC_ILi1EEESE_EEENS1_40KernelPtrArrayTmaWarpSpecializedPingpongEEENS6_IJNSC_ILi128EEESI_SI_EEENS_6half_tEPNS6_IJlSE_NSC_ILi0EEEEEESK_SN_NS5_8TiledMMAINS5_8MMA_AtomIJNS5_4SM904GMMA26MMA_64x128x16_F32F16F16_SSILNSR_5MajorE0ELST_0ELNSR_7ScaleInE1ELSU_1EEEEEENS5_6LayoutINS6_IJSE_SE_SE_EEENS6_IJSL_SL_SL_EEEEENS6_IJNS5_10UnderscoreES11_S11_EEEEENS5_13SM90_TMA_LOADENS5_14ComposedLayoutINS5_7SwizzleILi3ELi4ELi3EEENS5_18smem_ptr_flag_bitsILi16EEENSX_INS6_IJNSC_ILi8EEENSC_ILi64EEEEEENS6_IJS1B_SE_EEEEEEEvNS5_8identityENS5_23SM90_TMA_LOAD_MULTICASTES1F_vS1G_EENS_8epilogue10collective18CollectiveEpilogueINS1J_30Sm90PtrArrayTmaWarpSpecializedILi4ELi2ELi16ELb1ELb0ELi2EEEJSJ_NS6_IJS1B_NSC_ILi32EEEEEESK_PNS6_IJSE_lSL_EEESK_S1R_NS1J_6fusion15FusionCallbacksIS1N_NS1S_17LinearCombinationISK_fSK_fLNS_15FloatRoundStyleE2EEESJ_S1P_JEEES14_NS15_IS17_S19_NSX_INS6_IJS1B_S1A_EEENS6_IJSE_S1B_EEEEEEENS5_17SM75_U16x8_LDSM_TENS5_14SM90_TMA_STOREES21_NS5_17SM90_U16x8_STSM_TENS5_9Copy_AtomIJNS5_17SM90_U32x4_STSM_NESK_EEEvEEEvvEEEEvNT_6ParamsE,"aw",@nobits
	.sectionflags	@""
	.align	16
	.zero		1024


//--------------------- .nv.shared.reserved.0     --------------------------
	.section	.nv.shared.reserved.0,"aw",@nobits
	.weak		__nv_reservedSMEM_offset_0_alias
	.size		__nv_reservedSMEM_offset_0_alias, 0, 0
	.other		__nv_reservedSMEM_offset_0_alias,@"STO_CUDA_RESERVED_SHARED STV_DEFAULT"
__nv_reservedSMEM_offset_0_alias:
	.zero		0


//--------------------- .nv.global                --------------------------
	.section	.nv.global,"aw",@nobits
.nv.global:
	.type		_ZN39_INTERNAL_58445f6e_4_k_cu_667cedd6_27274cute1_E,@object
	.size		_ZN39_INTERNAL_58445f6e_4_k_cu_667cedd6_27274cute1_E,(_ZN39_INTERNAL_58445f6e_4_k_cu_667cedd6_27274cuda3std3__45__cpo6cbeginE - _ZN39_INTERNAL_58445f6e_4_k_cu_667cedd6_27274cute1_E)
_ZN39_INTERNAL_58445f6e_4_k_cu_667cedd6_27274cute1_E:
	.zero		1
	.type		_ZN39_INTERNAL_58445f6e_4_k_cu_667cedd6_27274cuda3std3__45__cpo6cbeginE,@object
	.size		_ZN39_INTERNAL_58445f6e_4_k_cu_667cedd6_27274cuda3std3__45__cpo6cbeginE,(_ZN39_INTERNAL_58445f6e_4_k_cu_667cedd6_27274cuda3std3__48in_placeE - _ZN39_INTERNAL_58445f6e_4_k_cu_667cedd6_27274cuda3std3__45__cpo6cbeginE)
_ZN39_INTERNAL_58445f6e_4_k_cu_667cedd6_27274cuda3std3__45__cpo6cbeginE:
	.zero		1
	.type		_ZN39_INTERNAL_58445f6e_4_k_cu_667cedd6_27274cuda3std3__48in_placeE,@object
	.size		_ZN39_INTERNAL_58445f6e_4_k_cu_667cedd6_27274cuda3std3__48in_placeE,(_ZN39_INTERNAL_58445f6e_4_k_cu_667cedd6_27274cuda3std6ranges3__45__cpo9iter_moveE - _ZN39_INTERNAL_58445f6e_4_k_cu_667cedd6_27274cuda3std3__48in_placeE)
_ZN39_INTERNAL_58445f6e_4_k_cu_667cedd6_27274cuda3std3__48in_placeE:
	.zero		1
	.type		_ZN39_INTERNAL_58445f6e_4_k_cu_667cedd6_27274cuda3std6ranges3__45__cpo9iter_moveE,@object
	.size		_ZN39_INTERNAL_58445f6e_4_k_cu_667cedd6_27274cuda3std6ranges3__45__cpo9iter_moveE,(_ZN39_INTERNAL_58445f6e_4_k_cu_667cedd6_27274cuda3std3__45__cpo5beginE - _ZN39_INTERNAL_58445f6e_4_k_cu_667cedd6_27274cuda3std6ranges3__45__cpo9iter_moveE)
_ZN39_INTERNAL_58445f6e_4_k_cu_667cedd6_27274cuda3std6ranges3__45__cpo9iter_moveE:
	.zero		1
	.type		_ZN39_INTERNAL_58445f6e_4_k_cu_667cedd6_27274cuda3std3__45__cpo5beginE,@object
	.size		_ZN39_INTERNAL_58445f6e_4_k_cu_667cedd6_27274cuda3std3__45__cpo5beginE,(_ZN39_INTERNAL_58445f6e_4_k_cu_667cedd6_27274cuda3std3__441_GLOBAL__N__58445f6e_4_k_cu_667cedd6_27276ignoreE - _ZN39_INTERNAL_58445f6e_4_k_cu_667cedd6_27274cuda3std3__45__cpo5beginE)
_ZN39_INTERNAL_58445f6e_4_k_cu_667cedd6_27274cuda3std3__45__cpo5beginE:
	.zero		1
	.type		_ZN39_INTERNAL_58445f6e_4_k_cu_667cedd6_27274cuda3std3__441_GLOBAL__N__58445f6e_4_k_cu_667cedd6_27276ignoreE,@object
	.size		_ZN39_INTERNAL_58445f6e_4_k_cu_667cedd6_27274cuda3std3__441_GLOBAL__N__58445f6e_4_k_cu_667cedd6_27276ignoreE,(_ZN39_INTERNAL_58445f6e_4_k_cu_667cedd6_27274cute7productE - _ZN39_INTERNAL_58445f6e_4_k_cu_667cedd6_27274cuda3std3__441_GLOBAL__N__58445f6e_4_k_cu_667cedd6_27276ignoreE)
_ZN39_INTERNAL_58445f6e_4_k_cu_667cedd6_27274cuda3std3__441_GLOBAL__N__58445f6e_4_k_cu_667cedd6_27276ignoreE:
	.zero		1
	.type		_ZN39_INTERNAL_58445f6e_4_k_cu_667cedd6_27274cute7productE,@object
	.size		_ZN39_INTERNAL_58445f6e_4_k_cu_667cedd6_27274cute7productE,(_ZN39_INTERNAL_58445f6e_4_k_cu_667cedd6_27274cuda3std3__45__cpo3endE - _ZN39_INTERNAL_58445f6e_4_k_cu_667cedd6_27274cute7productE)
_ZN39_INTERNAL_58445f6e_4_k_cu_667cedd6_27274cute7productE:
	.zero		1
	.type		_ZN39_INTERNAL_58445f6e_4_k_cu_667cedd6_27274cuda3std3__45__cpo3endE,@object
	.size		_ZN39_INTERNAL_58445f6e_4_k_cu_667cedd6_27274cuda3std3__45__cpo3endE,(_ZN39_INTERNAL_58445f6e_4_k_cu_667cedd6_27274cuda3std3__419piecewise_constructE - _ZN39_INTERNAL_58445f6e_4_k_cu_667cedd6_27274cuda3std3__45__cpo3endE)
_ZN39_INTERNAL_58445f6e_4_k_cu_667cedd6_27274cuda3std3__45__cpo3endE:
	.zero		1
	.type		_ZN39_INTERNAL_58445f6e_4_k_cu_667cedd6_27274cuda3std3__419piecewise_constructE,@object
	.size		_ZN39_INTERNAL_58445f6e_4_k_cu_667cedd6_27274cuda3std3__419piecewise_constructE,(_ZN39_INTERNAL_58445f6e_4_k_cu_667cedd6_27274cuda3std3__45__cpo4cendE - _ZN39_INTERNAL_58445f6e_4_k_cu_667cedd6_27274cuda3std3__419piecewise_constructE)
_ZN39_INTERNAL_58445f6e_4_k_cu_667cedd6_27274cuda3std3__419piecewise_constructE:
	.zero		1
	.type		_ZN39_INTERNAL_58445f6e_4_k_cu_667cedd6_27274cuda3std3__45__cpo4cendE,@object
	.size		_ZN39_INTERNAL_58445f6e_4_k_cu_667cedd6_27274cuda3std3__45__cpo4cendE,(_ZN39_INTERNAL_58445f6e_4_k_cu_667cedd6_27274cuda3std6ranges3__45__cpo4swapE - _ZN39_INTERNAL_58445f6e_4_k_cu_667cedd6_27274cuda3std3__45__cpo4cendE)
_ZN39_INTERNAL_58445f6e_4_k_cu_667cedd6_27274cuda3std3__45__cpo4cendE:
	.zero		1
	.type		_ZN39_INTERNAL_58445f6e_4_k_cu_667cedd6_27274cuda3std6ranges3__45__cpo4swapE,@object
	.size		_ZN39_INTERNAL_58445f6e_4_k_cu_667cedd6_27274cuda3std6ranges3__45__cpo4swapE,(.L_8 - _ZN39_INTERNAL_58445f6e_4_k_cu_667cedd6_27274cuda3std6ranges3__45__cpo4swapE)
_ZN39_INTERNAL_58445f6e_4_k_cu_667cedd6_27274cuda3std6ranges3__45__cpo4swapE:
	.zero		1
.L_8:


//--------------------- .nv.constant0._ZN7cutlass13device_kernelINS_4gemm6kernel13GemmUniversalINS1_17GroupProblemShapeIN4cute5tupleIJiiiEEEEENS1_10collective13CollectiveMmaINS1_39MainloopSm90ArrayTmaGmmaWarpSpecializedILi3ENS6_IJNS5_1CILi2EEENSC_ILi1EEESE_EEENS1_40KernelPtrArrayTmaWarpSpecializedPingpongEEENS6_IJNSC_ILi128EEESI_SI_EEENS_6half_tEPNS6_IJlSE_NSC_ILi0EEEEEESK_SN_NS5_8TiledMMAINS5_8MMA_AtomIJNS5_4SM904GMMA26MMA_64x128x16_F32F16F16_SSILNSR_5MajorE0ELST_0ELNSR_7ScaleInE1ELSU_1EEEEEENS5_6LayoutINS6_IJSE_SE_SE_EEENS6_IJSL_SL_SL_EEEEENS6_IJNS5_10UnderscoreES11_S11_EEEEENS5_13SM90_TMA_LOADENS5_14ComposedLayoutINS5_7SwizzleILi3ELi4ELi3EEENS5_18smem_ptr_flag_bitsILi16EEENSX_INS6_IJNSC_ILi8EEENSC_ILi64EEEEEENS6_IJS1B_SE_EEEEEEEvNS5_8identityENS5_23SM90_TMA_LOAD_MULTICASTES1F_vS1G_EENS_8epilogue10collective18CollectiveEpilogueINS1J_30Sm90PtrArrayTmaWarpSpecializedILi4ELi2ELi16ELb1ELb0ELi2EEEJSJ_NS6_IJS1B_NSC_ILi32EEEEEESK_PNS6_IJSE_lSL_EEESK_S1R_NS1J_6fusion15FusionCallbacksIS1N_NS1S_17LinearCombinationISK_fSK_fLNS_15FloatRoundStyleE2EEESJ_S1P_JEEES14_NS15_IS17_S19_NSX_INS6_IJS1B_S1A_EEENS6_IJSE_S1B_EEEEEEENS5_17SM75_U16x8_LDSM_TENS5_14SM90_TMA_STOREES21_NS5_17SM90_U16x8_STSM_TENS5_9Copy_AtomIJNS5_17SM90_U32x4_STSM_NESK_EEEvEEEvvEEEEvNT_6ParamsE --------------------------
	.section	.nv.constant0._ZN7cutlass13device_kernelINS_4gemm6kernel13GemmUniversalINS1_17GroupProblemShapeIN4cute5tupleIJiiiEEEEENS1_10collective13CollectiveMmaINS1_39MainloopSm90ArrayTmaGmmaWarpSpecializedILi3ENS6_IJNS5_1CILi2EEENSC_ILi1EEESE_EEENS1_40KernelPtrArrayTmaWarpSpecializedPingpongEEENS6_IJNSC_ILi128EEESI_SI_EEENS_6half_tEPNS6_IJlSE_NSC_ILi0EEEEEESK_SN_NS5_8TiledMMAINS5_8MMA_AtomIJNS5_4SM904GMMA26MMA_64x128x16_F32F16F16_SSILNSR_5MajorE0ELST_0ELNSR_7ScaleInE1ELSU_1EEEEEENS5_6LayoutINS6_IJSE_SE_SE_EEENS6_IJSL_SL_SL_EEEEENS6_IJNS5_10UnderscoreES11_S11_EEEEENS5_13SM90_TMA_LOADENS5_14ComposedLayoutINS5_7SwizzleILi3ELi4ELi3EEENS5_18smem_ptr_flag_bitsILi16EEENSX_INS6_IJNSC_ILi8EEENSC_ILi64EEEEEENS6_IJS1B_SE_EEEEEEEvNS5_8identityENS5_23SM90_TMA_LOAD_MULTICASTES1F_vS1G_EENS_8epilogue10collective18CollectiveEpilogueINS1J_30Sm90PtrArrayTmaWarpSpecializedILi4ELi2ELi16ELb1ELb0ELi2EEEJSJ_NS6_IJS1B_NSC_ILi32EEEEEESK_PNS6_IJSE_lSL_EEESK_S1R_NS1J_6fusion15FusionCallbacksIS1N_NS1S_17LinearCombinationISK_fSK_fLNS_15FloatRoundStyleE2EEESJ_S1P_JEEES14_NS15_IS17_S19_NSX_INS6_IJS1B_S1A_EEENS6_IJSE_S1B_EEEEEEENS5_17SM75_U16x8_LDSM_TENS5_14SM90_TMA_STOREES21_NS5_17SM90_U16x8_STSM_TENS5_9Copy_AtomIJNS5_17SM90_U32x4_STSM_NESK_EEEvEEEvvEEEEvNT_6ParamsE,"a",@progbits
	.sectionflags	@""
	.align	4
.nv.constant0._ZN7cutlass13device_kernelINS_4gemm6kernel13GemmUniversalINS1_17GroupProblemShapeIN4cute5tupleIJiiiEEEEENS1_10collective13CollectiveMmaINS1_39MainloopSm90ArrayTmaGmmaWarpSpecializedILi3ENS6_IJNS5_1CILi2EEENSC_ILi1EEESE_EEENS1_40KernelPtrArrayTmaWarpSpecializedPingpongEEENS6_IJNSC_ILi128EEESI_SI_EEENS_6half_tEPNS6_IJlSE_NSC_ILi0EEEEEESK_SN_NS5_8TiledMMAINS5_8MMA_AtomIJNS5_4SM904GMMA26MMA_64x128x16_F32F16F16_SSILNSR_5MajorE0ELST_0ELNSR_7ScaleInE1ELSU_1EEEEEENS5_6LayoutINS6_IJSE_SE_SE_EEENS6_IJSL_SL_SL_EEEEENS6_IJNS5_10UnderscoreES11_S11_EEEEENS5_13SM90_TMA_LOADENS5_14ComposedLayoutINS5_7SwizzleILi3ELi4ELi3EEENS5_18smem_ptr_flag_bitsILi16EEENSX_INS6_IJNSC_ILi8EEENSC_ILi64EEEEEENS6_IJS1B_SE_EEEEEEEvNS5_8identityENS5_23SM90_TMA_LOAD_MULTICASTES1F_vS1G_EENS_8epilogue10collective18CollectiveEpilogueINS1J_30Sm90PtrArrayTmaWarpSpecializedILi4ELi2ELi16ELb1ELb0ELi2EEEJSJ_NS6_IJS1B_NSC_ILi32EEEEEESK_PNS6_IJSE_lSL_EEESK_S1R_NS1J_6fusion15FusionCallbacksIS1N_NS1S_17LinearCombinationISK_fSK_fLNS_15FloatRoundStyleE2EEESJ_S1P_JEEES14_NS15_IS17_S19_NSX_INS6_IJS1B_S1A_EEENS6_IJSE_S1B_EEEEEEENS5_17SM75_U16x8_LDSM_TENS5_14SM90_TMA_STOREES21_NS5_17SM90_U16x8_STSM_TENS5_9Copy_AtomIJNS5_17SM90_U32x4_STSM_NESK_EEEvEEEvvEEEEvNT_6ParamsE:
	.zero		2432


//--------------------- SYMBOLS --------------------------

	.type		.nv.reservedSmem.offset0,@object
	.size		.nv.reservedSmem.offset0,0x4
	.type		__assertfail,@function
